def matmul_kernel(
    a_ptr,
    b_ptr,
    c_ptr,
    M,
    N,
    K,
    stride_am,
    stride_ak,
    stride_bk,
    stride_bn,
    stride_cm,
    stride_cn,
    BLOCK_M: tl.constexpr,
    BLOCK_N: tl.constexpr,
    BLOCK_K: tl.constexpr,
    GROUP_M: tl.constexpr,
):
    pid = tl.program_id(axis=0)
    num_pid_m = tl.cdiv(M, BLOCK_M)
    num_pid_n = tl.cdiv(N, BLOCK_N)
    num_pid_in_group = GROUP_M * num_pid_n
    group_id = pid // num_pid_in_group
    first_pid_m = group_id * GROUP_M
    group_size_m = min(num_pid_m - first_pid_m, GROUP_M)
    pid_m = first_pid_m + ((pid % num_pid_in_group) % group_size_m)
    pid_n = (pid % num_pid_in_group) // group_size_m

    offs_am = (pid_m * BLOCK_M + tl.arange(0, BLOCK_M)) % M
    offs_bn = (pid_n * BLOCK_N + tl.arange(0, BLOCK_N)) % N
    offs_k = tl.arange(0, BLOCK_K)
    a_ptrs = a_ptr + offs_am[:, None] * stride_am + offs_k[None, :] * stride_ak
    b_ptrs = b_ptr + offs_k[:, None] * stride_bk + offs_bn[None, :] * stride_bn

    acc = tl.zeros((BLOCK_M, BLOCK_N), dtype=tl.float32)
    for kk in range(0, tl.cdiv(K, BLOCK_K)):
        a = tl.load(a_ptrs, mask=offs_k[None, :] < K - kk * BLOCK_K, other=0.0)
        b = tl.load(b_ptrs, mask=offs_k[:, None] < K - kk * BLOCK_K, other=0.0)
        acc = tl.dot(a, b, acc)
        a_ptrs += BLOCK_K * stride_ak
        b_ptrs += BLOCK_K * stride_bk

    c = acc.to(c_ptr.dtype.element_ty)
    offs_cm = pid_m * BLOCK_M + tl.arange(0, BLOCK_M)
    offs_cn = pid_n * BLOCK_N + tl.arange(0, BLOCK_N)
    c_ptrs = c_ptr + offs_cm[:, None] * stride_cm + offs_cn[None, :] * stride_cn
    mask = (offs_cm[:, None] < M) & (offs_cn[None, :] < N)
    tl.store(c_ptrs, c, mask=mask)

# config = {"BLOCK_K": 128, "BLOCK_M": 128, "BLOCK_N": 128, "GROUP_M": 8, "arch": "sm_100", "dtype": "bf16", "num_ctas": 1, "num_stages": 3, "num_warps": 2}
# arch = sm_100


// ===== COMPILED SASS (sm_100a) =====

	.target	sm_100a

	.elftype	@"ET_EXEC"


//--------------------- .note.nv.tkinfo           --------------------------
	.section	.note.nv.tkinfo,"",@"SHT_NOTE"
	.sectionflags	@"SHF_NOTE_NV_TKINFO"
	.tkinfo
        /*0018*/ 	.word	0x00000081
        /*0030*/ 	.string	""
        /*0030*/ 	.string	"ptxas-blackwell"
        /*0030*/ 	.string	"Cuda compilation tools, release 12.9, V12.9.86"
        /*0030*/ 	.string	"Build cuda_12.9.r12.9/compiler.36037853_0"
        /*0030*/ 	.string	"-v  -suppress-debug-info  -lineinfo  -arch sm_100a "



//--------------------- .note.nv.cuver            --------------------------
	.section	.note.nv.cuver,"",@"SHT_NOTE"
	.sectionflags	@"SHF_NOTE_NV_CUVER"
        /*0018*/ 	.short	0x0001
        /*001a*/ 	.short	0x0064
        /*001c*/ 	.short	0x0001
        /*001e*/ 	.short	0x0000
        /*0020*/ 	.short	0x0001
        /*0022*/ 	.short	0x0000


//--------------------- .nv.info                  --------------------------
	.section	.nv.info,"",@"SHT_CUDA_INFO"
	.align	4


	//----- nvinfo : EIATTR_REGCOUNT
	.align		4
        /*0000*/ 	.byte	0x04, 0x2f
        /*0002*/ 	.short	(.L_1 - .L_0)
	.align		4
.L_0:
        /*0004*/ 	.word	index@(matmul_kernel)
        /*0008*/ 	.word	0x00000020


	//----- nvinfo : EIATTR_FRAME_SIZE
	.align		4
.L_1:
        /*000c*/ 	.byte	0x04, 0x11
        /*000e*/ 	.short	(.L_3 - .L_2)
	.align		4
.L_2:
        /*0010*/ 	.word	index@(matmul_kernel)
        /*0014*/ 	.word	0x000041e0


	//----- nvinfo : EIATTR_MIN_STACK_SIZE
	.align		4
.L_3:
        /*0018*/ 	.byte	0x04, 0x12
        /*001a*/ 	.short	(.L_5 - .L_4)
	.align		4
.L_4:
        /*001c*/ 	.word	index@(matmul_kernel)
        /*0020*/ 	.word	0x000041e0
.L_5:


//--------------------- .nv.info.matmul_kernel    --------------------------
	.section	.nv.info.matmul_kernel,"",@"SHT_CUDA_INFO"
	.sectionflags	@""
	.align	4


	//----- nvinfo : EIATTR_CUDA_API_VERSION
	.align		4
        /*0000*/ 	.byte	0x04, 0x37
        /*0002*/ 	.short	(.L_7 - .L_6)
.L_6:
        /*0004*/ 	.word	0x00000081


	//----- nvinfo : EIATTR_KPARAM_INFO
	.align		4
.L_7:
        /*0008*/ 	.byte	0x04, 0x17
        /*000a*/ 	.short	(.L_9 - .L_8)
.L_8:
        /*000c*/ 	.word	0x00000000
        /*0010*/ 	.short	0x000d
        /*0012*/ 	.short	0x0048
        /*0014*/ 	.byte	0x00, 0xf4, 0x21, 0x00


	//----- nvinfo : EIATTR_KPARAM_INFO
	.align		4
.L_9:
        /*0018*/ 	.byte	0x04, 0x17
        /*001a*/ 	.short	(.L_11 - .L_10)
.L_10:
        /*001c*/ 	.word	0x00000000
        /*0020*/ 	.short	0x000c
        /*0022*/ 	.short	0x0040
        /*0024*/ 	.byte	0x00, 0xf4, 0x21, 0x00


	//----- nvinfo : EIATTR_KPARAM_INFO
	.align		4
.L_11:
        /*0028*/ 	.byte	0x04, 0x17
        /*002a*/ 	.short	(.L_13 - .L_12)
.L_12:
        /*002c*/ 	.word	0x00000000
        /*0030*/ 	.short	0x000b
        /*0032*/ 	.short	0x0038
        /*0034*/ 	.byte	0x00, 0xf0, 0x11, 0x00


	//----- nvinfo : EIATTR_KPARAM_INFO
	.align		4
.L_13:
        /*0038*/ 	.byte	0x04, 0x17
        /*003a*/ 	.short	(.L_15 - .L_14)
.L_14:
        /*003c*/ 	.word	0x00000000
        /*0040*/ 	.short	0x000a
        /*0042*/ 	.short	0x0034
        /*0044*/ 	.byte	0x00, 0xf0, 0x11, 0x00


	//----- nvinfo : EIATTR_KPARAM_INFO
	.align		4
.L_15:
        /*0048*/ 	.byte	0x04, 0x17
        /*004a*/ 	.short	(.L_17 - .L_16)
.L_16:
        /*004c*/ 	.word	0x00000000
        /*0050*/ 	.short	0x0009
        /*0052*/ 	.short	0x0030
        /*0054*/ 	.byte	0x00, 0xf0, 0x11, 0x00


	//----- nvinfo : EIATTR_KPARAM_INFO
	.align		4
.L_17:
        /*0058*/ 	.byte	0x04, 0x17
        /*005a*/ 	.short	(.L_19 - .L_18)
.L_18:
        /*005c*/ 	.word	0x00000000
        /*0060*/ 	.short	0x0008
        /*0062*/ 	.short	0x002c
        /*0064*/ 	.byte	0x00, 0xf0, 0x11, 0x00


	//----- nvinfo : EIATTR_KPARAM_INFO
	.align		4
.L_19:
        /*0068*/ 	.byte	0x04, 0x17
        /*006a*/ 	.short	(.L_21 - .L_20)
.L_20:
        /*006c*/ 	.word	0x00000000
        /*0070*/ 	.short	0x0007
        /*0072*/ 	.short	0x0028
        /*0074*/ 	.byte	0x00, 0xf0, 0x11, 0x00


	//----- nvinfo : EIATTR_KPARAM_INFO
	.align		4
.L_21:
        /*0078*/ 	.byte	0x04, 0x17
        /*007a*/ 	.short	(.L_23 - .L_22)
.L_22:
        /*007c*/ 	.word	0x00000000
        /*0080*/ 	.short	0x0006
        /*0082*/ 	.short	0x0024
        /*0084*/ 	.byte	0x00, 0xf0, 0x11, 0x00


	//----- nvinfo : EIATTR_KPARAM_INFO
	.align		4
.L_23:
        /*0088*/ 	.byte	0x04, 0x17
        /*008a*/ 	.short	(.L_25 - .L_24)
.L_24:
        /*008c*/ 	.word	0x00000000
        /*0090*/ 	.short	0x0005
        /*0092*/ 	.short	0x0020
        /*0094*/ 	.byte	0x00, 0xf0, 0x11, 0x00


	//----- nvinfo : EIATTR_KPARAM_INFO
	.align		4
.L_25:
        /*0098*/ 	.byte	0x04, 0x17
        /*009a*/ 	.short	(.L_27 - .L_26)
.L_26:
        /*009c*/ 	.word	0x00000000
        /*00a0*/ 	.short	0x0004
        /*00a2*/ 	.short	0x001c
        /*00a4*/ 	.byte	0x00, 0xf0, 0x11, 0x00


	//----- nvinfo : EIATTR_KPARAM_INFO
	.align		4
.L_27:
        /*00a8*/ 	.byte	0x04, 0x17
        /*00aa*/ 	.short	(.L_29 - .L_28)
.L_28:
        /*00ac*/ 	.word	0x00000000
        /*00b0*/ 	.short	0x0003
        /*00b2*/ 	.short	0x0018
        /*00b4*/ 	.byte	0x00, 0xf0, 0x11, 0x00


	//----- nvinfo : EIATTR_KPARAM_INFO
	.align		4
.L_29:
        /*00b8*/ 	.byte	0x04, 0x17
        /*00ba*/ 	.short	(.L_31 - .L_30)
.L_30:
        /*00bc*/ 	.word	0x00000000
        /*00c0*/ 	.short	0x0002
        /*00c2*/ 	.short	0x0010
        /*00c4*/ 	.byte	0x00, 0xf4, 0x21, 0x00


	//----- nvinfo : EIATTR_KPARAM_INFO
	.align		4
.L_31:
        /*00c8*/ 	.byte	0x04, 0x17
        /*00ca*/ 	.short	(.L_33 - .L_32)
.L_32:
        /*00cc*/ 	.word	0x00000000
        /*00d0*/ 	.short	0x0001
        /*00d2*/ 	.short	0x0008
        /*00d4*/ 	.byte	0x00, 0xf4, 0x21, 0x00


	//----- nvinfo : EIATTR_KPARAM_INFO
	.align		4
.L_33:
        /*00d8*/ 	.byte	0x04, 0x17
        /*00da*/ 	.short	(.L_35 - .L_34)
.L_34:
        /*00dc*/ 	.word	0x00000000
        /*00e0*/ 	.short	0x0000
        /*00e2*/ 	.short	0x0000
        /*00e4*/ 	.byte	0x00, 0xf4, 0x21, 0x00


	//----- nvinfo : EIATTR_SPARSE_MMA_MASK
	.align		4
.L_35:
        /*00e8*/ 	.byte	0x03, 0x50
        /*00ea*/ 	.short	0x0000


	//----- nvinfo : EIATTR_MAXREG_COUNT
	.align		4
        /*00ec*/ 	.byte	0x03, 0x1b
        /*00ee*/ 	.short	0x00ff


	//----- nvinfo : EIATTR_NUM_BARRIERS
	.align		4
        /*00f0*/ 	.byte	0x02, 0x4c
        /*00f2*/ 	.byte	0x01
	.zero		1


	//----- nvinfo : EIATTR_ANNOTATIONS
	.align		4
        /*00f4*/ 	.byte	0x04, 0x55
        /*00f6*/ 	.short	(.L_37 - .L_36)


	//   ....[0]....
.L_36:
        /*00f8*/ 	.word	0x00000001
        /*00fc*/ 	.byte	0x10, 0x01, 0x00, 0x00, 0x01, 0x00, 0x00, 0x00, 0x40, 0x01, 0x00, 0x00, 0x01, 0x00, 0x00, 0x00
        /* <DEDUP_REMOVED lines=3134> */
        /*c4ec*/ 	.byte	0x30, 0x03, 0x03, 0x00, 0x01, 0x00, 0x00, 0x00, 0x40, 0x03, 0x03, 0x00


	//----- nvinfo : EIATTR_VRC_CTA_INIT_COUNT
	.align		4
.L_37:
        /*c4f8*/ 	.byte	0x02, 0x4a
	.zero		1
	.zero		1


	//----- nvinfo : EIATTR_EXIT_INSTR_OFFSETS
	.align		4
        /*c4fc*/ 	.byte	0x04, 0x1c
        /*c4fe*/ 	.short	(.L_39 - .L_38)


	//   ....[0]....
.L_38:
        /*c500*/ 	.word	0x00061b80


	//   ....[1]....
        /*c504*/ 	.word	0x00061bb0


	//----- nvinfo : EIATTR_REQNTID
	.align		4
.L_39:
        /*c508*/ 	.byte	0x04, 0x10
        /*c50a*/ 	.short	(.L_41 - .L_40)
.L_40:
        /*c50c*/ 	.word	0x00000040
        /*c510*/ 	.word	0x00000001
        /*c514*/ 	.word	0x00000001


	//----- nvinfo : EIATTR_CBANK_PARAM_SIZE
	.align		4
.L_41:
        /*c518*/ 	.byte	0x03, 0x19
        /*c51a*/ 	.short	0x0050


	//----- nvinfo : EIATTR_PARAM_CBANK
	.align		4
        /*c51c*/ 	.byte	0x04, 0x0a
        /*c51e*/ 	.short	(.L_43 - .L_42)
	.align		4
.L_42:
        /*c520*/ 	.word	index@(.nv.constant0.matmul_kernel)
        /*c524*/ 	.short	0x0380
        /*c526*/ 	.short	0x0050


	//----- nvinfo : EIATTR_SW_WAR
	.align		4
.L_43:
        /*c528*/ 	.byte	0x04, 0x36
        /*c52a*/ 	.short	(.L_45 - .L_44)
.L_44:
        /*c52c*/ 	.word	0x00000008
.L_45:


//--------------------- .nv.compat                --------------------------
	.section	.nv.compat,"",@"SHT_CUDA_COMPAT_INFO"
	.align	4
        /*0000*/ 	.byte	0x02, 0x02, 0x01, 0x00, 0x02, 0x05, 0x05, 0x00, 0x02, 0x03, 0x00, 0x00, 0x02, 0x06, 0x01, 0x00


//--------------------- .nv.callgraph             --------------------------
	.section	.nv.callgraph,"",@"SHT_CUDA_CALLGRAPH"
	.align	4
	.sectionentsize	8
	.align		4
        /*0000*/ 	.word	0x00000000
	.align		4
        /*0004*/ 	.word	0xffffffff
	.align		4
        /*0008*/ 	.word	0x00000000
	.align		4
        /*000c*/ 	.word	0xfffffffe
	.align		4
        /*0010*/ 	.word	0x00000000
	.align		4
        /*0014*/ 	.word	0xfffffffd
	.align		4
        /*0018*/ 	.word	0x00000000
	.align		4
        /*001c*/ 	.word	0xfffffffc


//--------------------- .text.matmul_kernel       --------------------------
	.section	.text.matmul_kernel,"ax",@progbits
	.align	128
        .global         matmul_kernel
        .type           matmul_kernel,@function
        .size           matmul_kernel,(.L_x_3 - matmul_kernel)
        .other          matmul_kernel,@"STO_CUDA_ENTRY STV_DEFAULT"
matmul_kernel:
.text.matmul_kernel:
[----:B------:R-:W0:Y:S08]  /*0000*/  LDC R1, c[0x0][0x37c] ;  /* 0x0000df00ff017b82 */ /* 0x000e300000000800 */
[----:B------:R-:W1:Y:S01]  /*0010*/  LDC.64 R2, c[0x0][0x398] ;  /* 0x0000e600ff027b82 */ /* 0x000e620000000a00 */
[----:B0-----:R-:W-:Y:S01]  /*0020*/  VIADD R1, R1, 0xffffbe20 ;  /* 0xffffbe2001017836 */ /* 0x001fe20000000000 */
[----:B------:R-:W0:Y:S01]  /*0030*/  S2R R29, SR_TID.X ;  /* 0x00000000001d7919 */ /* 0x000e220000002100 */
[----:B------:R-:W2:Y:S01]  /*0040*/  LDCU UR4, c[0x0][0x3a0] ;  /* 0x00007400ff0477ac */ /* 0x000ea20008000800 */
[----:B------:R-:W-:-:S02]  /*0050*/  CS2R R24, SRZ ;  /* 0x0000000000187805 */ /* 0x000fc4000001ff00 */
[----:B------:R-:W-:Y:S02]  /*0060*/  CS2R R26, SRZ ;  /* 0x00000000001a7805 */ /* 0x000fe4000001ff00 */
[----:B------:R-:W-:Y:S02]  /*0070*/  CS2R R20, SRZ ;  /* 0x0000000000147805 */ /* 0x000fe4000001ff00 */
[----:B------:R-:W-:Y:S01]  /*0080*/  CS2R R22, SRZ ;  /* 0x0000000000167805 */ /* 0x000fe2000001ff00 */
[----:B------:R-:W3:Y:S01]  /*0090*/  S2UR UR6, SR_CgaCtaId ;  /* 0x00000000000679c3 */ /* 0x000ee20000008800 */
[----:B------:R-:W-:Y:S02]  /*00a0*/  CS2R R14, SRZ ;  /* 0x00000000000e7805 */ /* 0x000fe4000001ff00 */
[----:B------:R-:W-:Y:S02]  /*00b0*/  CS2R R16, SRZ ;  /* 0x0000000000107805 */ /* 0x000fe4000001ff00 */
[----:B------:R-:W-:Y:S01]  /*00c0*/  CS2R R18, SRZ ;  /* 0x0000000000127805 */ /* 0x000fe2000001ff00 */
[----:B------:R-:W-:Y:S01]  /*00d0*/  UMOV UR5, 0x400 ;  /* 0x0000040000057882 */ /* 0x000fe20000000000 */
[----:B------:R-:W4:Y:S01]  /*00e0*/  LDCU.64 UR12, c[0x0][0x358] ;  /* 0x00006b00ff0c77ac */ /* 0x000f220008000a00 */
[----:B--2---:R-:W-:Y:S01]  /*00f0*/  UIADD3 UR4, UPT, UPT, UR4, 0x7f, URZ ;  /* 0x0000007f04047890 */ /* 0x004fe2000fffe0ff */
[----:B-1----:R-:W-:Y:S01]  /*0100*/  VIADD R0, R3, 0x7f ;  /* 0x0000007f03007836 */ /* 0x002fe20000000000 */
[----:B------:R1:W-:Y:S02]  /*0110*/  STL [R1+0x1800], R3 ;  /* 0x0018000301007387 */ /* 0x0003e40000100800 */
[----:B------:R-:W-:-:S02]  /*0120*/  UISETP.GE.AND UP0, UPT, UR4, 0x80, UPT ;  /* 0x000000800400788c */ /* 0x000fc4000bf06270 */
[----:B------:R-:W-:Y:S01]  /*0130*/  SHF.R.S32.HI R5, RZ, 0x1f, R0 ;  /* 0x0000001fff057819 */ /* 0x000fe20000011400 */
[----:B------:R2:W-:Y:S01]  /*0140*/  STL [R1+0x1804], R2 ;  /* 0x0018040201007387 */ /* 0x0005e20000100800 */
[----:B---3--:R-:W-:Y:S02]  /*0150*/  ULEA UR5, UR6, UR5, 0x18 ;  /* 0x0000000506057291 */ /* 0x008fe4000f8ec0ff */
[----:B------:R-:W-:Y:S01]  /*0160*/  LEA.HI R5, R5, R0, RZ, 0x7 ;  /* 0x0000000005057211 */ /* 0x000fe200078f38ff */
[----:B------:R-:W-:Y:S01]  /*0170*/  STL [R1+0x180], RZ ;  /* 0x000180ff01007387 */ /* 0x000fe20000100800 */
[----:B0-----:R-:W-:Y:S02]  /*0180*/  LOP3.LUT R29, R29, 0x3f, RZ, 0xc0, !PT ;  /* 0x0000003f1d1d7812 */ /* 0x001fe400078ec0ff */
[----:B------:R-:W-:Y:S01]  /*0190*/  SHF.R.S32.HI R0, RZ, 0x7, R5 ;  /* 0x00000007ff007819 */ /* 0x000fe20000011405 */
[----:B------:R-:W-:Y:S04]  /*01a0*/  STL [R1+0x184], RZ ;  /* 0x000184ff01007387 */ /* 0x000fe80000100800 */
[----:B------:R-:W-:Y:S01]  /*01b0*/  IMAD.SHL.U32 R0, R0, 0x8, RZ ;  /* 0x0000000800007824 */ /* 0x000fe200078e00ff */
[----:B------:R-:W0:Y:S04]  /*01c0*/  S2R R5, SR_CTAID.X ;  /* 0x0000000000057919 */ /* 0x000e280000002500 */
[-C--:B------:R-:W-:Y:S01]  /*01d0*/  IABS R9, R0.reuse ;  /* 0x0000000000097213 */ /* 0x080fe20000000000 */
[----:B------:R-:W-:Y:S01]  /*01e0*/  STL [R1+0x188], RZ ;  /* 0x000188ff01007387 */ /* 0x000fe20000100800 */
[----:B------:R-:W-:-:S02]  /*01f0*/  IABS R12, R0 ;  /* 0x00000000000c7213 */ /* 0x000fc40000000000 */
[----:B------:R-:W3:Y:S01]  /*0200*/  I2F.RP R4, R9 ;  /* 0x0000000900047306 */ /* 0x000ee20000209400 */
[----:B------:R-:W-:Y:S04]  /*0210*/  STL [R1+0x18c], RZ ;  /* 0x00018cff01007387 */ /* 0x000fe80000100800 */
[----:B------:R-:W-:Y:S04]  /*0220*/  STL [R1+0x170], RZ ;  /* 0x000170ff01007387 */ /* 0x000fe80000100800 */
[----:B------:R-:W-:Y:S04]  /*0230*/  STL [R1+0x174], RZ ;  /* 0x000174ff01007387 */ /* 0x000fe80000100800 */
[----:B------:R-:W-:Y:S01]  /*0240*/  STL [R1+0x178], RZ ;  /* 0x000178ff01007387 */ /* 0x000fe20000100800 */
[----:B---3--:R-:W3:Y:S03]  /*0250*/  MUFU.RCP R4, R4 ;  /* 0x0000000400047308 */ /* 0x008ee60000001000 */
[----:B------:R-:W-:Y:S04]  /*0260*/  STL [R1+0x17c], RZ ;  /* 0x00017cff01007387 */ /* 0x000fe80000100800 */
[----:B------:R-:W-:Y:S01]  /*0270*/  STL [R1+0x160], RZ ;  /* 0x000160ff01007387 */ /* 0x000fe20000100800 */
[----:B0-----:R-:W-:-:S03]  /*0280*/  IABS R10, R5 ;  /* 0x00000005000a7213 */ /* 0x001fc60000000000 */
[----:B------:R-:W-:Y:S04]  /*0290*/  STL [R1+0x164], RZ ;  /* 0x000164ff01007387 */ /* 0x000fe80000100800 */
[----:B------:R-:W-:Y:S01]  /*02a0*/  STL [R1+0x168], RZ ;  /* 0x000168ff01007387 */ /* 0x000fe20000100800 */
[----:B---3--:R-:W-:-:S03]  /*02b0*/  VIADD R6, R4, 0xffffffe ;  /* 0x0ffffffe04067836 */ /* 0x008fc60000000000 */
[----:B------:R-:W-:Y:S01]  /*02c0*/  STL [R1+0x16c], RZ ;  /* 0x00016cff01007387 */ /* 0x000fe20000100800 */
[----:B------:R-:W-:Y:S01]  /*02d0*/  IMAD.MOV R4, RZ, RZ, -R12 ;  /* 0x000000ffff047224 */ /* 0x000fe200078e0a0c */
[----:B------:R-:W-:Y:S01]  /*02e0*/  CS2R R12, SRZ ;  /* 0x00000000000c7805 */ /* 0x000fe2000001ff00 */
[----:B------:R0:W3:Y:S01]  /*02f0*/  F2I.FTZ.U32.TRUNC.NTZ R7, R6 ;  /* 0x0000000600077305 */ /* 0x0000e2000021f000 */
[----:B------:R-:W-:Y:S04]  /*0300*/  STL [R1+0x150], RZ ;  /* 0x000150ff01007387 */ /* 0x000fe80000100800 */
[----:B------:R-:W-:Y:S01]  /*0310*/  STL [R1+0x154], RZ ;  /* 0x000154ff01007387 */ /* 0x000fe20000100800 */
[----:B0-----:R-:W-:-:S03]  /*0320*/  IMAD.MOV.U32 R6, RZ, RZ, RZ ;  /* 0x000000ffff067224 */ /* 0x001fc600078e00ff */
[----:B------:R-:W-:Y:S04]  /*0330*/  STL [R1+0x158], RZ ;  /* 0x000158ff01007387 */ /* 0x000fe80000100800 */
[----:B------:R-:W-:Y:S01]  /*0340*/  STL [R1+0x15c], RZ ;  /* 0x00015cff01007387 */ /* 0x000fe20000100800 */
[----:B---3--:R-:W-:-:S03]  /*0350*/  IMAD.MOV R8, RZ, RZ, -R7 ;  /* 0x000000ffff087224 */ /* 0x008fc600078e0a07 */
[----:B------:R-:W-:Y:S01]  /*0360*/  STL [R1+0x140], RZ ;  /* 0x000140ff01007387 */ /* 0x000fe20000100800 */
[----:B------:R-:W-:Y:S02]  /*0370*/  IMAD R11, R8, R9, RZ ;  /* 0x00000009080b7224 */ /* 0x000fe400078e02ff */
[----:B------:R-:W-:Y:S01]  /*0380*/  IMAD.MOV.U32 R8, RZ, RZ, R10 ;  /* 0x000000ffff087224 */ /* 0x000fe200078e000a */
[----:B------:R-:W-:Y:S01]  /*0390*/  STL [R1+0x144], RZ ;  /* 0x000144ff01007387 */ /* 0x000fe20000100800 */
[----:B------:R-:W-:-:S03]  /*03a0*/  IMAD.HI.U32 R7, R7, R11, R6 ;  /* 0x0000000b07077227 */ /* 0x000fc600078e0006 */
[----:B------:R-:W-:Y:S03]  /*03b0*/  STL [R1+0x148], RZ ;  /* 0x000148ff01007387 */ /* 0x000fe60000100800 */
[----:B------:R-:W-:Y:S01]  /*03c0*/  IMAD.HI.U32 R7, R7, R8, RZ ;  /* 0x0000000807077227 */ /* 0x000fe200078e00ff */
[----:B------:R-:W-:Y:S03]  /*03d0*/  STL [R1+0x14c], RZ ;  /* 0x00014cff01007387 */ /* 0x000fe60000100800 */
[----:B------:R-:W-:Y:S01]  /*03e0*/  IMAD R4, R7, R4, R8 ;  /* 0x0000000407047224 */ /* 0x000fe200078e0208 */
[----:B------:R-:W-:Y:S04]  /*03f0*/  STL [R1+0x130], RZ ;  /* 0x000130ff01007387 */ /* 0x000fe80000100800 */
[----:B------:R-:W-:Y:S01]  /*0400*/  ISETP.GT.U32.AND P1, PT, R9, R4, PT ;  /* 0x000000040900720c */ /* 0x000fe20003f24070 */
[----:B------:R-:W-:Y:S04]  /*0410*/  STL [R1+0x134], RZ ;  /* 0x000134ff01007387 */ /* 0x000fe80000100800 */
[----:B------:R-:W-:Y:S04]  /*0420*/  STL [R1+0x138], RZ ;  /* 0x000138ff01007387 */ /* 0x000fe80000100800 */
[----:B------:R-:W-:Y:S04]  /*0430*/  STL [R1+0x13c], RZ ;  /* 0x00013cff01007387 */ /* 0x000fe80000100800 */
[----:B------:R-:W-:Y:S01]  /*0440*/  @!P1 IMAD.IADD R4, R4, 0x1, -R9 ;  /* 0x0000000104049824 */ /* 0x000fe200078e0a09 */
[----:B------:R-:W-:Y:S01]  /*0450*/  STL [R1+0x120], RZ ;  /* 0x000120ff01007387 */ /* 0x000fe20000100800 */
[----:B------:R-:W-:Y:S01]  /*0460*/  @!P1 VIADD R7, R7, 0x1 ;  /* 0x0000000107079836 */ /* 0x000fe20000000000 */
[----:B------:R-:W-:-:S02]  /*0470*/  ISETP.NE.AND P1, PT, R0, RZ, PT ;  /* 0x000000ff0000720c */ /* 0x000fc40003f25270 */
[----:B------:R-:W-:Y:S01]  /*0480*/  ISETP.GE.U32.AND P0, PT, R4, R9, PT ;  /* 0x000000090400720c */ /* 0x000fe20003f06070 */
[----:B------:R-:W-:Y:S01]  /*0490*/  STL [R1+0x124], RZ ;  /* 0x000124ff01007387 */ /* 0x000fe20000100800 */
[----:B------:R-:W-:-:S03]  /*04a0*/  LOP3.LUT R4, R5, R0, RZ, 0x3c, !PT ;  /* 0x0000000005047212 */ /* 0x000fc600078e3cff */
[----:B------:R-:W-:Y:S01]  /*04b0*/  STL [R1+0x128], RZ ;  /* 0x000128ff01007387 */ /* 0x000fe20000100800 */
[----:B------:R-:W-:Y:S01]  /*04c0*/  ISETP.GE.AND P2, PT, R4, RZ, PT ;  /* 0x000000ff0400720c */ /* 0x000fe20003f46270 */
[----:B------:R-:W-:Y:S02]  /*04d0*/  VIADD R4, R2, 0x7f ;  /* 0x0000007f02047836 */ /* 0x000fe40000000000 */
[----:B------:R-:W-:Y:S04]  /*04e0*/  STL [R1+0x12c], RZ ;  /* 0x00012cff01007387 */ /* 0x000fe80000100800 */
[----:B------:R-:W-:Y:S01]  /*04f0*/  @P0 VIADD R7, R7, 0x1 ;  /* 0x0000000107070836 */ /* 0x000fe20000000000 */
[----:B------:R-:W-:Y:S03]  /*0500*/  STL [R1+0x110], RZ ;  /* 0x000110ff01007387 */ /* 0x000fe60000100800 */
[----:B------:R-:W-:Y:S01]  /*0510*/  IMAD.MOV.U32 R6, RZ, RZ, R7 ;  /* 0x000000ffff067224 */ /* 0x000fe200078e0007 */
[----:B------:R-:W-:Y:S01]  /*0520*/  SHF.R.S32.HI R7, RZ, 0x1f, R4 ;  /* 0x0000001fff077819 */ /* 0x000fe20000011404 */
[----:B------:R-:W-:Y:S02]  /*0530*/  STL [R1+0x114], RZ ;  /* 0x000114ff01007387 */ /* 0x000fe40000100800 */
[----:B------:R-:W-:Y:S01]  /*0540*/  @!P2 IMAD.MOV R6, RZ, RZ, -R6 ;  /* 0x000000ffff06a224 */ /* 0x000fe200078e0a06 */
[----:B------:R-:W-:Y:S01]  /*0550*/  @!P1 LOP3.LUT R6, RZ, R0, RZ, 0x33, !PT ;  /* 0x00000000ff069212 */ /* 0x000fe200078e33ff */
[----:B------:R-:W-:Y:S01]  /*0560*/  STL [R1+0x118], RZ ;  /* 0x000118ff01007387 */ /* 0x000fe20000100800 */
[----:B------:R-:W-:-:S03]  /*0570*/  LEA.HI R7, R7, R4, RZ, 0x7 ;  /* 0x0000000407077211 */ /* 0x000fc600078f38ff */
[----:B------:R-:W-:Y:S01]  /*0580*/  IMAD.SHL.U32 R28, R6, 0x8, RZ ;  /* 0x00000008061c7824 */ /* 0x000fe200078e00ff */
[----:B------:R-:W-:Y:S01]  /*0590*/  STL [R1+0x11c], RZ ;  /* 0x00011cff01007387 */ /* 0x000fe20000100800 */
[----:B------:R-:W-:-:S03]  /*05a0*/  IMAD.MOV R6, RZ, RZ, -R6 ;  /* 0x000000ffff067224 */ /* 0x000fc600078e0a06 */
[----:B------:R-:W-:Y:S01]  /*05b0*/  LEA.HI.SX32 R4, R7, -R28, 0x19 ;  /* 0x8000001c07047211 */ /* 0x000fe200078fcaff */
[----:B------:R-:W-:Y:S01]  /*05c0*/  IMAD R11, R0, R6, R5 ;  /* 0x00000006000b7224 */ /* 0x000fe200078e0205 */
[----:B------:R-:W-:Y:S01]  /*05d0*/  STL [R1+0x100], RZ ;  /* 0x000100ff01007387 */ /* 0x000fe20000100800 */
[----:B------:R-:W-:Y:S01]  /*05e0*/  IMAD.MOV.U32 R6, RZ, RZ, RZ ;  /* 0x000000ffff067224 */ /* 0x000fe200078e00ff */
[----:B------:R-:W-:Y:S02]  /*05f0*/  VIMNMX R4, PT, PT, R4, 0x8, PT ;  /* 0x0000000804047848 */ /* 0x000fe40003fe0100 */
[----:B------:R-:W-:Y:S02]  /*0600*/  STL [R1+0x104], RZ ;  /* 0x000104ff01007387 */ /* 0x000fe40000100800 */
[-C--:B------:R-:W-:Y:S02]  /*0610*/  IABS R10, R4.reuse ;  /* 0x00000004000a7213 */ /* 0x080fe40000000000 */
[----:B------:R-:W-:Y:S01]  /*0620*/  STL [R1+0x108], RZ ;  /* 0x000108ff01007387 */ /* 0x000fe20000100800 */
[----:B------:R-:W-:Y:S01]  /*0630*/  IABS R0, R4 ;  /* 0x0000000400007213 */ /* 0x000fe20000000000 */
[----:B------:R-:W0:Y:S02]  /*0640*/  I2F.RP R8, R10 ;  /* 0x0000000a00087306 */ /* 0x000e240000209400 */
[----:B------:R-:W-:Y:S04]  /*0650*/  STL [R1+0x10c], RZ ;  /* 0x00010cff01007387 */ /* 0x000fe80000100800 */
[----:B------:R-:W-:Y:S04]  /*0660*/  STL [R1+0xf0], RZ ;  /* 0x0000f0ff01007387 */ /* 0x000fe80000100800 */
[----:B------:R-:W-:Y:S04]  /*0670*/  STL [R1+0xf4], RZ ;  /* 0x0000f4ff01007387 */ /* 0x000fe80000100800 */
[----:B------:R-:W-:Y:S01]  /*0680*/  STL [R1+0xf8], RZ ;  /* 0x0000f8ff01007387 */ /* 0x000fe20000100800 */
[----:B0-----:R-:W0:Y:S03]  /*0690*/  MUFU.RCP R8, R8 ;  /* 0x0000000800087308 */ /* 0x001e260000001000 */
[----:B------:R-:W-:Y:S04]  /*06a0*/  STL [R1+0xfc], RZ ;  /* 0x0000fcff01007387 */ /* 0x000fe80000100800 */
[----:B------:R-:W-:Y:S04]  /*06b0*/  STL [R1+0xe0], RZ ;  /* 0x0000e0ff01007387 */ /* 0x000fe80000100800 */
[----:B------:R-:W-:Y:S04]  /*06c0*/  STL [R1+0xe4], RZ ;  /* 0x0000e4ff01007387 */ /* 0x000fe80000100800 */
[----:B------:R-:W-:Y:S01]  /*06d0*/  STL [R1+0xe8], RZ ;  /* 0x0000e8ff01007387 */ /* 0x000fe20000100800 */
[----:B0-----:R-:W-:-:S03]  /*06e0*/  VIADD R7, R8, 0xffffffe ;  /* 0x0ffffffe08077836 */ /* 0x001fc60000000000 */
[----:B------:R-:W-:Y:S03]  /*06f0*/  STL [R1+0xec], RZ ;  /* 0x0000ecff01007387 */ /* 0x000fe60000100800 */
[----:B------:R-:W0:Y:S01]  /*0700*/  F2I.FTZ.U32.TRUNC.NTZ R7, R7 ;  /* 0x0000000700077305 */ /* 0x000e22000021f000 */
[----:B------:R-:W-:Y:S04]  /*0710*/  STL [R1+0xd0], RZ ;  /* 0x0000d0ff01007387 */ /* 0x000fe80000100800 */
[----:B------:R-:W-:Y:S04]  /*0720*/  STL [R1+0xd4], RZ ;  /* 0x0000d4ff01007387 */ /* 0x000fe80000100800 */
[----:B------:R-:W-:Y:S04]  /*0730*/  STL [R1+0xd8], RZ ;  /* 0x0000d8ff01007387 */ /* 0x000fe80000100800 */
[----:B------:R-:W-:Y:S01]  /*0740*/  STL [R1+0xdc], RZ ;  /* 0x0000dcff01007387 */ /* 0x000fe20000100800 */
[----:B0-----:R-:W-:-:S03]  /*0750*/  IMAD.MOV R9, RZ, RZ, -R7 ;  /* 0x000000ffff097224 */ /* 0x001fc600078e0a07 */
[----:B------:R-:W-:Y:S01]  /*0760*/  STL [R1+0xc0], RZ ;  /* 0x0000c0ff01007387 */ /* 0x000fe20000100800 */
[----:B------:R-:W-:Y:S01]  /*0770*/  IMAD.MOV.U32 R5, RZ, RZ, R9 ;  /* 0x000000ffff057224 */ /* 0x000fe200078e0009 */
[----:B------:R-:W-:Y:S02]  /*0780*/  IABS R9, R11 ;  /* 0x0000000b00097213 */ /* 0x000fe40000000000 */
[----:B------:R-:W-:Y:S01]  /*0790*/  STL [R1+0xc4], RZ ;  /* 0x0000c4ff01007387 */ /* 0x000fe20000100800 */
[----:B------:R-:W-:-:S03]  /*07a0*/  IMAD R5, R5, R10, RZ ;  /* 0x0000000a05057224 */ /* 0x000fc600078e02ff */
[----:B------:R-:W-:Y:S01]  /*07b0*/  STL [R1+0xc8], RZ ;  /* 0x0000c8ff01007387 */ /* 0x000fe20000100800 */
[----:B------:R-:W-:Y:S01]  /*07c0*/  IMAD.HI.U32 R6, R7, R5, R6 ;  /* 0x0000000507067227 */ /* 0x000fe200078e0006 */
[----:B------:R-:W-:Y:S02]  /*07d0*/  IADD3 R5, PT, PT, RZ, -R0, RZ ;  /* 0x80000000ff057210 */ /* 0x000fe40007ffe0ff */
[----:B------:R-:W-:Y:S03]  /*07e0*/  STL [R1+0xcc], RZ ;  /* 0x0000ccff01007387 */ /* 0x000fe60000100800 */
[----:B------:R-:W-:Y:S01]  /*07f0*/  IMAD.HI.U32 R0, R6, R9, RZ ;  /* 0x0000000906007227 */ /* 0x000fe200078e00ff */
[----:B------:R-:W-:Y:S01]  /*0800*/  STL [R1+0xb0], RZ ;  /* 0x0000b0ff01007387 */ /* 0x000fe20000100800 */
[----:B------:R-:W-:Y:S02]  /*0810*/  CS2R R6, SRZ ;  /* 0x0000000000067805 */ /* 0x000fe4000001ff00 */
[----:B------:R-:W-:Y:S01]  /*0820*/  IMAD R5, R0, R5, R9 ;  /* 0x0000000500057224 */ /* 0x000fe200078e0209 */
[----:B------:R-:W-:Y:S01]  /*0830*/  STL [R1+0xb4], RZ ;  /* 0x0000b4ff01007387 */ /* 0x000fe20000100800 */
[----:B------:R-:W-:-:S03]  /*0840*/  CS2R R8, SRZ ;  /* 0x0000000000087805 */ /* 0x000fc6000001ff00 */
[----:B------:R-:W-:Y:S01]  /*0850*/  ISETP.GT.U32.AND P1, PT, R10, R5, PT ;  /* 0x000000050a00720c */ /* 0x000fe20003f24070 */
[----:B------:R-:W-:Y:S04]  /*0860*/  STL [R1+0xb8], RZ ;  /* 0x0000b8ff01007387 */ /* 0x000fe80000100800 */
[----:B------:R-:W-:Y:S04]  /*0870*/  STL [R1+0xbc], RZ ;  /* 0x0000bcff01007387 */ /* 0x000fe80000100800 */
[----:B------:R-:W-:Y:S04]  /*0880*/  STL [R1+0xa0], RZ ;  /* 0x0000a0ff01007387 */ /* 0x000fe80000100800 */
[----:B------:R-:W-:Y:S01]  /*0890*/  STL [R1+0xa4], RZ ;  /* 0x0000a4ff01007387 */ /* 0x000fe20000100800 */
[----:B------:R-:W-:-:S02]  /*08a0*/  @!P1 IMAD.IADD R5, R5, 0x1, -R10 ;  /* 0x0000000105059824 */ /* 0x000fc400078e0a0a */
[----:B------:R-:W-:Y:S01]  /*08b0*/  @!P1 VIADD R0, R0, 0x1 ;  /* 0x0000000100009836 */ /* 0x000fe20000000000 */
[----:B------:R-:W-:Y:S01]  /*08c0*/  STL [R1+0xa8], RZ ;  /* 0x0000a8ff01007387 */ /* 0x000fe20000100800 */
[----:B------:R-:W-:Y:S02]  /*08d0*/  ISETP.NE.AND P1, PT, R4, RZ, PT ;  /* 0x000000ff0400720c */ /* 0x000fe40003f25270 */
[----:B------:R-:W-:Y:S01]  /*08e0*/  ISETP.GE.U32.AND P0, PT, R5, R10, PT ;  /* 0x0000000a0500720c */ /* 0x000fe20003f06070 */
[----:B------:R-:W-:Y:S01]  /*08f0*/  STL [R1+0xac], RZ ;  /* 0x0000acff01007387 */ /* 0x000fe20000100800 */
[----:B------:R-:W-:-:S03]  /*0900*/  LOP3.LUT R5, R11, R4, RZ, 0x3c, !PT ;  /* 0x000000040b057212 */ /* 0x000fc600078e3cff */
[----:B------:R-:W-:Y:S01]  /*0910*/  STL [R1+0x90], RZ ;  /* 0x000090ff01007387 */ /* 0x000fe20000100800 */
[----:B------:R-:W-:-:S03]  /*0920*/  ISETP.GE.AND P2, PT, R5, RZ, PT ;  /* 0x000000ff0500720c */ /* 0x000fc60003f46270 */
[----:B------:R-:W-:Y:S04]  /*0930*/  STL [R1+0x94], RZ ;  /* 0x000094ff01007387 */ /* 0x000fe80000100800 */
[----:B------:R-:W-:Y:S01]  /*0940*/  STL [R1+0x98], RZ ;  /* 0x000098ff01007387 */ /* 0x000fe20000100800 */
[----:B------:R-:W-:-:S03]  /*0950*/  @P0 VIADD R0, R0, 0x1 ;  /* 0x0000000100000836 */ /* 0x000fc60000000000 */
[----:B------:R-:W-:Y:S02]  /*0960*/  STL [R1+0x9c], RZ ;  /* 0x00009cff01007387 */ /* 0x000fe40000100800 */
[----:B------:R-:W-:Y:S01]  /*0970*/  @!P2 IMAD.MOV R0, RZ, RZ, -R0 ;  /* 0x000000ffff00a224 */ /* 0x000fe200078e0a00 */
[----:B------:R-:W-:Y:S01]  /*0980*/  @!P1 LOP3.LUT R0, RZ, R4, RZ, 0x33, !PT ;  /* 0x00000004ff009212 */ /* 0x000fe200078e33ff */
[----:B------:R-:W-:Y:S04]  /*0990*/  STL [R1+0x80], RZ ;  /* 0x000080ff01007387 */ /* 0x000fe80000100800 */
[----:B------:R-:W-:Y:S01]  /*09a0*/  STL [R1+0x84], RZ ;  /* 0x000084ff01007387 */ /* 0x000fe20000100800 */
[----:B-1----:R-:W-:Y:S02]  /*09b0*/  IMAD.SHL.U32 R3, R0, 0x80, RZ ;  /* 0x0000008000037824 */ /* 0x002fe400078e00ff */
[----:B------:R-:W-:Y:S01]  /*09c0*/  IMAD.MOV R5, RZ, RZ, -R0 ;  /* 0x000000ffff057224 */ /* 0x000fe200078e0a00 */
[----:B------:R-:W-:Y:S01]  /*09d0*/  STL [R1+0x88], RZ ;  /* 0x000088ff01007387 */ /* 0x000fe20000100800 */
[----:B------:R-:W-:-:S02]  /*09e0*/  VIADD R0, R3, 0x1 ;  /* 0x0000000103007836 */ /* 0x000fc40000000000 */
[C---:B--2---:R-:W-:Y:S01]  /*09f0*/  VIADD R2, R3.reuse, 0x2 ;  /* 0x0000000203027836 */ /* 0x044fe20000000000 */
[----:B------:R-:W-:Y:S01]  /*0a00*/  STL [R1+0x8c], RZ ;  /* 0x00008cff01007387 */ /* 0x000fe20000100800 */
[----:B------:R-:W-:Y:S01]  /*0a10*/  IMAD R5, R4, R5, R11 ;  /* 0x0000000504057224 */ /* 0x000fe200078e020b */
[----:B------:R-:W-:Y:S02]  /*0a20*/  CS2R R10, SRZ ;  /* 0x00000000000a7805 */ /* 0x000fe4000001ff00 */
[----:B------:R-:W-:Y:S01]  /*0a30*/  STL [R1+0x70], RZ ;  /* 0x000070ff01007387 */ /* 0x000fe20000100800 */
[----:B------:R-:W-:Y:S01]  /*0a40*/  IMAD.IADD R28, R28, 0x1, R5 ;  /* 0x000000011c1c7824 */ /* 0x000fe200078e0205 */
[----:B------:R-:W-:Y:S02]  /*0a50*/  CS2R R4, SRZ ;  /* 0x0000000000047805 */ /* 0x000fe4000001ff00 */
[----:B------:R-:W-:Y:S04]  /*0a60*/  STL [R1+0x74], RZ ;  /* 0x000074ff01007387 */ /* 0x000fe80000100800 */
        /* <DEDUP_REMOVED lines=26> */
[----:B------:R-:W-:Y:S04]  /*0c10*/  STL [R1], RZ ;  /* 0x000000ff01007387 */ /* 0x000fe80000100800 */
[----:B------:R-:W-:Y:S04]  /*0c20*/  STL [R1+0x4], RZ ;  /* 0x000004ff01007387 */ /* 0x000fe80000100800 */
[----:B------:R-:W-:Y:S04]  /*0c30*/  STL [R1+0x8], RZ ;  /* 0x000008ff01007387 */ /* 0x000fe80000100800 */
[----:B------:R-:W-:Y:S04]  /*0c40*/  STL [R1+0xc], RZ ;  /* 0x00000cff01007387 */ /* 0x000fe80000100800 */
[----:B------:R-:W-:Y:S04]  /*0c50*/  STL [R1+0x190], RZ ;  /* 0x000190ff01007387 */ /* 0x000fe80000100800 */
[----:B------:R-:W-:Y:S04]  /*0c60*/  STL [R1+0x194], RZ ;  /* 0x000194ff01007387 */ /* 0x000fe80000100800 */
[----:B------:R-:W-:Y:S04]  /*0c70*/  STL [R1+0x198], RZ ;  /* 0x000198ff01007387 */ /* 0x000fe80000100800 */
[----:B------:R-:W-:Y:S04]  /*0c80*/  STL [R1+0x19c], RZ ;  /* 0x00019cff01007387 */ /* 0x000fe80000100800 */
[----:B------:R-:W-:Y:S04]  /*0c90*/  STL [R1+0x5e4], R3 ;  /* 0x0005e40301007387 */ /* 0x000fe80000100800 */
[----:B------:R0:W-:Y:S04]  /*0ca0*/  STL [R1+0x38c], R0 ;  /* 0x00038c0001007387 */ /* 0x0001e80000100800 */
[----:B------:R1:W-:Y:S01]  /*0cb0*/  STL [R1+0x388], R2 ;  /* 0x0003880201007387 */ /* 0x0003e20000100800 */
[----:B0-----:R-:W-:-:S02]  /*0cc0*/  VIADD R0, R3, 0x3 ;  /* 0x0000000303007836 */ /* 0x001fc40000000000 */
[----:B-1----:R-:W-:-:S03]  /*0cd0*/  VIADD R2, R3, 0x4 ;  /* 0x0000000403027836 */ /* 0x002fc60000000000 */
[----:B------:R0:W-:Y:S04]  /*0ce0*/  STL [R1+0x384], R0 ;  /* 0x0003840001007387 */ /* 0x0001e80000100800 */
[----:B------:R1:W-:Y:S01]  /*0cf0*/  STL [R1+0x380], R2 ;  /* 0x0003800201007387 */ /* 0x0003e20000100800 */
[C---:B0-----:R-:W-:Y:S02]  /*0d00*/  VIADD R0, R3.reuse, 0x5 ;  /* 0x0000000503007836 */ /* 0x041fe40000000000 */
        /* <DEDUP_REMOVED lines=15> */
[C---:B0-----:R-:W-:Y:S01]  /*0e00*/  IADD3 R0, PT, PT, R3.reuse, 0xd, RZ ;  /* 0x0000000d03007810 */ /* 0x041fe20007ffe0ff */
[----:B-1----:R-:W-:-:S04]  /*0e10*/  VIADD R2, R3, 0xe ;  /* 0x0000000e03027836 */ /* 0x002fc80000000000 */
        /* <DEDUP_REMOVED lines=182> */
[----:B0-----:R-:W-:Y:S02]  /*1980*/  IMAD.SHL.U32 R0, R28, 0x80, RZ ;  /* 0x000000801c007824 */ /* 0x001fe400078e00ff */
[----:B------:R-:W0:Y:S01]  /*1990*/  S2R R28, SR_TID.X ;  /* 0x00000000001c7919 */ /* 0x000e220000002100 */
[----:B-1----:R-:W-:-:S05]  /*19a0*/  VIADD R2, R3, 0x69 ;  /* 0x0000006903027836 */ /* 0x002fca0000000000 */
[----:B------:R1:W-:Y:S02]  /*19b0*/  STL [R1+0x1ec], R2 ;  /* 0x0001ec0201007387 */ /* 0x0003e40000100800 */
[----:B-1----:R-:W-:-:S05]  /*19c0*/  VIADD R2, R3, 0x6a ;  /* 0x0000006a03027836 */ /* 0x002fca0000000000 */
[----:B------:R1:W-:Y:S01]  /*19d0*/  STL [R1+0x1e8], R2 ;  /* 0x0001e80201007387 */ /* 0x0003e20000100800 */
[C---:B------:R-:W-:Y:S01]  /*19e0*/  LOP3.LUT R29, R0.reuse, 0x40, R29, 0xfe, !PT ;  /* 0x00000040001d7812 */ /* 0x040fe200078efe1d */
[----:B-1----:R-:W-:Y:S01]  /*19f0*/  VIADD R2, R3, 0x6b ;  /* 0x0000006b03027836 */ /* 0x002fe20000000000 */
[----:B0-----:R-:W-:-:S04]  /*1a00*/  LOP3.LUT R28, R0, 0x3f, R28, 0xf8, !PT ;  /* 0x0000003f001c7812 */ /* 0x001fc800078ef81c */
[----:B------:R0:W-:Y:S01]  /*1a10*/  STL [R1+0x1e4], R2 ;  /* 0x0001e40201007387 */ /* 0x0001e20000100800 */
[----:B------:R-:W-:-:S03]  /*1a20*/  VIADD R0, R3, 0x6d ;  /* 0x0000006d03007836 */ /* 0x000fc60000000000 */
[----:B0-----:R0:W5:Y:S04]  /*1a30*/  LDL.LU R2, [R1+0x1804] ;  /* 0x0018040001027983 */ /* 0x0011680000300800 */
[----:B------:R1:W-:Y:S04]  /*1a40*/  STL [R1+0x5ec], R28 ;  /* 0x0005ec1c01007387 */ /* 0x0003e80000100800 */
[----:B------:R2:W-:Y:S01]  /*1a50*/  STL [R1+0x5e8], R29 ;  /* 0x0005e81d01007387 */ /* 0x0005e20000100800 */
[C---:B-1----:R-:W-:Y:S02]  /*1a60*/  VIADD R28, R3.reuse, 0x6c ;  /* 0x0000006c031c7836 */ /* 0x042fe40000000000 */
[----:B--2---:R-:W-:-:S03]  /*1a70*/  VIADD R29, R3, 0x6e ;  /* 0x0000006e031d7836 */ /* 0x004fc60000000000 */
[----:B------:R1:W-:Y:S04]  /*1a80*/  STL [R1+0x1e0], R28 ;  /* 0x0001e01c01007387 */ /* 0x0003e80000100800 */
[----:B------:R2:W-:Y:S04]  /*1a90*/  STL [R1+0x1dc], R0 ;  /* 0x0001dc0001007387 */ /* 0x0005e80000100800 */
[----:B------:R3:W-:Y:S01]  /*1aa0*/  STL [R1+0x1d8], R29 ;  /* 0x0001d81d01007387 */ /* 0x0007e20000100800 */
[C---:B-1----:R-:W-:Y:S01]  /*1ab0*/  VIADD R28, R3.reuse, 0x6f ;  /* 0x0000006f031c7836 */ /* 0x042fe20000000000 */
[----:B--2---:R-:W-:-:S04]  /*1ac0*/  IADD3 R0, PT, PT, R3, 0x70, RZ ;  /* 0x0000007003007810 */ /* 0x004fc80007ffe0ff */
[----:B------:R1:W-:Y:S01]  /*1ad0*/  STL [R1+0x1d4], R28 ;  /* 0x0001d41c01007387 */ /* 0x0003e20000100800 */
[----:B---3--:R-:W-:-:S03]  /*1ae0*/  VIADD R29, R3, 0x71 ;  /* 0x00000071031d7836 */ /* 0x008fc60000000000 */
[----:B------:R2:W-:Y:S04]  /*1af0*/  STL [R1+0x1d0], R0 ;  /* 0x0001d00001007387 */ /* 0x0005e80000100800 */
[----:B------:R3:W-:Y:S01]  /*1b00*/  STL [R1+0x1cc], R29 ;  /* 0x0001cc1d01007387 */ /* 0x0007e20000100800 */
[C---:B-1----:R-:W-:Y:S02]  /*1b10*/  VIADD R28, R3.reuse, 0x72 ;  /* 0x00000072031c7836 */ /* 0x042fe40000000000 */
[----:B--2---:R-:W-:-:S03]  /*1b20*/  VIADD R0, R3, 0x73 ;  /* 0x0000007303007836 */ /* 0x004fc60000000000 */
        /* <DEDUP_REMOVED lines=20> */
[----:B------:R2:W-:Y:S01]  /*1c70*/  STL [R1+0x1a0], R0 ;  /* 0x0001a00001007387 */ /* 0x0005e20000100800 */
[C---:B-1----:R-:W-:Y:S02]  /*1c80*/  VIADD R28, R3.reuse, 0x7e ;  /* 0x0000007e031c7836 */ /* 0x042fe40000000000 */
[----:B--2---:R-:W-:Y:S02]  /*1c90*/  VIADD R0, R3, 0x7f ;  /* 0x0000007f03007836 */ /* 0x004fe40000000000 */
[----:B------:R0:W5:Y:S01]  /*1ca0*/  LDL.LU R3, [R1+0x1800] ;  /* 0x0018000001037983 */ /* 0x0001620000300800 */
[----:B----4-:R-:W-:Y:S05]  /*1cb0*/  BRA.U !UP0, `(.L_x_0) ;  /* 0x0000057908a47547 */ /* 0x010fea000b800000 */
[----:B------:R-:W2:Y:S01]  /*1cc0*/  LDL R12, [R1+0x5ec] ;  /* 0x0005ec00010c7983 */ /* 0x000ea20000100800 */
[----:B-----5:R-:W-:Y:S01]  /*1cd0*/  IABS R10, R2 ;  /* 0x00000002000a7213 */ /* 0x020fe20000000000 */
[----:B------:R-:W1:Y:S02]  /*1ce0*/  LDCU.128 UR8, c[0x0][0x380] ;  /* 0x00007000ff0877ac */ /* 0x000e640008000c00 */
[----:B------:R-:W3:Y:S01]  /*1cf0*/  LDL.LU R17, [R1+0x228] ;  /* 0x0002280001117983 */ /* 0x000ee20000300800 */
[----:B------:R-:W-:Y:S01]  /*1d00*/  IABS R5, R3 ;  /* 0x0000000300057213 */ /* 0x000fe20000000000 */
[----:B------:R-:W4:Y:S02]  /*1d10*/  LDCU UR6, c[0x0][0x3a4] ;  /* 0x00007480ff0677ac */ /* 0x000f240008000800 */
[----:B------:R-:W4:Y:S01]  /*1d20*/  LDL.LU R18, [R1+0x248] ;  /* 0x0002480001127983 */ /* 0x000f220000300800 */
[----:B------:R-:W-:Y:S01]  /*1d30*/  ISETP.GE.AND P3, PT, R28, RZ, PT ;  /* 0x000000ff1c00720c */ /* 0x000fe20003f66270 */
[----:B------:R-:W0:Y:S02]  /*1d40*/  LDCU UR7, c[0x0][0x3b0] ;  /* 0x00007600ff0777ac */ /* 0x000e240008000800 */
[----:B------:R-:W4:Y:S04]  /*1d50*/  LDL.LU R16, [R1+0x240] ;  /* 0x0002400001107983 */ /* 0x000f280000300800 */
[----:B------:R-:W4:Y:S04]  /*1d60*/  LDL.LU R15, [R1+0x244] ;  /* 0x00024400010f7983 */ /* 0x000f280000300800 */
[----:B------:R-:W4:Y:S04]  /*1d70*/  LDL R23, [R1+0x5e4] ;  /* 0x0005e40001177983 */ /* 0x000f280000100800 */
[----:B------:R-:W4:Y:S04]  /*1d80*/  LDL.LU R13, [R1+0x220] ;  /* 0x00022000010d7983 */ /* 0x000f280000300800 */
[----:B------:R-:W4:Y:S04]  /*1d90*/  LDL.LU R14, [R1+0x1ec] ;  /* 0x0001ec00010e7983 */ /* 0x000f280000300800 */
[----:B------:R-:W4:Y:S04]  /*1da0*/  LDL.LU R19, [R1+0x24c] ;  /* 0x00024c0001137983 */ /* 0x000f280000300800 */
[----:B------:R-:W4:Y:S01]  /*1db0*/  LDL R26, [R1+0x5e8] ;  /* 0x0005e800011a7983 */ /* 0x000f220000100800 */
[----:B------:R-:W0:Y:S03]  /*1dc0*/  I2F.RP R6, R10 ;  /* 0x0000000a00067306 */ /* 0x000e260000209400 */
[----:B------:R-:W4:Y:S04]  /*1dd0*/  LDL.LU R24, [R1+0x1a8] ;  /* 0x0001a80001187983 */ /* 0x000f280000300800 */
[----:B------:R-:W4:Y:S01]  /*1de0*/  LDL.LU R25, [R1+0x1ac] ;  /* 0x0001ac0001197983 */ /* 0x000f220000300800 */
[----:B------:R-:W1:Y:S03]  /*1df0*/  I2F.RP R4, R5 ;  /* 0x0000000500047306 */ /* 0x000e660000209400 */
[----:B------:R1:W-:Y:S05]  /*1e00*/  STL [R1+0x1a08], R3 ;  /* 0x001a080301007387 */ /* 0x0003ea0000100800 */
[----:B0-----:R-:W0:Y:S01]  /*1e10*/  MUFU.RCP R6, R6 ;  /* 0x0000000600067308 */ /* 0x001e220000001000 */
[----:B-1----:R-:W4:Y:S01]  /*1e20*/  LDL.LU R3, [R1+0x1a0] ;  /* 0x0001a00001037983 */ /* 0x002f220000300800 */
[----:B------:R-:W-:-:S06]  /*1e30*/  ISETP.GE.AND P5, PT, R0, RZ, PT ;  /* 0x000000ff0000720c */ /* 0x000fcc0003fa6270 */
[----:B------:R-:W1:Y:S01]  /*1e40*/  MUFU.RCP R4, R4 ;  /* 0x0000000400047308 */ /* 0x000e620000001000 */
[----:B0-----:R-:W-:-:S07]  /*1e50*/  VIADD R6, R6, 0xffffffe ;  /* 0x0ffffffe06067836 */ /* 0x001fce0000000000 */
[----:B------:R0:W0:Y:S01]  /*1e60*/  F2I.FTZ.U32.TRUNC.NTZ R7, R6 ;  /* 0x0000000600077305 */ /* 0x000022000021f000 */
[----:B-1----:R-:W-:-:S07]  /*1e70*/  VIADD R4, R4, 0xffffffe ;  /* 0x0ffffffe04047836 */ /* 0x002fce0000000000 */
[----:B------:R-:W1:Y:S01]  /*1e80*/  F2I.FTZ.U32.TRUNC.NTZ R9, R4 ;  /* 0x0000000400097305 */ /* 0x000e62000021f000 */
[----:B0-----:R-:W-:Y:S01]  /*1e90*/  MOV R6, RZ ;  /* 0x000000ff00067202 */ /* 0x001fe20000000f00 */
[----:B------:R-:W-:-:S04]  /*1ea0*/  IMAD.MOV R8, RZ, RZ, -R7 ;  /* 0x000000ffff087224 */ /* 0x000fc800078e0a07 */
[----:B------:R-:W-:Y:S02]  /*1eb0*/  IMAD R8, R8, R10, RZ ;  /* 0x0000000a08087224 */ /* 0x000fe400078e02ff */
[----:B-1----:R-:W-:Y:S02]  /*1ec0*/  IMAD.MOV R4, RZ, RZ, -R9 ;  /* 0x000000ffff047224 */ /* 0x002fe400078e0a09 */
[----:B------:R-:W-:-:S04]  /*1ed0*/  IMAD.HI.U32 R6, R7, R8, R6 ;  /* 0x0000000807067227 */ /* 0x000fc800078e0006 */
[----:B------:R-:W-:Y:S02]  /*1ee0*/  IMAD R4, R4, R5, RZ ;  /* 0x0000000504047224 */ /* 0x000fe400078e02ff */
[----:B------:R-:W-:-:S04]  /*1ef0*/  IMAD.MOV.U32 R8, RZ, RZ, RZ ;  /* 0x000000ffff087224 */ /* 0x000fc800078e00ff */
[----:B------:R-:W-:Y:S01]  /*1f00*/  IMAD.HI.U32 R4, R9, R4, R8 ;  /* 0x0000000409047227 */ /* 0x000fe200078e0008 */
[----:B------:R-:W-:Y:S02]  /*1f10*/  IABS R8, R0 ;  /* 0x0000000000087213 */ /* 0x000fe40000000000 */
[----:B--2---:R-:W-:Y:S01]  /*1f20*/  IABS R11, R12 ;  /* 0x0000000c000b7213 */ /* 0x004fe20000000000 */
[----:B---3--:R-:W-:Y:S02]  /*1f30*/  IMAD.MOV.U32 R21, RZ, RZ, R17 ;  /* 0x000000ffff157224 */ /* 0x008fe400078e0011 */
[----:B----4-:R-:W-:Y:S01]  /*1f40*/  IMAD.MOV.U32 R22, RZ, RZ, R16 ;  /* 0x000000ffff167224 */ /* 0x010fe200078e0010 */
[----:B------:R-:W-:Y:S01]  /*1f50*/  IABS R7, R23 ;  /* 0x0000001700077213 */ /* 0x000fe20000000000 */
[----:B------:R-:W-:Y:S02]  /*1f60*/  IMAD.MOV.U32 R23, RZ, RZ, R15 ;  /* 0x000000ffff177224 */ /* 0x000fe400078e000f */
[----:B------:R-:W-:-:S02]  /*1f70*/  IMAD.MOV.U32 R20, RZ, RZ, R13 ;  /* 0x000000ffff147224 */ /* 0x000fc400078e000d */
[----:B------:R-:W-:Y:S02]  /*1f80*/  IMAD.MOV.U32 R9, RZ, RZ, R7 ;  /* 0x000000ffff097224 */ /* 0x000fe400078e0007 */
[----:B------:R-:W-:-:S04]  /*1f90*/  IMAD.HI.U32 R13, R6, R11, RZ ;  /* 0x0000000b060d7227 */ /* 0x000fc800078e00ff */
[----:B------:R-:W-:Y:S02]  /*1fa0*/  IMAD.MOV R13, RZ, RZ, -R13 ;  /* 0x000000ffff0d7224 */ /* 0x000fe400078e0a0d */
[----:B------:R-:W-:Y:S01]  /*1fb0*/  IMAD.MOV.U32 R27, RZ, RZ, R14 ;  /* 0x000000ffff1b7224 */ /* 0x000fe200078e000e */
[----:B------:R-:W-:Y:S01]  /*1fc0*/  IABS R12, R26 ;  /* 0x0000001a000c7213 */ /* 0x000fe20000000000 */
[----:B------:R-:W-:Y:S02]  /*1fd0*/  IMAD R0, R10, R13, R11 ;  /* 0x0000000d0a007224 */ /* 0x000fe400078e020b */
[----:B------:R-:W-:-:S04]  /*1fe0*/  IMAD.HI.U32 R14, R4, R8, RZ ;  /* 0x00000008040e7227 */ /* 0x000fc800078e00ff */
[----:B------:R-:W-:-:S04]  /*1ff0*/  IMAD.HI.U32 R7, R6, R12, RZ ;  /* 0x0000000c06077227 */ /* 0x000fc800078e00ff */
[----:B------:R-:W-:-:S04]  /*2000*/  IMAD.HI.U32 R6, R4, R9, RZ ;  /* 0x0000000904067227 */ /* 0x000fc800078e00ff */
[----:B------:R-:W-:Y:S01]  /*2010*/  IMAD.MOV R6, RZ, RZ, -R6 ;  /* 0x000000ffff067224 */ /* 0x000fe200078e0a06 */
[C---:B------:R-:W-:Y:S01]  /*2020*/  ISETP.GT.U32.AND P0, PT, R10.reuse, R0, PT ;  /* 0x000000000a00720c */ /* 0x040fe20003f04070 */
[----:B------:R-:W-:Y:S02]  /*2030*/  IMAD.MOV R7, RZ, RZ, -R7 ;  /* 0x000000ffff077224 */ /* 0x000fe400078e0a07 */
[----:B------:R-:W-:Y:S01]  /*2040*/  IMAD R6, R5, R6, R9 ;  /* 0x0000000605067224 */ /* 0x000fe200078e0209 */
[----:B------:R-:W-:Y:S01]  /*2050*/  IABS R9, R28 ;  /* 0x0000001c00097213 */ /* 0x000fe20000000000 */
[----:B------:R-:W-:Y:S01]  /*2060*/  IMAD R7, R10, R7, R12 ;  /* 0x000000070a077224 */ /* 0x000fe200078e020c */
[----:B------:R-:W2:Y:S01]  /*2070*/  LDL.LU R28, [R1+0x1a4] ;  /* 0x0001a400011c7983 */ /* 0x000ea20000300800 */
[----:B------:R-:W-:Y:S01]  /*2080*/  IMAD.MOV R14, RZ, RZ, -R14 ;  /* 0x000000ffff0e7224 */ /* 0x000fe200078e0a0e */
[----:B------:R-:W-:Y:S01]  /*2090*/  IABS R12, R3 ;  /* 0x00000003000c7213 */ /* 0x000fe20000000000 */
[----:B------:R-:W-:Y:S01]  /*20a0*/  IMAD.HI.U32 R15, R4, R9, RZ ;  /* 0x00000009040f7227 */ /* 0x000fe200078e00ff */
[----:B------:R-:W-:-:S02]  /*20b0*/  ISETP.GT.U32.AND P1, PT, R10, R7, PT ;  /* 0x000000070a00720c */ /* 0x000fc40003f24070 */
[----:B------:R-:W-:Y:S01]  /*20c0*/  IABS R11, R29 ;  /* 0x0000001d000b7213 */ /* 0x000fe20000000000 */
[----:B------:R-:W-:Y:S02]  /*20d0*/  IMAD.MOV R15, RZ, RZ, -R15 ;  /* 0x000000ffff0f7224 */ /* 0x000fe400078e0a0f */
[----:B------:R-:W-:Y:S02]  /*20e0*/  @!P0 IMAD.IADD R0, R0, 0x1, -R10 ;  /* 0x0000000100008824 */ /* 0x000fe400078e0a0a */
[C---:B------:R-:W-:Y:S02]  /*20f0*/  IMAD R9, R5.reuse, R15, R9 ;  /* 0x0000000f05097224 */ /* 0x040fe400078e0209 */
[----:B------:R-:W3:Y:S01]  /*2100*/  LDL R15, [R1+0x5ec] ;  /* 0x0005ec00010f7983 */ /* 0x000ee20000100800 */
[----:B------:R-:W-:Y:S01]  /*2110*/  ISETP.GT.U32.AND P0, PT, R10, R0, PT ;  /* 0x000000000a00720c */ /* 0x000fe20003f04070 */
[----:B------:R-:W-:Y:S02]  /*2120*/  IMAD R8, R5, R14, R8 ;  /* 0x0000000e05087224 */ /* 0x000fe400078e0208 */
[----:B------:R-:W-:Y:S01]  /*2130*/  @!P1 IMAD.IADD R7, R7, 0x1, -R10 ;  /* 0x0000000107079824 */ /* 0x000fe200078e0a0a */
[----:B------:R-:W-:Y:S01]  /*2140*/  ISETP.GT.U32.AND P4, PT, R5, R6, PT ;  /* 0x000000060500720c */ /* 0x000fe20003f84070 */
[----:B------:R-:W-:-:S03]  /*2150*/  IMAD.HI.U32 R16, R4, R12, RZ ;  /* 0x0000000c04107227 */ /* 0x000fc600078e00ff */
[----:B------:R-:W-:Y:S01]  /*2160*/  ISETP.GT.U32.AND P2, PT, R10, R7, PT ;  /* 0x000000070a00720c */ /* 0x000fe20003f44070 */
[----:B------:R-:W-:-:S04]  /*2170*/  IMAD.HI.U32 R14, R4, R11, RZ ;  /* 0x0000000b040e7227 */ /* 0x000fc800078e00ff */
[----:B------:R-:W-:Y:S01]  /*2180*/  @!P0 IMAD.IADD R0, R0, 0x1, -R10 ;  /* 0x0000000100008824 */ /* 0x000fe200078e0a0a */
[----:B------:R-:W-:Y:S02]  /*2190*/  ISETP.GE.AND P0, PT, R26, RZ, PT ;  /* 0x000000ff1a00720c */ /* 0x000fe40003f06270 */
[----:B------:R-:W-:-:S05]  /*21a0*/  ISETP.GT.U32.AND P1, PT, R5, R8, PT ;  /* 0x000000080500720c */ /* 0x000fca0003f24070 */
[----:B------:R-:W-:Y:S01]  /*21b0*/  @!P2 IMAD.IADD R7, R7, 0x1, -R10 ;  /* 0x000000010707a824 */ /* 0x000fe200078e0a0a */
[----:B--2---:R-:W-:Y:S02]  /*21c0*/  IABS R13, R28 ;  /* 0x0000001c000d7213 */ /* 0x004fe40000000000 */
[----:B---3--:R-:W-:Y:S01]  /*21d0*/  ISETP.GE.AND P6, PT, R15, RZ, PT ;  /* 0x000000ff0f00720c */ /* 0x008fe20003fc6270 */
[----:B------:R-:W-:Y:S01]  /*21e0*/  IMAD.MOV.U32 R10, RZ, RZ, R7 ;  /* 0x000000ffff0a7224 */ /* 0x000fe200078e0007 */
[----:B------:R-:W2:Y:S01]  /*21f0*/  LDL R15, [R1+0x5e4] ;  /* 0x0005e400010f7983 */ /* 0x000ea20000100800 */
[----:B------:R-:W-:Y:S01]  /*2200*/  IMAD.MOV R16, RZ, RZ, -R16 ;  /* 0x000000ffff107224 */ /* 0x000fe200078e0a10 */
[----:B------:R-:W-:Y:S01]  /*2210*/  ISETP.NE.AND P2, PT, R2, RZ, PT ;  /* 0x000000ff0200720c */ /* 0x000fe20003f45270 */
[----:B------:R-:W-:Y:S01]  /*2220*/  @!P1 IMAD.IADD R8, R8, 0x1, -R5 ;  /* 0x0000000108089824 */ /* 0x000fe200078e0a05 */
[----:B------:R-:W3:Y:S01]  /*2230*/  LDL.LU R26, [R1+0x1b0] ;  /* 0x0001b000011a7983 */ /* 0x000ee20000300800 */
[----:B------:R-:W-:Y:S01]  /*2240*/  LOP3.LUT R2, RZ, R2, RZ, 0x33, !PT ;  /* 0x00000002ff027212 */ /* 0x000fe200078e33ff */
[----:B------:R-:W-:-:S02]  /*2250*/  @!P0 IMAD.MOV R10, RZ, RZ, -R10 ;  /* 0x000000ffff0a8224 */ /* 0x000fc400078e0a0a */
[----:B------:R-:W-:Y:S01]  /*2260*/  IMAD R12, R5, R16, R12 ;  /* 0x00000010050c7224 */ /* 0x000fe200078e020c */
[----:B------:R-:W-:Y:S01]  /*2270*/  @!P4 IADD3 R6, PT, PT, R6, -R5, RZ ;  /* 0x800000050606c210 */ /* 0x000fe20007ffe0ff */
[----:B------:R-:W-:-:S04]  /*2280*/  IMAD.HI.U32 R17, R4, R13, RZ ;  /* 0x0000000d04117227 */ /* 0x000fc800078e00ff */
[----:B------:R-:W-:Y:S01]  /*2290*/  @!P6 IMAD.MOV R0, RZ, RZ, -R0 ;  /* 0x000000ffff00e224 */ /* 0x000fe200078e0a00 */
[C---:B------:R-:W-:Y:S02]  /*22a0*/  ISETP.GT.U32.AND P1, PT, R5.reuse, R8, PT ;  /* 0x000000080500720c */ /* 0x040fe40003f24070 */
[C---:B------:R-:W-:Y:S02]  /*22b0*/  ISETP.GT.U32.AND P4, PT, R5.reuse, R9, PT ;  /* 0x000000090500720c */ /* 0x040fe40003f84070 */
[C---:B------:R-:W-:Y:S02]  /*22c0*/  SEL R16, R2.reuse, R0, !P2 ;  /* 0x0000000002107207 */ /* 0x040fe40005000000 */
[----:B------:R-:W-:Y:S02]  /*22d0*/  SEL R0, R2, R10, !P2 ;  /* 0x0000000a02007207 */ /* 0x000fe40005000000 */
[C---:B------:R-:W-:Y:S01]  /*22e0*/  ISETP.GT.U32.AND P2, PT, R5.reuse, R12, PT ;  /* 0x0000000c0500720c */ /* 0x040fe20003f44070 */
[----:B------:R-:W-:Y:S01]  /*22f0*/  IMAD.MOV R14, RZ, RZ, -R14 ;  /* 0x000000ffff0e7224 */ /* 0x000fe200078e0a0e */
[----:B------:R-:W-:Y:S01]  /*2300*/  ISETP.GT.U32.AND P6, PT, R5, R6, PT ;  /* 0x000000060500720c */ /* 0x000fe20003fc4070 */
[----:B------:R-:W-:-:S02]  /*2310*/  IMAD.MOV R17, RZ, RZ, -R17 ;  /* 0x000000ffff117224 */ /* 0x000fc400078e0a11 */
[C---:B------:R-:W-:Y:S01]  /*2320*/  IMAD R11, R5.reuse, R14, R11 ;  /* 0x0000000e050b7224 */ /* 0x040fe200078e020b */
[----:B------:R-:W-:Y:S01]  /*2330*/  STL [R1+0x394], R16 ;  /* 0x0003941001007387 */ /* 0x000fe20000100800 */
[C---:B------:R-:W-:Y:S02]  /*2340*/  IMAD R13, R5.reuse, R17, R13 ;  /* 0x00000011050d7224 */ /* 0x040fe400078e020d */
[--C-:B------:R-:W-:Y:S01]  /*2350*/  @!P1 IMAD.IADD R8, R8, 0x1, -R5.reuse ;  /* 0x0000000108089824 */ /* 0x100fe200078e0a05 */
[----:B------:R-:W-:Y:S01]  /*2360*/  ISETP.GT.U32.AND P0, PT, R5, R11, PT ;  /* 0x0000000b0500720c */ /* 0x000fe20003f04070 */
[----:B------:R-:W-:Y:S01]  /*2370*/  STL [R1+0x390], R0 ;  /* 0x0003900001007387 */ /* 0x000fe20000100800 */
[--C-:B------:R-:W-:Y:S01]  /*2380*/  @!P4 IMAD.IADD R9, R9, 0x1, -R5.reuse ;  /* 0x000000010909c824 */ /* 0x100fe200078e0a05 */
[----:B------:R-:W-:Y:S01]  /*2390*/  ISETP.GT.U32.AND P4, PT, R5, R13, PT ;  /* 0x0000000d0500720c */ /* 0x000fe20003f84070 */
[--C-:B------:R-:W-:Y:S01]  /*23a0*/  @!P2 IMAD.IADD R12, R12, 0x1, -R5.reuse ;  /* 0x000000010c0ca824 */ /* 0x100fe200078e0a05 */
[----:B------:R-:W-:Y:S01]  /*23b0*/  ISETP.GE.AND P2, PT, R3, RZ, PT ;  /* 0x000000ff0300720c */ /* 0x000fe20003f46270 */
[----:B------:R-:W-:Y:S01]  /*23c0*/  @!P6 IMAD.IADD R6, R6, 0x1, -R5 ;  /* 0x000000010606e824 */ /* 0x000fe200078e0a05 */
[----:B------:R-:W-:-:S02]  /*23d0*/  ISETP.GT.U32.AND P6, PT, R5, R9, PT ;  /* 0x000000090500720c */ /* 0x000fc40003fc4070 */
[----:B------:R-:W-:-:S04]  /*23e0*/  IABS R14, R24 ;  /* 0x00000018000e7213 */ /* 0x000fc80000000000 */
[----:B------:R-:W-:Y:S02]  /*23f0*/  @!P0 IMAD.IADD R11, R11, 0x1, -R5 ;  /* 0x000000010b0b8824 */ /* 0x000fe400078e0a05 */
[----:B------:R-:W-:-:S04]  /*2400*/  IMAD.HI.U32 R2, R4, R14, RZ ;  /* 0x0000000e04027227 */ /* 0x000fc800078e00ff */
[--C-:B------:R-:W-:Y:S01]  /*2410*/  @!P4 IMAD.IADD R13, R13, 0x1, -R5.reuse ;  /* 0x000000010d0dc824 */ /* 0x100fe200078e0a05 */
[----:B------:R-:W-:Y:S01]  /*2420*/  ISETP.GT.U32.AND P4, PT, R5, R11, PT ;  /* 0x0000000b0500720c */ /* 0x000fe20003f84070 */
[----:B------:R-:W-:Y:S02]  /*2430*/  @!P6 IMAD.IADD R9, R9, 0x1, -R5 ;  /* 0x000000010909e824 */ /* 0x000fe400078e0a05 */
[----:B------:R-:W-:Y:S01]  /*2440*/  IMAD.MOV R2, RZ, RZ, -R2 ;  /* 0x000000ffff027224 */ /* 0x000fe200078e0a02 */
[C---:B------:R-:W-:Y:S01]  /*2450*/  ISETP.GT.U32.AND P6, PT, R5.reuse, R13, PT ;  /* 0x0000000d0500720c */ /* 0x040fe20003fc4070 */
[----:B------:R-:W-:Y:S02]  /*2460*/  @!P5 IMAD.MOV R8, RZ, RZ, -R8 ;  /* 0x000000ffff08d224 */ /* 0x000fe400078e0a08 */
[----:B------:R-:W-:Y:S02]  /*2470*/  @!P3 IMAD.MOV R9, RZ, RZ, -R9 ;  /* 0x000000ffff09b224 */ /* 0x000fe400078e0a09 */
[----:B------:R-:W-:Y:S01]  /*2480*/  IMAD R2, R5, R2, R14 ;  /* 0x0000000205027224 */ /* 0x000fe200078e020e */
[----:B------:R-:W-:-:S04]  /*2490*/  ISETP.GE.AND P0, PT, R29, RZ, PT ;  /* 0x000000ff1d00720c */ /* 0x000fc80003f06270 */
[----:B------:R-:W-:Y:S01]  /*24a0*/  ISETP.GT.U32.AND P5, PT, R5, R2, PT ;  /* 0x000000020500720c */ /* 0x000fe20003fa4070 */
[--C-:B------:R-:W-:Y:S01]  /*24b0*/  @!P4 IMAD.IADD R11, R11, 0x1, -R5.reuse ;  /* 0x000000010b0bc824 */ /* 0x100fe200078e0a05 */
[----:B------:R-:W-:Y:S01]  /*24c0*/  IABS R7, R25 ;  /* 0x0000001900077213 */ /* 0x000fe20000000000 */
[----:B------:R-:W-:Y:S01]  /*24d0*/  @!P6 IMAD.IADD R13, R13, 0x1, -R5 ;  /* 0x000000010d0de824 */ /* 0x000fe200078e0a05 */
[----:B------:R-:W-:Y:S01]  /*24e0*/  ISETP.GE.AND P6, PT, R25, RZ, PT ;  /* 0x000000ff1900720c */ /* 0x000fe20003fc6270 */
[----:B------:R-:W-:-:S04]  /*24f0*/  IMAD.MOV.U32 R10, RZ, RZ, R11 ;  /* 0x000000ffff0a7224 */ /* 0x000fc800078e000b */
[----:B------:R-:W-:-:S04]  /*2500*/  @!P0 IMAD.MOV R10, RZ, RZ, -R10 ;  /* 0x000000ffff0a8224 */ /* 0x000fc800078e0a0a */
[----:B------:R-:W-:Y:S02]  /*2510*/  @!P5 IADD3 R2, PT, PT, R2, -R5, RZ ;  /* 0x800000050202d210 */ /* 0x000fe40007ffe0ff */
[----:B------:R-:W-:Y:S01]  /*2520*/  ISETP.GE.AND P3, PT, R28, RZ, PT ;  /* 0x000000ff1c00720c */ /* 0x000fe20003f66270 */
[----:B------:R-:W-:-:S12]  /*2530*/  IMAD.MOV.U32 R11, RZ, RZ, R13 ;  /* 0x000000ffff0b7224 */ /* 0x000fd800078e000d */
[----:B------:R-:W-:Y:S01]  /*2540*/  @!P3 IMAD.MOV R11, RZ, RZ, -R11 ;  /* 0x000000ffff0bb224 */ /* 0x000fe200078e0a0b */
[----:B--2---:R-:W-:Y:S02]  /*2550*/  ISETP.GE.AND P1, PT, R15, RZ, PT ;  /* 0x000000ff0f00720c */ /* 0x004fe40003f26270 */
[----:B------:R-:W2:Y:S04]  /*2560*/  LDL.LU R15, [R1+0x1b4] ;  /* 0x0001b400010f7983 */ /* 0x000ea80000300800 */
[----:B------:R-:W4:Y:S07]  /*2570*/  LDL.LU R3, [R1+0x1b8] ;  /* 0x0001b80001037983 */ /* 0x000f2e0000300800 */
[----:B------:R-:W-:Y:S01]  /*2580*/  @!P1 IMAD.MOV R6, RZ, RZ, -R6 ;  /* 0x000000ffff069224 */ /* 0x000fe200078e0a06 */
[----:B------:R-:W-:-:S04]  /*2590*/  ISETP.GT.U32.AND P1, PT, R5, R12, PT ;  /* 0x0000000c0500720c */ /* 0x000fc80003f24070 */
[----:B------:R3:W-:Y:S04]  /*25a0*/  STL [R1+0x158], R6 ;  /* 0x0001580601007387 */ /* 0x0007e80000100800 */
[----:B------:R2:W-:Y:S04]  /*25b0*/  STL [R1+0x19c], R8 ;  /* 0x00019c0801007387 */ /* 0x0005e80000100800 */
[----:B------:R4:W-:Y:S01]  /*25c0*/  STL [R1+0x198], R9 ;  /* 0x0001980901007387 */ /* 0x0009e20000100800 */
[----:B------:R-:W-:Y:S01]  /*25d0*/  @!P1 IMAD.IADD R12, R12, 0x1, -R5 ;  /* 0x000000010c0c9824 */ /* 0x000fe200078e0a05 */
[----:B------:R-:W-:-:S02]  /*25e0*/  ISETP.GE.AND P1, PT, R24, RZ, PT ;  /* 0x000000ff1800720c */ /* 0x000fc40003f26270 */
[----:B------:R-:W4:Y:S04]  /*25f0*/  LDL.LU R24, [R1+0x1bc] ;  /* 0x0001bc0001187983 */ /* 0x000f280000300800 */
[----:B------:R-:W4:Y:S01]  /*2600*/  LDL.LU R25, [R1+0x1c0] ;  /* 0x0001c00001197983 */ /* 0x000f220000300800 */
[----:B---3--:R-:W-:-:S03]  /*2610*/  IABS R6, R26 ;  /* 0x0000001a00067213 */ /* 0x008fc60000000000 */
[----:B------:R-:W3:Y:S01]  /*2620*/  LDL.LU R29, [R1+0x1c4] ;  /* 0x0001c400011d7983 */ /* 0x000ee20000300800 */
[----:B------:R-:W-:Y:S01]  /*2630*/  ISETP.GE.AND P5, PT, R26, RZ, PT ;  /* 0x000000ff1a00720c */ /* 0x000fe20003fa6270 */
[----:B------:R-:W-:Y:S02]  /*2640*/  IMAD.MOV.U32 R26, RZ, RZ, R27 ;  /* 0x000000ffff1a7224 */ /* 0x000fe400078e001b */
[----:B------:R0:W-:Y:S04]  /*2650*/  STL [R1+0x194], R10 ;  /* 0x0001940a01007387 */ /* 0x0001e80000100800 */
[----:B------:R-:W3:Y:S01]  /*2660*/  LDL.LU R27, [R1+0x1c8] ;  /* 0x0001c800011b7983 */ /* 0x000ee20000300800 */
[----:B------:R-:W-:-:S03]  /*2670*/  @!P2 IMAD.MOV R12, RZ, RZ, -R12 ;  /* 0x000000ffff0ca224 */ /* 0x000fc600078e0a0c */
[----:B------:R-:W3:Y:S04]  /*2680*/  LDL.LU R28, [R1+0x1cc] ;  /* 0x0001cc00011c7983 */ /* 0x000ee80000300800 */
[----:B------:R1:W-:Y:S04]  /*2690*/  STL [R1+0x190], R12 ;  /* 0x0001900c01007387 */ /* 0x0003e80000100800 */
[----:B------:R-:W-:Y:S04]  /*26a0*/  STL [R1+0x18c], R11 ;  /* 0x00018c0b01007387 */ /* 0x000fe80000100800 */
[----:B------:R-:W3:Y:S01]  /*26b0*/  LDL.LU R17, [R1+0x1d0] ;  /* 0x0001d00001117983 */ /* 0x000ee20000300800 */
[----:B------:R-:W-:-:S04]  /*26c0*/  IMAD.HI.U32 R0, R4, R7, RZ ;  /* 0x0000000704007227 */ /* 0x000fc800078e00ff */
[----:B------:R-:W-:-:S04]  /*26d0*/  IMAD.MOV R0, RZ, RZ, -R0 ;  /* 0x000000ffff007224 */ /* 0x000fc800078e0a00 */
[----:B------:R-:W-:Y:S02]  /*26e0*/  IMAD R0, R5, R0, R7 ;  /* 0x0000000005007224 */ /* 0x000fe400078e0207 */
[----:B------:R-:W-:-:S03]  /*26f0*/  IMAD.HI.U32 R7, R4, R6, RZ ;  /* 0x0000000604077227 */ /* 0x000fc600078e00ff */
[----:B------:R-:W-:Y:S01]  /*2700*/  ISETP.GT.U32.AND P4, PT, R5, R0, PT ;  /* 0x000000000500720c */ /* 0x000fe20003f84070 */
[----:B------:R-:W-:-:S04]  /*2710*/  IMAD.MOV R7, RZ, RZ, -R7 ;  /* 0x000000ffff077224 */ /* 0x000fc800078e0a07 */
[----:B------:R-:W-:-:S05]  /*2720*/  IMAD R7, R5, R7, R6 ;  /* 0x0000000705077224 */ /* 0x000fca00078e0206 */
[----:B------:R-:W-:-:S03]  /*2730*/  ISETP.GT.U32.AND P2, PT, R5, R7, PT ;  /* 0x000000070500720c */ /* 0x000fc60003f44070 */
[----:B------:R-:W-:Y:S01]  /*2740*/  @!P4 IMAD.IADD R0, R0, 0x1, -R5 ;  /* 0x000000010000c824 */ /* 0x000fe200078e0a05 */
[----:B------:R-:W-:-:S04]  /*2750*/  ISETP.GT.U32.AND P4, PT, R5, R2, PT ;  /* 0x000000020500720c */ /* 0x000fc80003f84070 */
[----:B------:R-:W-:-:S05]  /*2760*/  ISETP.GT.U32.AND P0, PT, R5, R0, PT ;  /* 0x000000000500720c */ /* 0x000fca0003f04070 */
[----:B------:R-:W-:-:S04]  /*2770*/  @!P2 IMAD.IADD R7, R7, 0x1, -R5 ;  /* 0x000000010707a824 */ /* 0x000fc800078e0a05 */
[----:B------:R-:W-:-:S04]  /*2780*/  @!P4 IMAD.IADD R2, R2, 0x1, -R5 ;  /* 0x000000010202c824 */ /* 0x000fc800078e0a05 */
[----:B------:R-:W-:Y:S01]  /*2790*/  @!P1 IMAD.MOV R2, RZ, RZ, -R2 ;  /* 0x000000ffff029224 */ /* 0x000fe200078e0a02 */
[----:B------:R-:W-:Y:S01]  /*27a0*/  ISETP.GT.U32.AND P1, PT, R5, R7, PT ;  /* 0x000000070500720c */ /* 0x000fe20003f24070 */
[----:B------:R-:W-:-:S12]  /*27b0*/  @!P0 IMAD.IADD R0, R0, 0x1, -R5 ;  /* 0x0000000100008824 */ /* 0x000fd800078e0a05 */
[----:B------:R-:W-:Y:S01]  /*27c0*/  @!P1 IMAD.IADD R7, R7, 0x1, -R5 ;  /* 0x0000000107079824 */ /* 0x000fe200078e0a05 */
[----:B------:R0:W-:Y:S04]  /*27d0*/  STL [R1+0x188], R2 ;  /* 0x0001880201007387 */ /* 0x0001e80000100800 */
[----:B------:R-:W3:Y:S01]  /*27e0*/  LDL.LU R16, [R1+0x1d4] ;  /* 0x0001d40001107983 */ /* 0x000ee20000300800 */
[----:B--2---:R-:W-:Y:S02]  /*27f0*/  IABS R8, R15 ;  /* 0x0000000f00087213 */ /* 0x004fe40000000000 */
[----:B----4-:R-:W-:-:S03]  /*2800*/  IABS R9, R3 ;  /* 0x0000000300097213 */ /* 0x010fc60000000000 */
[----:B------:R-:W-:-:S04]  /*2810*/  IMAD.HI.U32 R6, R4, R8, RZ ;  /* 0x0000000804067227 */ /* 0x000fc800078e00ff */
[----:B0-----:R-:W-:Y:S01]  /*2820*/  IMAD.HI.U32 R10, R4, R9, RZ ;  /* 0x00000009040a7227 */ /* 0x001fe200078e00ff */
[----:B------:R-:W-:-:S03]  /*2830*/  ISETP.GE.AND P4, PT, R3, RZ, PT ;  /* 0x000000ff0300720c */ /* 0x000fc60003f86270 */
[----:B------:R-:W-:Y:S02]  /*2840*/  IMAD.MOV R6, RZ, RZ, -R6 ;  /* 0x000000ffff067224 */ /* 0x000fe400078e0a06 */
[----:B------:R-:W-:Y:S02]  /*2850*/  IMAD.MOV R10, RZ, RZ, -R10 ;  /* 0x000000ffff0a7224 */ /* 0x000fe400078e0a0a */
[C---:B------:R-:W-:Y:S02]  /*2860*/  IMAD R8, R5.reuse, R6, R8 ;  /* 0x0000000605087224 */ /* 0x040fe400078e0208 */
[----:B------:R-:W-:Y:S02]  /*2870*/  IMAD.MOV.U32 R3, RZ, RZ, R0 ;  /* 0x000000ffff037224 */ /* 0x000fe400078e0000 */
[C---:B------:R-:W-:Y:S02]  /*2880*/  IMAD R9, R5.reuse, R10, R9 ;  /* 0x0000000a05097224 */ /* 0x040fe400078e0209 */
[----:B------:R-:W-:Y:S01]  /*2890*/  @!P6 IMAD.MOV R3, RZ, RZ, -R3 ;  /* 0x000000ffff03e224 */ /* 0x000fe200078e0a03 */
[----:B------:R-:W-:-:S02]  /*28a0*/  ISETP.GT.U32.AND P6, PT, R5, R8, PT ;  /* 0x000000080500720c */ /* 0x000fc40003fc4070 */
[----:B------:R-:W-:Y:S02]  /*28b0*/  ISETP.GT.U32.AND P1, PT, R5, R9, PT ;  /* 0x000000090500720c */ /* 0x000fe40003f24070 */
[----:B-1----:R-:W-:-:S05]  /*28c0*/  IABS R12, R24 ;  /* 0x00000018000c7213 */ /* 0x002fca0000000000 */
[----:B------:R-:W-:-:S04]  /*28d0*/  IMAD.HI.U32 R0, R4, R12, RZ ;  /* 0x0000000c04007227 */ /* 0x000fc800078e00ff */
[----:B------:R-:W-:Y:S02]  /*28e0*/  @!P6 IADD3 R8, PT, PT, R8, -R5, RZ ;  /* 0x800000050808e210 */ /* 0x000fe40007ffe0ff */
[----:B------:R-:W-:Y:S01]  /*28f0*/  @!P1 IMAD.IADD R9, R9, 0x1, -R5 ;  /* 0x0000000109099824 */ /* 0x000fe200078e0a05 */
[----:B------:R-:W-:Y:S02]  /*2900*/  IABS R10, R25 ;  /* 0x00000019000a7213 */ /* 0x000fe40000000000 */
[----:B------:R-:W-:Y:S01]  /*2910*/  ISETP.GT.U32.AND P1, PT, R5, R8, PT ;  /* 0x000000080500720c */ /* 0x000fe20003f24070 */
[----:B------:R-:W-:Y:S01]  /*2920*/  IMAD.MOV R0, RZ, RZ, -R0 ;  /* 0x000000ffff007224 */ /* 0x000fe200078e0a00 */
[----:B------:R-:W-:Y:S01]  /*2930*/  ISETP.GE.AND P0, PT, R24, RZ, PT ;  /* 0x000000ff1800720c */ /* 0x000fe20003f06270 */
[----:B------:R-:W-:Y:S01]  /*2940*/  IMAD.HI.U32 R13, R4, R10, RZ ;  /* 0x0000000a040d7227 */ /* 0x000fe200078e00ff */
[----:B------:R-:W2:Y:S01]  /*2950*/  LDL.LU R24, [R1+0x1d8] ;  /* 0x0001d80001187983 */ /* 0x000ea20000300800 */
[----:B---3--:R-:W-:-:S02]  /*2960*/  IABS R6, R29 ;  /* 0x0000001d00067213 */ /* 0x008fc40000000000 */
[----:B------:R-:W-:Y:S01]  /*2970*/  IMAD R0, R5, R0, R12 ;  /* 0x0000000005007224 */ /* 0x000fe200078e020c */
[----:B------:R-:W-:Y:S01]  /*2980*/  STL [R1+0x1a0c], R29 ;  /* 0x001a0c1d01007387 */ /* 0x000fe20000100800 */
[----:B------:R-:W-:Y:S01]  /*2990*/  ISETP.GE.AND P3, PT, R15, RZ, PT ;  /* 0x000000ff0f00720c */ /* 0x000fe20003f66270 */
[----:B------:R-:W-:Y:S02]  /*29a0*/  IMAD.MOV R13, RZ, RZ, -R13 ;  /* 0x000000ffff0d7224 */ /* 0x000fe400078e0a0d */
[----:B------:R0:W-:Y:S01]  /*29b0*/  STL [R1+0x184], R3 ;  /* 0x0001840301007387 */ /* 0x0001e20000100800 */
[----:B------:R-:W-:Y:S01]  /*29c0*/  IABS R2, R27 ;  /* 0x0000001b00027213 */ /* 0x000fe20000000000 */
[----:B------:R-:W-:Y:S01]  /*29d0*/  IMAD.HI.U32 R14, R4, R6, RZ ;  /* 0x00000006040e7227 */ /* 0x000fe200078e00ff */
[----:B------:R-:W-:-:S03]  /*29e0*/  ISETP.GT.U32.AND P6, PT, R5, R0, PT ;  /* 0x000000000500720c */ /* 0x000fc60003fc4070 */
[----:B0-----:R-:W-:Y:S02]  /*29f0*/  IMAD.MOV.U32 R3, RZ, RZ, R7 ;  /* 0x000000ffff037224 */ /* 0x001fe400078e0007 */
[C---:B------:R-:W-:Y:S02]  /*2a00*/  IMAD R10, R5.reuse, R13, R10 ;  /* 0x0000000d050a7224 */ /* 0x040fe400078e020a */
[----:B------:R-:W-:Y:S01]  /*2a10*/  @!P5 IMAD.MOV R3, RZ, RZ, -R3 ;  /* 0x000000ffff03d224 */ /* 0x000fe200078e0a03 */
[----:B------:R-:W-:Y:S01]  /*2a20*/  ISETP.GT.U32.AND P5, PT, R5, R9, PT ;  /* 0x000000090500720c */ /* 0x000fe20003fa4070 */
[----:B------:R-:W-:Y:S02]  /*2a30*/  @!P1 IMAD.IADD R8, R8, 0x1, -R5 ;  /* 0x0000000108089824 */ /* 0x000fe400078e0a05 */
[----:B------:R-:W-:-:S04]  /*2a40*/  IMAD.HI.U32 R13, R4, R2, RZ ;  /* 0x00000002040d7227 */ /* 0x000fc800078e00ff */
[----:B------:R-:W-:Y:S02]  /*2a50*/  IMAD.MOV R14, RZ, RZ, -R14 ;  /* 0x000000ffff0e7224 */ /* 0x000fe400078e0a0e */
[----:B------:R-:W-:Y:S02]  /*2a60*/  IMAD.MOV.U32 R29, RZ, RZ, R8 ;  /* 0x000000ffff1d7224 */ /* 0x000fe400078e0008 */
[----:B------:R-:W-:Y:S02]  /*2a70*/  IMAD.MOV R13, RZ, RZ, -R13 ;  /* 0x000000ffff0d7224 */ /* 0x000fe400078e0a0d */
[----:B------:R-:W-:Y:S02]  /*2a80*/  IMAD R6, R5, R14, R6 ;  /* 0x0000000e05067224 */ /* 0x000fe400078e0206 */
[----:B------:R-:W-:Y:S01]  /*2a90*/  @!P3 IMAD.MOV R29, RZ, RZ, -R29 ;  /* 0x000000ffff1db224 */ /* 0x000fe200078e0a1d */
[----:B------:R-:W-:Y:S01]  /*2aa0*/  ISETP.GE.AND P2, PT, R25, RZ, PT ;  /* 0x000000ff1900720c */ /* 0x000fe20003f46270 */
[C---:B------:R-:W-:Y:S01]  /*2ab0*/  IMAD R2, R5.reuse, R13, R2 ;  /* 0x0000000d05027224 */ /* 0x040fe200078e0202 */
[----:B------:R0:W-:Y:S01]  /*2ac0*/  STL [R1+0x180], R3 ;  /* 0x0001800301007387 */ /* 0x0001e20000100800 */
[----:B------:R-:W-:Y:S01]  /*2ad0*/  ISETP.GT.U32.AND P3, PT, R5, R6, PT ;  /* 0x000000060500720c */ /* 0x000fe20003f64070 */
[----:B------:R-:W-:-:S02]  /*2ae0*/  @!P6 IMAD.IADD R0, R0, 0x1, -R5 ;  /* 0x000000010000e824 */ /* 0x000fc400078e0a05 */
[----:B------:R-:W3:Y:S01]  /*2af0*/  LDL.LU R25, [R1+0x1dc] ;  /* 0x0001dc0001197983 */ /* 0x000ee20000300800 */
[----:B------:R-:W-:Y:S01]  /*2b00*/  @!P5 IMAD.IADD R9, R9, 0x1, -R5 ;  /* 0x000000010909d824 */ /* 0x000fe200078e0a05 */
[C---:B------:R-:W-:Y:S01]  /*2b10*/  ISETP.GT.U32.AND P5, PT, R5.reuse, R2, PT ;  /* 0x000000020500720c */ /* 0x040fe20003fa4070 */
[----:B0-----:R-:W-:Y:S02]  /*2b20*/  IMAD.MOV.U32 R3, RZ, RZ, R26 ;  /* 0x000000ffff037224 */ /* 0x001fe400078e001a */
[----:B------:R-:W4:Y:S01]  /*2b30*/  LDL.LU R26, [R1+0x1e0] ;  /* 0x0001e000011a7983 */ /* 0x000f220000300800 */
[----:B------:R-:W-:-:S03]  /*2b40*/  ISETP.GT.U32.AND P6, PT, R5, R0, PT ;  /* 0x000000000500720c */ /* 0x000fc60003fc4070 */
[----:B------:R0:W-:Y:S01]  /*2b50*/  STL [R1+0x17c], R29 ;  /* 0x00017c1d01007387 */ /* 0x0001e20000100800 */
[----:B------:R-:W-:-:S03]  /*2b60*/  IABS R13, R17 ;  /* 0x00000011000d7213 */ /* 0x000fc60000000000 */
[----:B0-----:R-:W2:Y:S01]  /*2b70*/  LDL.LU R29, [R1+0x1a0c] ;  /* 0x001a0c00011d7983 */ /* 0x001ea20000300800 */
[----:B------:R-:W-:Y:S02]  /*2b80*/  @!P3 IMAD.IADD R6, R6, 0x1, -R5 ;  /* 0x000000010606b824 */ /* 0x000fe400078e0a05 */
[----:B------:R-:W-:-:S04]  /*2b90*/  IMAD.HI.U32 R8, R4, R13, RZ ;  /* 0x0000000d04087227 */ /* 0x000fc800078e00ff */
[--C-:B------:R-:W-:Y:S01]  /*2ba0*/  @!P5 IMAD.IADD R2, R2, 0x1, -R5.reuse ;  /* 0x000000010202d824 */ /* 0x100fe200078e0a05 */
[C---:B------:R-:W-:Y:S01]  /*2bb0*/  ISETP.GT.U32.AND P5, PT, R5.reuse, R6, PT ;  /* 0x000000060500720c */ /* 0x040fe20003fa4070 */
[----:B------:R-:W-:Y:S02]  /*2bc0*/  IMAD.MOV R8, RZ, RZ, -R8 ;  /* 0x000000ffff087224 */ /* 0x000fe400078e0a08 */
[----:B------:R-:W-:Y:S02]  /*2bd0*/  @!P6 IMAD.IADD R0, R0, 0x1, -R5 ;  /* 0x000000010000e824 */ /* 0x000fe400078e0a05 */
[----:B------:R-:W-:Y:S02]  /*2be0*/  IMAD R8, R5, R8, R13 ;  /* 0x0000000805087224 */ /* 0x000fe400078e020d */
[----:B------:R-:W-:Y:S02]  /*2bf0*/  IMAD.MOV.U32 R13, RZ, RZ, R0 ;  /* 0x000000ffff0d7224 */ /* 0x000fe400078e0000 */
[----:B------:R-:W-:-:S02]  /*2c00*/  @!P4 IMAD.MOV R9, RZ, RZ, -R9 ;  /* 0x000000ffff09c224 */ /* 0x000fc400078e0a09 */
[----:B------:R-:W-:Y:S02]  /*2c10*/  @!P0 IMAD.MOV R13, RZ, RZ, -R13 ;  /* 0x000000ffff0d8224 */ /* 0x000fe400078e0a0d */
[----:B------:R-:W-:Y:S01]  /*2c20*/  @!P5 IMAD.IADD R6, R6, 0x1, -R5 ;  /* 0x000000010606d824 */ /* 0x000fe200078e0a05 */
[----:B------:R-:W-:Y:S01]  /*2c30*/  STL [R1+0x178], R9 ;  /* 0x0001780901007387 */ /* 0x000fe20000100800 */
[----:B------:R-:W-:-:S03]  /*2c40*/  ISETP.GE.AND P5, PT, R27, RZ, PT ;  /* 0x000000ff1b00720c */ /* 0x000fc60003fa6270 */
[----:B------:R-:W-:Y:S04]  /*2c50*/  STL [R1+0x174], R13 ;  /* 0x0001740d01007387 */ /* 0x000fe80000100800 */
[----:B------:R-:W4:Y:S01]  /*2c60*/  LDL.LU R27, [R1+0x1e4] ;  /* 0x0001e400011b7983 */ /* 0x000f220000300800 */
[----:B------:R-:W-:-:S05]  /*2c70*/  IABS R11, R28 ;  /* 0x0000001c000b7213 */ /* 0x000fca0000000000 */
[----:B------:R-:W-:-:S04]  /*2c80*/  IMAD.HI.U32 R12, R4, R11, RZ ;  /* 0x0000000b040c7227 */ /* 0x000fc800078e00ff */
[----:B------:R-:W-:-:S04]  /*2c90*/  IMAD.MOV R12, RZ, RZ, -R12 ;  /* 0x000000ffff0c7224 */ /* 0x000fc800078e0a0c */
[----:B------:R-:W-:-:S05]  /*2ca0*/  IMAD R11, R5, R12, R11 ;  /* 0x0000000c050b7224 */ /* 0x000fca00078e020b */
[C---:B------:R-:W-:Y:S02]  /*2cb0*/  ISETP.GT.U32.AND P6, PT, R5.reuse, R11, PT ;  /* 0x0000000b0500720c */ /* 0x040fe40003fc4070 */
[----:B------:R-:W-:-:S11]  /*2cc0*/  ISETP.GT.U32.AND P1, PT, R5, R10, PT ;  /* 0x0000000a0500720c */ /* 0x000fd60003f24070 */
[----:B------:R-:W-:-:S04]  /*2cd0*/  @!P6 IADD3 R11, PT, PT, R11, -R5, RZ ;  /* 0x800000050b0be210 */ /* 0x000fc80007ffe0ff */
[----:B------:R-:W-:Y:S01]  /*2ce0*/  ISETP.GT.U32.AND P4, PT, R5, R11, PT ;  /* 0x0000000b0500720c */ /* 0x000fe20003f84070 */
[----:B------:R-:W-:Y:S01]  /*2cf0*/  @!P1 IMAD.IADD R10, R10, 0x1, -R5 ;  /* 0x000000010a0a9824 */ /* 0x000fe200078e0a05 */
[----:B------:R-:W-:-:S04]  /*2d00*/  IABS R12, R16 ;  /* 0x00000010000c7213 */ /* 0x000fc80000000000 */
[----:B------:R-:W-:Y:S01]  /*2d10*/  ISETP.GT.U32.AND P3, PT, R5, R10, PT ;  /* 0x0000000a0500720c */ /* 0x000fe20003f64070 */
[----:B------:R-:W-:-:S06]  /*2d20*/  IMAD.HI.U32 R15, R4, R12, RZ ;  /* 0x0000000c040f7227 */ /* 0x000fcc00078e00ff */
[----:B------:R-:W-:Y:S01]  /*2d30*/  @!P4 IMAD.IADD R11, R11, 0x1, -R5 ;  /* 0x000000010b0bc824 */ /* 0x000fe200078e0a05 */
[----:B------:R-:W-:Y:S02]  /*2d40*/  ISETP.GE.AND P4, PT, R28, RZ, PT ;  /* 0x000000ff1c00720c */ /* 0x000fe40003f86270 */
[----:B------:R-:W4:Y:S01]  /*2d50*/  LDL.LU R28, [R1+0x1e8] ;  /* 0x0001e800011c7983 */ /* 0x000f220000300800 */
[----:B------:R-:W-:Y:S01]  /*2d60*/  IMAD.MOV R15, RZ, RZ, -R15 ;  /* 0x000000ffff0f7224 */ /* 0x000fe200078e0a0f */
[----:B------:R-:W-:-:S03]  /*2d70*/  ISETP.GT.U32.AND P6, PT, R5, R2, PT ;  /* 0x000000020500720c */ /* 0x000fc60003fc4070 */
[----:B------:R-:W-:Y:S02]  /*2d80*/  IMAD R12, R5, R15, R12 ;  /* 0x0000000f050c7224 */ /* 0x000fe400078e020c */
[----:B------:R-:W-:-:S03]  /*2d90*/  @!P3 IMAD.IADD R10, R10, 0x1, -R5 ;  /* 0x000000010a0ab824 */ /* 0x000fc600078e0a05 */
[----:B------:R-:W-:Y:S01]  /*2da0*/  ISETP.GT.U32.AND P3, PT, R5, R12, PT ;  /* 0x0000000c0500720c */ /* 0x000fe20003f64070 */
[----:B------:R-:W-:-:S04]  /*2db0*/  @!P2 IMAD.MOV R10, RZ, RZ, -R10 ;  /* 0x000000ffff0aa224 */ /* 0x000fc800078e0a0a */
[--C-:B------:R-:W-:Y:S01]  /*2dc0*/  @!P6 IMAD.IADD R2, R2, 0x1, -R5.reuse ;  /* 0x000000010202e824 */ /* 0x100fe200078e0a05 */
[----:B------:R0:W-:Y:S07]  /*2dd0*/  STL [R1+0x170], R10 ;  /* 0x0001700a01007387 */ /* 0x0001ee0000100800 */
[----:B------:R-:W-:Y:S02]  /*2de0*/  @!P3 IMAD.IADD R12, R12, 0x1, -R5 ;  /* 0x000000010c0cb824 */ /* 0x000fe400078e0a05 */
[----:B0-----:R-:W-:-:S04]  /*2df0*/  IMAD.MOV.U32 R10, RZ, RZ, R2 ;  /* 0x000000ffff0a7224 */ /* 0x001fc800078e0002 */
[----:B------:R-:W-:Y:S01]  /*2e00*/  @!P5 IMAD.MOV R10, RZ, RZ, -R10 ;  /* 0x000000ffff0ad224 */ /* 0x000fe200078e0a0a */
[----:B---3--:R-:W-:-:S05]  /*2e10*/  IABS R9, R25 ;  /* 0x0000001900097213 */ /* 0x008fca0000000000 */
[----:B------:R-:W-:-:S04]  /*2e20*/  IMAD.HI.U32 R13, R4, R9, RZ ;  /* 0x00000009040d7227 */ /* 0x000fc800078e00ff */
[----:B------:R-:W-:Y:S01]  /*2e30*/  IMAD.MOV R13, RZ, RZ, -R13 ;  /* 0x000000ffff0d7224 */ /* 0x000fe200078e0a0d */
[----:B--2---:R-:W-:-:S03]  /*2e40*/  ISETP.GE.AND P1, PT, R29, RZ, PT ;  /* 0x000000ff1d00720c */ /* 0x004fc60003f26270 */
[----:B------:R-:W-:-:S05]  /*2e50*/  IMAD R9, R5, R13, R9 ;  /* 0x0000000d05097224 */ /* 0x000fca00078e0209 */
[----:B------:R-:W-:-:S05]  /*2e60*/  ISETP.GT.U32.AND P5, PT, R5, R9, PT ;  /* 0x000000090500720c */ /* 0x000fca0003fa4070 */
[----:B------:R-:W-:Y:S01]  /*2e70*/  @!P1 IMAD.MOV R6, RZ, RZ, -R6 ;  /* 0x000000ffff069224 */ /* 0x000fe200078e0a06 */
[----:B------:R-:W-:-:S04]  /*2e80*/  ISETP.GT.U32.AND P1, PT, R5, R12, PT ;  /* 0x0000000c0500720c */ /* 0x000fc80003f24070 */
[----:B------:R0:W-:Y:S03]  /*2e90*/  STL [R1+0x16c], R6 ;  /* 0x00016c0601007387 */ /* 0x0001e60000100800 */
[----:B------:R-:W-:Y:S02]  /*2ea0*/  @!P5 IMAD.IADD R9, R9, 0x1, -R5 ;  /* 0x000000010909d824 */ /* 0x000fe400078e0a05 */
[----:B0-----:R-:W-:-:S04]  /*2eb0*/  IMAD.MOV.U32 R6, RZ, RZ, R11 ;  /* 0x000000ffff067224 */ /* 0x001fc800078e000b */
[----:B------:R-:W-:Y:S01]  /*2ec0*/  @!P4 IMAD.MOV R6, RZ, RZ, -R6 ;  /* 0x000000ffff06c224 */ /* 0x000fe200078e0a06 */
[----:B------:R0:W-:Y:S01]  /*2ed0*/  STL [R1+0x168], R10 ;  /* 0x0001680a01007387 */ /* 0x0001e20000100800 */
[----:B------:R-:W-:Y:S02]  /*2ee0*/  @!P1 IADD3 R12, PT, PT, R12, -R5, RZ ;  /* 0x800000050c0c9210 */ /* 0x000fe40007ffe0ff */
[----:B------:R-:W-:Y:S01]  /*2ef0*/  ISETP.GE.AND P1, PT, R25, RZ, PT ;  /* 0x000000ff1900720c */ /* 0x000fe20003f26270 */
[----:B------:R1:W-:Y:S01]  /*2f00*/  STL [R1+0x164], R6 ;  /* 0x0001640601007387 */ /* 0x0003e20000100800 */
[----:B----4-:R-:W-:Y:S02]  /*2f10*/  IABS R2, R27 ;  /* 0x0000001b00027213 */ /* 0x010fe40000000000 */
[----:B------:R-:W-:Y:S01]  /*2f20*/  ISETP.GE.AND P5, PT, R27, RZ, PT ;  /* 0x000000ff1b00720c */ /* 0x000fe20003fa6270 */
[----:B------:R-:W2:Y:S04]  /*2f30*/  LDL.LU R25, [R1+0x1f0] ;  /* 0x0001f00001197983 */ /* 0x000ea80000300800 */
[----:B------:R-:W3:Y:S01]  /*2f40*/  LDL.LU R27, [R1+0x1f4] ;  /* 0x0001f400011b7983 */ /* 0x000ee20000300800 */
[----:B------:R-:W-:-:S05]  /*2f50*/  IABS R7, R24 ;  /* 0x0000001800077213 */ /* 0x000fca0000000000 */
[----:B------:R-:W-:Y:S01]  /*2f60*/  IMAD.HI.U32 R14, R4, R7, RZ ;  /* 0x00000007040e7227 */ /* 0x000fe200078e00ff */
[----:B------:R-:W-:-:S03]  /*2f70*/  ISETP.GT.U32.AND P0, PT, R5, R8, PT ;  /* 0x000000080500720c */ /* 0x000fc60003f04070 */
[----:B------:R-:W-:-:S04]  /*2f80*/  IMAD.MOV R14, RZ, RZ, -R14 ;  /* 0x000000ffff0e7224 */ /* 0x000fc800078e0a0e */
[----:B------:R-:W-:-:S05]  /*2f90*/  IMAD R7, R5, R14, R7 ;  /* 0x0000000e05077224 */ /* 0x000fca00078e0207 */
[----:B------:R-:W-:Y:S01]  /*2fa0*/  ISETP.GT.U32.AND P6, PT, R5, R7, PT ;  /* 0x000000070500720c */ /* 0x000fe20003fc4070 */
[----:B------:R-:W-:Y:S01]  /*2fb0*/  @!P0 IMAD.IADD R8, R8, 0x1, -R5 ;  /* 0x0000000108088824 */ /* 0x000fe200078e0a05 */
[----:B------:R-:W-:-:S04]  /*2fc0*/  IABS R0, R26 ;  /* 0x0000001a00007213 */ /* 0x000fc80000000000 */
[----:B------:R-:W-:Y:S01]  /*2fd0*/  ISETP.GT.U32.AND P2, PT, R5, R8, PT ;  /* 0x000000080500720c */ /* 0x000fe20003f44070 */
[----:B------:R-:W-:-:S04]  /*2fe0*/  IMAD.HI.U32 R14, R4, R0, RZ ;  /* 0x00000000040e7227 */ /* 0x000fc800078e00ff */
[----:B------:R-:W-:Y:S02]  /*2ff0*/  IMAD.MOV R14, RZ, RZ, -R14 ;  /* 0x000000ffff0e7224 */ /* 0x000fe400078e0a0e */
[----:B------:R-:W-:Y:S01]  /*3000*/  @!P6 IMAD.IADD R7, R7, 0x1, -R5 ;  /* 0x000000010707e824 */ /* 0x000fe200078e0a05 */
[----:B------:R-:W-:Y:S01]  /*3010*/  ISETP.GE.AND P0, PT, R17, RZ, PT ;  /* 0x000000ff1100720c */ /* 0x000fe20003f06270 */
[----:B------:R-:W-:-:S03]  /*3020*/  IMAD R0, R5, R14, R0 ;  /* 0x0000000e05007224 */ /* 0x000fc600078e0200 */
[C---:B------:R-:W-:Y:S01]  /*3030*/  ISETP.GT.U32.AND P6, PT, R5.reuse, R7, PT ;  /* 0x000000070500720c */ /* 0x040fe20003fc4070 */
[----:B------:R-:W-:Y:S01]  /*3040*/  @!P2 IMAD.IADD R8, R8, 0x1, -R5 ;  /* 0x000000010808a824 */ /* 0x000fe200078e0a05 */
[----:B------:R-:W-:Y:S02]  /*3050*/  ISETP.GT.U32.AND P2, PT, R5, R0, PT ;  /* 0x000000000500720c */ /* 0x000fe40003f44070 */
[----:B------:R-:W-:-:S05]  /*3060*/  ISETP.GE.AND P4, PT, R24, RZ, PT ;  /* 0x000000ff1800720c */ /* 0x000fca0003f86270 */
[----:B------:R-:W-:-:S04]  /*3070*/  @!P0 IMAD.MOV R8, RZ, RZ, -R8 ;  /* 0x000000ffff088224 */ /* 0x000fc800078e0a08 */
[--C-:B------:R-:W-:Y:S01]  /*3080*/  @!P6 IMAD.IADD R7, R7, 0x1, -R5.reuse ;  /* 0x000000010707e824 */ /* 0x100fe200078e0a05 */
[----:B------:R-:W-:Y:S02]  /*3090*/  ISETP.GE.AND P6, PT, R26, RZ, PT ;  /* 0x000000ff1a00720c */ /* 0x000fe40003fc6270 */
[----:B------:R-:W4:Y:S01]  /*30a0*/  LDL.LU R26, [R1+0x1f8] ;  /* 0x0001f800011a7983 */ /* 0x000f220000300800 */
[----:B------:R-:W-:-:S03]  /*30b0*/  @!P2 IMAD.IADD R0, R0, 0x1, -R5 ;  /* 0x000000010000a824 */ /* 0x000fc600078e0a05 */
[----:B------:R-:W4:Y:S01]  /*30c0*/  LDL.LU R29, [R1+0x1fc] ;  /* 0x0001fc00011d7983 */ /* 0x000f220000300800 */
[----:B------:R-:W-:-:S03]  /*30d0*/  ISETP.GT.U32.AND P2, PT, R5, R9, PT ;  /* 0x000000090500720c */ /* 0x000fc60003f44070 */
[----:B------:R-:W-:Y:S04]  /*30e0*/  STL [R1+0x160], R8 ;  /* 0x0001600801007387 */ /* 0x000fe80000100800 */
[----:B------:R-:W4:Y:S01]  /*30f0*/  LDL.LU R24, [R1+0x200] ;  /* 0x0002000001187983 */ /* 0x000f220000300800 */
[----:B------:R-:W-:Y:S02]  /*3100*/  ISETP.GE.AND P3, PT, R16, RZ, PT ;  /* 0x000000ff1000720c */ /* 0x000fe40003f66270 */
[----:B------:R-:W-:-:S03]  /*3110*/  IABS R11, R3 ;  /* 0x00000003000b7213 */ /* 0x000fc60000000000 */
[----:B------:R-:W-:Y:S01]  /*3120*/  @!P2 IMAD.IADD R9, R9, 0x1, -R5 ;  /* 0x000000010909a824 */ /* 0x000fe200078e0a05 */
[----:B------:R-:W-:Y:S01]  /*3130*/  ISETP.GE.AND P2, PT, R3, RZ, PT ;  /* 0x000000ff0300720c */ /* 0x000fe20003f46270 */
[----:B------:R-:W-:Y:S02]  /*3140*/  @!P4 IMAD.MOV R7, RZ, RZ, -R7 ;  /* 0x000000ffff07c224 */ /* 0x000fe400078e0a07 */
[----:B------:R-:W-:-:S04]  /*3150*/  IMAD.MOV.U32 R3, RZ, RZ, R9 ;  /* 0x000000ffff037224 */ /* 0x000fc800078e0009 */
[----:B------:R-:W-:Y:S02]  /*3160*/  @!P3 IMAD.MOV R12, RZ, RZ, -R12 ;  /* 0x000000ffff0cb224 */ /* 0x000fe400078e0a0c */
[----:B------:R-:W-:-:S03]  /*3170*/  @!P1 IMAD.MOV R3, RZ, RZ, -R3 ;  /* 0x000000ffff039224 */ /* 0x000fc600078e0a03 */
[----:B------:R-:W-:Y:S01]  /*3180*/  STL [R1+0x15c], R12 ;  /* 0x00015c0c01007387 */ /* 0x000fe20000100800 */
[----:B0-----:R-:W-:-:S03]  /*3190*/  IABS R10, R28 ;  /* 0x0000001c000a7213 */ /* 0x001fc60000000000 */
[----:B------:R-:W-:Y:S01]  /*31a0*/  STL [R1+0x154], R7 ;  /* 0x0001540701007387 */ /* 0x000fe20000100800 */
[----:B------:R-:W-:-:S03]  /*31b0*/  ISETP.GE.AND P4, PT, R28, RZ, PT ;  /* 0x000000ff1c00720c */ /* 0x000fc60003f86270 */
[----:B------:R-:W4:Y:S04]  /*31c0*/  LDL.LU R17, [R1+0x204] ;  /* 0x0002040001117983 */ /* 0x000f280000300800 */
[----:B------:R0:W-:Y:S04]  /*31d0*/  STL [R1+0x150], R3 ;  /* 0x0001500301007387 */ /* 0x0001e80000100800 */
[----:B------:R-:W4:Y:S04]  /*31e0*/  LDL.LU R16, [R1+0x208] ;  /* 0x0002080001107983 */ /* 0x000f280000300800 */
[----:B------:R-:W4:Y:S01]  /*31f0*/  LDL.LU R28, [R1+0x20c] ;  /* 0x00020c00011c7983 */ /* 0x000f220000300800 */
[----:B-1----:R-:W-:Y:S01]  /*3200*/  IMAD.HI.U32 R6, R4, R2, RZ ;  /* 0x0000000204067227 */ /* 0x002fe200078e00ff */
[----:B------:R-:W-:-:S03]  /*3210*/  ISETP.GT.U32.AND P0, PT, R5, R0, PT ;  /* 0x000000000500720c */ /* 0x000fc60003f04070 */
[----:B------:R-:W-:-:S04]  /*3220*/  IMAD.MOV R6, RZ, RZ, -R6 ;  /* 0x000000ffff067224 */ /* 0x000fc800078e0a06 */
[----:B------:R-:W-:-:S05]  /*3230*/  IMAD R6, R5, R6, R2 ;  /* 0x0000000605067224 */ /* 0x000fca00078e0202 */
[----:B------:R-:W-:Y:S01]  /*3240*/  ISETP.GT.U32.AND P3, PT, R5, R6, PT ;  /* 0x000000060500720c */ /* 0x000fe20003f64070 */
[----:B------:R-:W-:Y:S02]  /*3250*/  @!P0 IMAD.IADD R0, R0, 0x1, -R5 ;  /* 0x0000000100008824 */ /* 0x000fe400078e0a05 */
[----:B------:R-:W-:-:S04]  /*3260*/  IMAD.HI.U32 R2, R4, R10, RZ ;  /* 0x0000000a04027227 */ /* 0x000fc800078e00ff */
[----:B0-----:R-:W-:Y:S02]  /*3270*/  IMAD.MOV.U32 R3, RZ, RZ, R0 ;  /* 0x000000ffff037224 */ /* 0x001fe400078e0000 */
[----:B------:R-:W-:Y:S02]  /*3280*/  IMAD.MOV R2, RZ, RZ, -R2 ;  /* 0x000000ffff027224 */ /* 0x000fe400078e0a02 */
[----:B------:R-:W-:Y:S02]  /*3290*/  @!P6 IMAD.MOV R3, RZ, RZ, -R3 ;  /* 0x000000ffff03e224 */ /* 0x000fe400078e0a03 */
[----:B------:R-:W-:Y:S02]  /*32a0*/  IMAD R10, R5, R2, R10 ;  /* 0x00000002050a7224 */ /* 0x000fe400078e020a */
[----:B------:R-:W-:Y:S01]  /*32b0*/  @!P3 IMAD.IADD R6, R6, 0x1, -R5 ;  /* 0x000000010606b824 */ /* 0x000fe200078e0a05 */
[----:B------:R0:W-:Y:S01]  /*32c0*/  STL [R1+0x14c], R3 ;  /* 0x00014c0301007387 */ /* 0x0001e20000100800 */
[----:B--2---:R-:W-:-:S02]  /*32d0*/  ISETP.GE.AND P0, PT, R25, RZ, PT ;  /* 0x000000ff1900720c */ /* 0x004fc40003f06270 */
[----:B------:R-:W-:Y:S02]  /*32e0*/  IABS R12, R25 ;  /* 0x00000019000c7213 */ /* 0x000fe40000000000 */
[----:B---3--:R-:W-:Y:S01]  /*32f0*/  ISETP.GE.AND P3, PT, R27, RZ, PT ;  /* 0x000000ff1b00720c */ /* 0x008fe20003f66270 */
[----:B------:R-:W2:Y:S01]  /*3300*/  LDL.LU R25, [R1+0x210] ;  /* 0x0002100001197983 */ /* 0x000ea20000300800 */
[----:B------:R-:W-:-:S03]  /*3310*/  IABS R2, R27 ;  /* 0x0000001b00027213 */ /* 0x000fc60000000000 */
[----:B------:R-:W3:Y:S01]  /*3320*/  LDL.LU R27, [R1+0x214] ;  /* 0x00021400011b7983 */ /* 0x000ee20000300800 */
[C---:B------:R-:W-:Y:S01]  /*3330*/  ISETP.GT.U32.AND P1, PT, R5.reuse, R6, PT ;  /* 0x000000060500720c */ /* 0x040fe20003f24070 */
[----:B------:R-:W-:Y:S01]  /*3340*/  IMAD.HI.U32 R8, R4, R11, RZ ;  /* 0x0000000b04087227 */ /* 0x000fe200078e00ff */
[----:B------:R-:W-:-:S03]  /*3350*/  ISETP.GT.U32.AND P6, PT, R5, R10, PT ;  /* 0x0000000a0500720c */ /* 0x000fc60003fc4070 */
[----:B------:R-:W-:Y:S02]  /*3360*/  IMAD.MOV R8, RZ, RZ, -R8 ;  /* 0x000000ffff087224 */ /* 0x000fe400078e0a08 */
[----:B------:R-:W-:-:S04]  /*3370*/  IMAD.HI.U32 R0, R4, R12, RZ ;  /* 0x0000000c04007227 */ /* 0x000fc800078e00ff */
[C---:B------:R-:W-:Y:S02]  /*3380*/  IMAD R11, R5.reuse, R8, R11 ;  /* 0x00000008050b7224 */ /* 0x040fe400078e020b */
[----:B------:R-:W-:Y:S02]  /*3390*/  IMAD.MOV R0, RZ, RZ, -R0 ;  /* 0x000000ffff007224 */ /* 0x000fe400078e0a00 */
[----:B------:R-:W-:Y:S01]  /*33a0*/  @!P1 IMAD.IADD R6, R6, 0x1, -R5 ;  /* 0x0000000106069824 */ /* 0x000fe200078e0a05 */
[C---:B------:R-:W-:Y:S01]  /*33b0*/  ISETP.GT.U32.AND P1, PT, R5.reuse, R11, PT ;  /* 0x0000000b0500720c */ /* 0x040fe20003f24070 */
[----:B------:R-:W-:Y:S01]  /*33c0*/  IMAD R0, R5, R0, R12 ;  /* 0x0000000005007224 */ /* 0x000fe200078e020c */
[----:B------:R-:W-:-:S04]  /*33d0*/  @!P6 IADD3 R10, PT, PT, R10, -R5, RZ ;  /* 0x800000050a0ae210 */ /* 0x000fc80007ffe0ff */
[----:B------:R-:W-:Y:S01]  /*33e0*/  ISETP.GT.U32.AND P6, PT, R5, R0, PT ;  /* 0x000000000500720c */ /* 0x000fe20003fc4070 */
[----:B------:R-:W-:-:S04]  /*33f0*/  IMAD.HI.U32 R13, R4, R2, RZ ;  /* 0x00000002040d7227 */ /* 0x000fc800078e00ff */
[----:B0-----:R-:W-:Y:S02]  /*3400*/  IMAD.MOV.U32 R3, RZ, RZ, R6 ;  /* 0x000000ffff037224 */ /* 0x001fe400078e0006 */
[----:B------:R-:W-:Y:S02]  /*3410*/  @!P1 IMAD.IADD R11, R11, 0x1, -R5 ;  /* 0x000000010b0b9824 */ /* 0x000fe400078e0a05 */
[----:B------:R-:W-:Y:S02]  /*3420*/  IMAD.MOV R13, RZ, RZ, -R13 ;  /* 0x000000ffff0d7224 */ /* 0x000fe400078e0a0d */
[----:B------:R-:W-:Y:S01]  /*3430*/  @!P5 IMAD.MOV R3, RZ, RZ, -R3 ;  /* 0x000000ffff03d224 */ /* 0x000fe200078e0a03 */
[C---:B------:R-:W-:Y:S01]  /*3440*/  ISETP.GT.U32.AND P5, PT, R5.reuse, R11, PT ;  /* 0x0000000b0500720c */ /* 0x040fe20003fa4070 */
[----:B------:R-:W-:Y:S02]  /*3450*/  @!P6 IMAD.IADD R0, R0, 0x1, -R5 ;  /* 0x000000010000e824 */ /* 0x000fe400078e0a05 */
[C---:B------:R-:W-:Y:S01]  /*3460*/  IMAD R2, R5.reuse, R13, R2 ;  /* 0x0000000d05027224 */ /* 0x040fe200078e0202 */
[----:B------:R-:W-:-:S02]  /*3470*/  ISETP.GT.U32.AND P1, PT, R5, R10, PT ;  /* 0x0000000a0500720c */ /* 0x000fc40003f24070 */
[----:B------:R-:W-:Y:S02]  /*3480*/  ISETP.GT.U32.AND P6, PT, R5, R0, PT ;  /* 0x000000000500720c */ /* 0x000fe40003fc4070 */
[----:B----4-:R-:W-:-:S05]  /*3490*/  IABS R7, R29 ;  /* 0x0000001d00077213 */ /* 0x010fca0000000000 */
[----:B------:R-:W-:Y:S01]  /*34a0*/  IMAD.HI.U32 R13, R4, R7, RZ ;  /* 0x00000007040d7227 */ /* 0x000fe200078e00ff */
[----:B------:R-:W-:-:S03]  /*34b0*/  IABS R9, R24 ;  /* 0x0000001800097213 */ /* 0x000fc60000000000 */
[----:B------:R-:W-:Y:S02]  /*34c0*/  IMAD.MOV R13, RZ, RZ, -R13 ;  /* 0x000000ffff0d7224 */ /* 0x000fe400078e0a0d */
[----:B------:R-:W-:Y:S01]  /*34d0*/  IMAD.HI.U32 R12, R4, R9, RZ ;  /* 0x00000009040c7227 */ /* 0x000fe200078e00ff */
[----:B------:R-:W-:-:S03]  /*34e0*/  IABS R8, R26 ;  /* 0x0000001a00087213 */ /* 0x000fc60000000000 */
[----:B------:R-:W-:Y:S02]  /*34f0*/  IMAD.MOV R12, RZ, RZ, -R12 ;  /* 0x000000ffff0c7224 */ /* 0x000fe400078e0a0c */
[C---:B------:R-:W-:Y:S02]  /*3500*/  IMAD R7, R5.reuse, R13, R7 ;  /* 0x0000000d05077224 */ /* 0x040fe400078e0207 */
[----:B------:R-:W-:Y:S02]  /*3510*/  IMAD R9, R5, R12, R9 ;  /* 0x0000000c05097224 */ /* 0x000fe400078e0209 */
[----:B------:R-:W-:Y:S01]  /*3520*/  @!P5 IMAD.IADD R11, R11, 0x1, -R5 ;  /* 0x000000010b0bd824 */ /* 0x000fe200078e0a05 */
[----:B------:R-:W-:Y:S01]  /*3530*/  ISETP.GT.U32.AND P5, PT, R5, R7, PT ;  /* 0x000000070500720c */ /* 0x000fe20003fa4070 */
[----:B------:R-:W-:-:S04]  /*3540*/  IMAD.HI.U32 R14, R4, R8, RZ ;  /* 0x00000008040e7227 */ /* 0x000fc800078e00ff */
[--C-:B------:R-:W-:Y:S01]  /*3550*/  @!P6 IMAD.IADD R0, R0, 0x1, -R5.reuse ;  /* 0x000000010000e824 */ /* 0x100fe200078e0a05 */
[C---:B------:R-:W-:Y:S01]  /*3560*/  ISETP.GT.U32.AND P6, PT, R5.reuse, R9, PT ;  /* 0x000000090500720c */ /* 0x040fe20003fc4070 */
[----:B------:R-:W-:Y:S02]  /*3570*/  IMAD.MOV R14, RZ, RZ, -R14 ;  /* 0x000000ffff0e7224 */ /* 0x000fe400078e0a0e */
[--C-:B------:R-:W-:Y:S01]  /*3580*/  @!P1 IMAD.IADD R10, R10, 0x1, -R5.reuse ;  /* 0x000000010a0a9824 */ /* 0x100fe200078e0a05 */
[----:B------:R0:W-:Y:S01]  /*3590*/  STL [R1+0x148], R3 ;  /* 0x0001480301007387 */ /* 0x0001e20000100800 */
[C---:B------:R-:W-:Y:S01]  /*35a0*/  IMAD R8, R5.reuse, R14, R8 ;  /* 0x0000000e05087224 */ /* 0x040fe200078e0208 */
[----:B------:R-:W-:Y:S01]  /*35b0*/  ISETP.GT.U32.AND P1, PT, R5, R2, PT ;  /* 0x000000020500720c */ /* 0x000fe20003f24070 */
[----:B------:R-:W-:Y:S02]  /*35c0*/  @!P5 IMAD.IADD R7, R7, 0x1, -R5 ;  /* 0x000000010707d824 */ /* 0x000fe400078e0a05 */
[----:B0-----:R-:W-:-:S04]  /*35d0*/  IMAD.MOV.U32 R3, RZ, RZ, R10 ;  /* 0x000000ffff037224 */ /* 0x001fc800078e000a */
[----:B------:R-:W-:Y:S01]  /*35e0*/  @!P4 IMAD.MOV R3, RZ, RZ, -R3 ;  /* 0x000000ffff03c224 */ /* 0x000fe200078e0a03 */
[----:B------:R-:W-:Y:S02]  /*35f0*/  ISETP.GT.U32.AND P4, PT, R5, R8, PT ;  /* 0x000000080500720c */ /* 0x000fe40003f84070 */
[----:B------:R-:W-:Y:S01]  /*3600*/  IABS R6, R28 ;  /* 0x0000001c00067213 */ /* 0x000fe20000000000 */
[----:B------:R-:W-:Y:S01]  /*3610*/  @!P6 IMAD.IADD R9, R9, 0x1, -R5 ;  /* 0x000000010909e824 */ /* 0x000fe200078e0a05 */
[----:B------:R-:W-:-:S03]  /*3620*/  ISETP.GT.U32.AND P6, PT, R5, R7, PT ;  /* 0x000000070500720c */ /* 0x000fc60003fc4070 */
[----:B------:R-:W-:-:S04]  /*3630*/  IMAD.HI.U32 R14, R4, R6, RZ ;  /* 0x00000006040e7227 */ /* 0x000fc800078e00ff */
[----:B------:R-:W-:Y:S01]  /*3640*/  IMAD.MOV R14, RZ, RZ, -R14 ;  /* 0x000000ffff0e7224 */ /* 0x000fe200078e0a0e */
[----:B------:R-:W-:Y:S01]  /*3650*/  IABS R13, R17 ;  /* 0x00000011000d7213 */ /* 0x000fe20000000000 */
[--C-:B------:R-:W-:Y:S01]  /*3660*/  @!P1 IMAD.IADD R2, R2, 0x1, -R5.reuse ;  /* 0x0000000102029824 */ /* 0x100fe200078e0a05 */
[----:B------:R-:W-:Y:S01]  /*3670*/  @!P2 IADD3 R11, PT, PT, -R11, RZ, RZ ;  /* 0x000000ff0b0ba210 */ /* 0x000fe20007ffe1ff */
[--C-:B------:R-:W-:Y:S02]  /*3680*/  @!P4 IMAD.IADD R8, R8, 0x1, -R5.reuse ;  /* 0x000000010808c824 */ /* 0x100fe400078e0a05 */
[----:B------:R-:W-:Y:S01]  /*3690*/  IMAD R6, R5, R14, R6 ;  /* 0x0000000e05067224 */ /* 0x000fe200078e0206 */
[----:B------:R0:W-:Y:S01]  /*36a0*/  STL [R1+0x144], R3 ;  /* 0x0001440301007387 */ /* 0x0001e20000100800 */
[----:B------:R-:W-:Y:S01]  /*36b0*/  ISETP.GE.AND P1, PT, R26, RZ, PT ;  /* 0x000000ff1a00720c */ /* 0x000fe20003f26270 */
[----:B------:R-:W-:Y:S01]  /*36c0*/  @!P6 IMAD.IADD R7, R7, 0x1, -R5 ;  /* 0x000000010707e824 */ /* 0x000fe200078e0a05 */
[C---:B------:R-:W-:Y:S01]  /*36d0*/  ISETP.GT.U32.AND P4, PT, R5.reuse, R2, PT ;  /* 0x000000020500720c */ /* 0x040fe20003f84070 */
[----:B------:R-:W-:Y:S01]  /*36e0*/  IMAD.HI.U32 R10, R4, R13, RZ ;  /* 0x0000000d040a7227 */ /* 0x000fe200078e00ff */
[----:B------:R-:W-:-:S02]  /*36f0*/  ISETP.GT.U32.AND P5, PT, R5, R8, PT ;  /* 0x000000080500720c */ /* 0x000fc40003fa4070 */
[C---:B------:R-:W-:Y:S01]  /*3700*/  ISETP.GT.U32.AND P2, PT, R5.reuse, R9, PT ;  /* 0x000000090500720c */ /* 0x040fe20003f44070 */
[----:B------:R-:W-:Y:S01]  /*3710*/  IMAD.MOV.U32 R26, RZ, RZ, R20 ;  /* 0x000000ffff1a7224 */ /* 0x000fe200078e0014 */
[----:B------:R-:W-:Y:S01]  /*3720*/  ISETP.GT.U32.AND P6, PT, R5, R6, PT ;  /* 0x000000060500720c */ /* 0x000fe20003fc4070 */
[----:B0-----:R-:W4:Y:S04]  /*3730*/  LDL.LU R3, [R1+0x1a08] ;  /* 0x001a080001037983 */ /* 0x001f280000300800 */
[----:B------:R-:W-:Y:S01]  /*3740*/  STL [R1+0x140], R11 ;  /* 0x0001400b01007387 */ /* 0x000fe20000100800 */
[----:B------:R-:W-:-:S03]  /*3750*/  IMAD.MOV R10, RZ, RZ, -R10 ;  /* 0x000000ffff0a7224 */ /* 0x000fc600078e0a0a */
[----:B------:R-:W4:Y:S01]  /*3760*/  LDL.LU R20, [R1+0x218] ;  /* 0x0002180001147983 */ /* 0x000f220000300800 */
[----:B------:R-:W-:Y:S02]  /*3770*/  IMAD R10, R5, R10, R13 ;  /* 0x0000000a050a7224 */ /* 0x000fe400078e020d */
[----:B------:R-:W-:Y:S02]  /*3780*/  IMAD.MOV.U32 R13, RZ, RZ, R0 ;  /* 0x000000ffff0d7224 */ /* 0x000fe400078e0000 */
[--C-:B------:R-:W-:Y:S02]  /*3790*/  @!P4 IMAD.IADD R2, R2, 0x1, -R5.reuse ;  /* 0x000000010202c824 */ /* 0x100fe400078e0a05 */
[----:B------:R-:W-:Y:S01]  /*37a0*/  @!P5 IMAD.IADD R8, R8, 0x1, -R5 ;  /* 0x000000010808d824 */ /* 0x000fe200078e0a05 */
[----:B------:R-:W-:Y:S01]  /*37b0*/  ISETP.GE.AND P5, PT, R29, RZ, PT ;  /* 0x000000ff1d00720c */ /* 0x000fe20003fa6270 */
[----:B------:R-:W-:Y:S02]  /*37c0*/  @!P0 IMAD.MOV R13, RZ, RZ, -R13 ;  /* 0x000000ffff0d8224 */ /* 0x000fe400078e0a0d */
[--C-:B------:R-:W-:Y:S01]  /*37d0*/  @!P2 IMAD.IADD R9, R9, 0x1, -R5.reuse ;  /* 0x000000010909a824 */ /* 0x100fe200078e0a05 */
[----:B------:R-:W-:Y:S01]  /*37e0*/  ISETP.GE.AND P2, PT, R24, RZ, PT ;  /* 0x000000ff1800720c */ /* 0x000fe20003f46270 */
[----:B------:R-:W-:-:S02]  /*37f0*/  @!P6 IMAD.IADD R6, R6, 0x1, -R5 ;  /* 0x000000010606e824 */ /* 0x000fc400078e0a05 */
[----:B------:R-:W-:Y:S01]  /*3800*/  @!P3 IMAD.MOV R2, RZ, RZ, -R2 ;  /* 0x000000ffff02b224 */ /* 0x000fe200078e0a02 */
[----:B------:R-:W-:Y:S01]  /*3810*/  STL [R1+0x13c], R13 ;  /* 0x00013c0d01007387 */ /* 0x000fe20000100800 */
[----:B------:R-:W-:Y:S01]  /*3820*/  @!P1 IMAD.MOV R8, RZ, RZ, -R8 ;  /* 0x000000ffff089224 */ /* 0x000fe200078e0a08 */
[----:B------:R-:W-:Y:S02]  /*3830*/  ISETP.GT.U32.AND P6, PT, R5, R6, PT ;  /* 0x000000060500720c */ /* 0x000fe40003fc4070 */
[----:B------:R-:W4:Y:S04]  /*3840*/  LDL.LU R24, [R1+0x21c] ;  /* 0x00021c0001187983 */ /* 0x000f280000300800 */
[----:B------:R-:W-:Y:S04]  /*3850*/  STL [R1+0x138], R2 ;  /* 0x0001380201007387 */ /* 0x000fe80000100800 */
[----:B------:R0:W-:Y:S01]  /*3860*/  STL [R1+0x134], R8 ;  /* 0x0001340801007387 */ /* 0x0001e20000100800 */
[----:B------:R-:W-:-:S02]  /*3870*/  @!P5 IMAD.MOV R7, RZ, RZ, -R7 ;  /* 0x000000ffff07d224 */ /* 0x000fc400078e0a07 */
[----:B0-----:R-:W-:-:S04]  /*3880*/  IMAD.MOV.U32 R8, RZ, RZ, R9 ;  /* 0x000000ffff087224 */ /* 0x001fc800078e0009 */
[----:B------:R-:W-:Y:S01]  /*3890*/  @!P2 IMAD.MOV R8, RZ, RZ, -R8 ;  /* 0x000000ffff08a224 */ /* 0x000fe200078e0a08 */
[----:B------:R0:W-:Y:S01]  /*38a0*/  STL [R1+0x130], R7 ;  /* 0x0001300701007387 */ /* 0x0001e20000100800 */
[----:B------:R-:W-:-:S03]  /*38b0*/  @!P6 IADD3 R6, PT, PT, R6, -R5, RZ ;  /* 0x800000050606e210 */ /* 0x000fc60007ffe0ff */
[----:B------:R1:W-:Y:S01]  /*38c0*/  STL [R1+0x12c], R8 ;  /* 0x00012c0801007387 */ /* 0x0003e20000100800 */
[----:B---3--:R-:W-:Y:S02]  /*38d0*/  IABS R0, R27 ;  /* 0x0000001b00007213 */ /* 0x008fe40000000000 */
[----:B------:R-:W-:Y:S02]  /*38e0*/  ISETP.GE.AND P6, PT, R27, RZ, PT ;  /* 0x000000ff1b00720c */ /* 0x000fe40003fc6270 */
[----:B------:R-:W3:Y:S01]  /*38f0*/  LDL.LU R27, [R1+0x224] ;  /* 0x00022400011b7983 */ /* 0x000ee20000300800 */
[----:B------:R-:W-:Y:S02]  /*3900*/  IABS R12, R16 ;  /* 0x00000010000c7213 */ /* 0x000fe40000000000 */
[----:B------:R-:W-:-:S03]  /*3910*/  ISETP.GT.U32.AND P0, PT, R5, R10, PT ;  /* 0x0000000a0500720c */ /* 0x000fc60003f04070 */
[----:B------:R-:W-:-:S04]  /*3920*/  IMAD.HI.U32 R15, R4, R12, RZ ;  /* 0x0000000c040f7227 */ /* 0x000fc800078e00ff */
[----:B------:R-:W-:Y:S01]  /*3930*/  IMAD.MOV R15, RZ, RZ, -R15 ;  /* 0x000000ffff0f7224 */ /* 0x000fe200078e0a0f */
[----:B--2---:R-:W-:-:S03]  /*3940*/  IABS R11, R25 ;  /* 0x00000019000b7213 */ /* 0x004fc60000000000 */
[----:B------:R-:W-:Y:S02]  /*3950*/  IMAD R12, R5, R15, R12 ;  /* 0x0000000f050c7224 */ /* 0x000fe400078e020c */
[----:B------:R-:W-:-:S03]  /*3960*/  @!P0 IMAD.IADD R10, R10, 0x1, -R5 ;  /* 0x000000010a0a8824 */ /* 0x000fc600078e0a05 */
[C---:B------:R-:W-:Y:S01]  /*3970*/  ISETP.GT.U32.AND P4, PT, R5.reuse, R12, PT ;  /* 0x0000000c0500720c */ /* 0x040fe20003f84070 */
[----:B------:R-:W-:Y:S01]  /*3980*/  IMAD.HI.U32 R13, R4, R11, RZ ;  /* 0x0000000b040d7227 */ /* 0x000fe200078e00ff */
[----:B------:R-:W-:-:S03]  /*3990*/  ISETP.GT.U32.AND P3, PT, R5, R10, PT ;  /* 0x0000000a0500720c */ /* 0x000fc60003f64070 */
[----:B------:R-:W-:Y:S02]  /*39a0*/  IMAD.MOV R13, RZ, RZ, -R13 ;  /* 0x000000ffff0d7224 */ /* 0x000fe400078e0a0d */
[----:B------:R-:W-:Y:S01]  /*39b0*/  IMAD.HI.U32 R14, R4, R0, RZ ;  /* 0x00000000040e7227 */ /* 0x000fe200078e00ff */
[----:B------:R-:W-:-:S03]  /*39c0*/  ISETP.GE.AND P0, PT, R17, RZ, PT ;  /* 0x000000ff1100720c */ /* 0x000fc60003f06270 */
[C---:B------:R-:W-:Y:S02]  /*39d0*/  IMAD R11, R5.reuse, R13, R11 ;  /* 0x0000000d050b7224 */ /* 0x040fe400078e020b */
[----:B------:R-:W-:Y:S02]  /*39e0*/  IMAD.MOV R14, RZ, RZ, -R14 ;  /* 0x000000ffff0e7224 */ /* 0x000fe400078e0a0e */
[--C-:B------:R-:W-:Y:S01]  /*39f0*/  @!P4 IMAD.IADD R12, R12, 0x1, -R5.reuse ;  /* 0x000000010c0cc824 */ /* 0x100fe200078e0a05 */
[C---:B------:R-:W-:Y:S01]  /*3a00*/  ISETP.GT.U32.AND P5, PT, R5.reuse, R11, PT ;  /* 0x0000000b0500720c */ /* 0x040fe20003fa4070 */
[C---:B------:R-:W-:Y:S02]  /*3a10*/  IMAD R0, R5.reuse, R14, R0 ;  /* 0x0000000e05007224 */ /* 0x040fe400078e0200 */
[----:B------:R-:W-:Y:S01]  /*3a20*/  @!P3 IMAD.IADD R10, R10, 0x1, -R5 ;  /* 0x000000010a0ab824 */ /* 0x000fe200078e0a05 */
[C---:B------:R-:W-:Y:S02]  /*3a30*/  ISETP.GT.U32.AND P1, PT, R5.reuse, R12, PT ;  /* 0x0000000c0500720c */ /* 0x040fe40003f24070 */
[----:B------:R-:W-:Y:S01]  /*3a40*/  ISETP.GT.U32.AND P3, PT, R5, R0, PT ;  /* 0x000000000500720c */ /* 0x000fe20003f64070 */
[----:B------:R-:W-:Y:S01]  /*3a50*/  IMAD.MOV.U32 R13, RZ, RZ, R10 ;  /* 0x000000ffff0d7224 */ /* 0x000fe200078e000a */
[----:B------:R-:W-:-:S02]  /*3a60*/  ISETP.GE.AND P2, PT, R28, RZ, PT ;  /* 0x000000ff1c00720c */ /* 0x000fc40003f46270 */
[----:B------:R-:W-:Y:S01]  /*3a70*/  ISETP.GE.AND P4, PT, R16, RZ, PT ;  /* 0x000000ff1000720c */ /* 0x000fe20003f86270 */
[----:B------:R-:W-:Y:S01]  /*3a80*/  @!P0 IMAD.MOV R13, RZ, RZ, -R13 ;  /* 0x000000ffff0d8224 */ /* 0x000fe200078e0a0d */
[----:B------:R-:W2:Y:S01]  /*3a90*/  LDL.LU R28, [R1+0x22c] ;  /* 0x00022c00011c7983 */ /* 0x000ea20000300800 */
[----:B------:R-:W-:-:S03]  /*3aa0*/  @!P5 IMAD.IADD R11, R11, 0x1, -R5 ;  /* 0x000000010b0bd824 */ /* 0x000fc600078e0a05 */
[----:B------:R-:W-:Y:S01]  /*3ab0*/  STL [R1+0x128], R13 ;  /* 0x0001280d01007387 */ /* 0x000fe20000100800 */
[--C-:B------:R-:W-:Y:S01]  /*3ac0*/  @!P1 IMAD.IADD R12, R12, 0x1, -R5.reuse ;  /* 0x000000010c0c9824 */ /* 0x100fe200078e0a05 */
[----:B------:R-:W-:Y:S01]  /*3ad0*/  ISETP.GE.AND P1, PT, R25, RZ, PT ;  /* 0x000000ff1900720c */ /* 0x000fe20003f26270 */
[----:B------:R-:W-:Y:S01]  /*3ae0*/  @!P3 IMAD.IADD R0, R0, 0x1, -R5 ;  /* 0x000000010000b824 */ /* 0x000fe200078e0a05 */
[----:B------:R-:W2:Y:S01]  /*3af0*/  LDL.LU R25, [R1+0x230] ;  /* 0x0002300001197983 */ /* 0x000ea20000300800 */
[C---:B------:R-:W-:Y:S02]  /*3b00*/  ISETP.GT.U32.AND P3, PT, R5.reuse, R11, PT ;  /* 0x0000000b0500720c */ /* 0x040fe40003f64070 */
[----:B------:R-:W-:Y:S01]  /*3b10*/  IABS R9, R26 ;  /* 0x0000001a00097213 */ /* 0x000fe20000000000 */
[----:B------:R-:W-:Y:S01]  /*3b20*/  @!P4 IMAD.MOV R12, RZ, RZ, -R12 ;  /* 0x000000ffff0cc224 */ /* 0x000fe200078e0a0c */
[----:B------:R-:W-:Y:S01]  /*3b30*/  ISETP.GT.U32.AND P0, PT, R5, R0, PT ;  /* 0x000000000500720c */ /* 0x000fe20003f04070 */
[----:B------:R-:W-:-:S08]  /*3b40*/  @!P2 IMAD.MOV R6, RZ, RZ, -R6 ;  /* 0x000000ffff06a224 */ /* 0x000fd000078e0a06 */
[----:B------:R-:W-:-:S04]  /*3b50*/  @!P3 IMAD.IADD R11, R11, 0x1, -R5 ;  /* 0x000000010b0bb824 */ /* 0x000fc800078e0a05 */
[----:B------:R-:W-:Y:S01]  /*3b60*/  @!P0 IMAD.IADD R0, R0, 0x1, -R5 ;  /* 0x0000000100008824 */ /* 0x000fe200078e0a05 */
[----:B----4-:R-:W-:-:S05]  /*3b70*/  IABS R2, R20 ;  /* 0x0000001400027213 */ /* 0x010fca0000000000 */
[----:B0-----:R-:W-:-:S04]  /*3b80*/  IMAD.HI.U32 R7, R4, R2, RZ ;  /* 0x0000000204077227 */ /* 0x001fc800078e00ff */
[----:B------:R-:W-:Y:S01]  /*3b90*/  IMAD.MOV R10, RZ, RZ, -R7 ;  /* 0x000000ffff0a7224 */ /* 0x000fe200078e0a07 */
[----:B------:R-:W-:Y:S01]  /*3ba0*/  ISETP.GE.AND P5, PT, R20, RZ, PT ;  /* 0x000000ff1400720c */ /* 0x000fe20003fa6270 */
[----:B------:R-:W-:Y:S02]  /*3bb0*/  IMAD.MOV.U32 R7, RZ, RZ, R9 ;  /* 0x000000ffff077224 */ /* 0x000fe400078e0009 */
[C---:B------:R-:W-:Y:S02]  /*3bc0*/  IMAD R9, R5.reuse, R10, R2 ;  /* 0x0000000a05097224 */ /* 0x040fe400078e0202 */
[----:B------:R-:W-:Y:S02]  /*3bd0*/  IMAD.MOV.U32 R20, RZ, RZ, R21 ;  /* 0x000000ffff147224 */ /* 0x000fe400078e0015 */
[----:B------:R-:W4:Y:S01]  /*3be0*/  LDL.LU R21, [R1+0x234] ;  /* 0x0002340001157983 */ /* 0x000f220000300800 */
[----:B------:R-:W-:Y:S02]  /*3bf0*/  ISETP.GT.U32.AND P4, PT, R5, R9, PT ;  /* 0x000000090500720c */ /* 0x000fe40003f84070 */
[----:B-1----:R-:W-:Y:S01]  /*3c00*/  IABS R8, R24 ;  /* 0x0000001800087213 */ /* 0x002fe20000000000 */
[----:B------:R-:W-:Y:S01]  /*3c10*/  STL [R1+0x124], R12 ;  /* 0x0001240c01007387 */ /* 0x000fe20000100800 */
[----:B------:R-:W-:-:S03]  /*3c20*/  IMAD.HI.U32 R10, R4, R7, RZ ;  /* 0x00000007040a7227 */ /* 0x000fc600078e00ff */
[----:B------:R0:W-:Y:S01]  /*3c30*/  STL [R1+0x120], R6 ;  /* 0x0001200601007387 */ /* 0x0001e20000100800 */
[----:B------:R-:W-:-:S04]  /*3c40*/  IMAD.HI.U32 R2, R4, R8, RZ ;  /* 0x0000000804027227 */ /* 0x000fc800078e00ff */
[----:B------:R-:W-:Y:S02]  /*3c50*/  IMAD.MOV R2, RZ, RZ, -R2 ;  /* 0x000000ffff027224 */ /* 0x000fe400078e0a02 */
[----:B0-----:R-:W-:Y:S02]  /*3c60*/  IMAD.MOV.U32 R6, RZ, RZ, R11 ;  /* 0x000000ffff067224 */ /* 0x001fe400078e000b */
[----:B------:R-:W-:Y:S02]  /*3c70*/  IMAD.MOV R10, RZ, RZ, -R10 ;  /* 0x000000ffff0a7224 */ /* 0x000fe400078e0a0a */
[----:B------:R-:W-:Y:S02]  /*3c80*/  @!P1 IMAD.MOV R6, RZ, RZ, -R6 ;  /* 0x000000ffff069224 */ /* 0x000fe400078e0a06 */
[C---:B------:R-:W-:Y:S01]  /*3c90*/  IMAD R12, R5.reuse, R2, R8 ;  /* 0x00000002050c7224 */ /* 0x040fe200078e0208 */
[----:B------:R-:W-:Y:S01]  /*3ca0*/  IABS R8, R20 ;  /* 0x0000001400087213 */ /* 0x000fe20000000000 */
[----:B------:R-:W-:Y:S01]  /*3cb0*/  IMAD R7, R5, R10, R7 ;  /* 0x0000000a05077224 */ /* 0x000fe200078e0207 */
[----:B------:R2:W-:Y:S01]  /*3cc0*/  STL [R1+0x11c], R6 ;  /* 0x00011c0601007387 */ /* 0x0005e20000100800 */
[----:B------:R-:W-:Y:S01]  /*3cd0*/  @!P4 IMAD.IADD R9, R9, 0x1, -R5 ;  /* 0x000000010909c824 */ /* 0x000fe200078e0a05 */
[----:B------:R-:W-:Y:S01]  /*3ce0*/  ISETP.GE.AND P4, PT, R20, RZ, PT ;  /* 0x000000ff1400720c */ /* 0x000fe20003f86270 */
[----:B------:R-:W-:Y:S01]  /*3cf0*/  IMAD.MOV.U32 R20, RZ, RZ, R22 ;  /* 0x000000ffff147224 */ /* 0x000fe200078e0016 */
[----:B---3--:R-:W-:-:S02]  /*3d00*/  ISETP.GE.AND P0, PT, R27, RZ, PT ;  /* 0x000000ff1b00720c */ /* 0x008fc40003f06270 */
[----:B------:R-:W-:Y:S02]  /*3d10*/  IABS R10, R27 ;  /* 0x0000001b000a7213 */ /* 0x000fe40000000000 */
[----:B------:R-:W3:Y:S04]  /*3d20*/  LDL.LU R27, [R1+0x238] ;  /* 0x00023800011b7983 */ /* 0x000ee80000300800 */
[----:B------:R-:W3:Y:S01]  /*3d30*/  LDL.LU R22, [R1+0x23c] ;  /* 0x00023c0001167983 */ /* 0x000ee20000300800 */
[----:B------:R-:W-:Y:S01]  /*3d40*/  ISETP.GT.U32.AND P1, PT, R5, R9, PT ;  /* 0x000000090500720c */ /* 0x000fe20003f24070 */
[----:B------:R-:W-:-:S04]  /*3d50*/  IMAD.MOV.U32 R14, RZ, RZ, R0 ;  /* 0x000000ffff0e7224 */ /* 0x000fc800078e0000 */
[----:B------:R-:W-:Y:S01]  /*3d60*/  @!P6 IMAD.MOV R14, RZ, RZ, -R14 ;  /* 0x000000ffff0ee224 */ /* 0x000fe200078e0a0e */
[----:B------:R-:W-:Y:S01]  /*3d70*/  ISETP.GT.U32.AND P6, PT, R5, R12, PT ;  /* 0x0000000c0500720c */ /* 0x000fe20003fc4070 */
[----:B------:R-:W-:-:S06]  /*3d80*/  IMAD.HI.U32 R13, R4, R10, RZ ;  /* 0x0000000a040d7227 */ /* 0x000fcc00078e00ff */
[----:B------:R-:W-:Y:S01]  /*3d90*/  @!P1 IMAD.IADD R9, R9, 0x1, -R5 ;  /* 0x0000000109099824 */ /* 0x000fe200078e0a05 */
[----:B------:R-:W-:Y:S02]  /*3da0*/  ISETP.GT.U32.AND P1, PT, R5, R7, PT ;  /* 0x000000070500720c */ /* 0x000fe40003f24070 */
[----:B------:R-:W-:-:S03]  /*3db0*/  IADD3 R13, PT, PT, -R13, RZ, RZ ;  /* 0x000000ff0d0d7210 */ /* 0x000fc60007ffe1ff */
[----:B------:R-:W-:Y:S02]  /*3dc0*/  @!P6 IMAD.IADD R12, R12, 0x1, -R5 ;  /* 0x000000010c0ce824 */ /* 0x000fe400078e0a05 */
[----:B------:R-:W-:-:S05]  /*3dd0*/  IMAD R10, R5, R13, R10 ;  /* 0x0000000d050a7224 */ /* 0x000fca00078e020a */
[----:B------:R-:W-:Y:S01]  /*3de0*/  ISETP.GT.U32.AND P6, PT, R5, R10, PT ;  /* 0x0000000a0500720c */ /* 0x000fe20003fc4070 */
[----:B------:R-:W-:Y:S01]  /*3df0*/  @!P1 IMAD.IADD R7, R7, 0x1, -R5 ;  /* 0x0000000107079824 */ /* 0x000fe200078e0a05 */
[----:B------:R-:W-:Y:S01]  /*3e00*/  ISETP.GT.U32.AND P1, PT, R5, R12, PT ;  /* 0x0000000c0500720c */ /* 0x000fe20003f24070 */
[----:B------:R-:W-:Y:S01]  /*3e10*/  IMAD.HI.U32 R11, R4, R8, RZ ;  /* 0x00000008040b7227 */ /* 0x000fe200078e00ff */
[----:B------:R-:W-:Y:S01]  /*3e20*/  ISETP.GE.AND P2, PT, R24, RZ, PT ;  /* 0x000000ff1800720c */ /* 0x000fe20003f46270 */
[----:B------:R0:W-:Y:S02]  /*3e30*/  STL [R1+0x118], R14 ;  /* 0x0001180e01007387 */ /* 0x0001e40000100800 */
[----:B------:R-:W-:Y:S01]  /*3e40*/  IMAD.MOV R11, RZ, RZ, -R11 ;  /* 0x000000ffff0b7224 */ /* 0x000fe200078e0a0b */
[----:B--2---:R-:W-:Y:S02]  /*3e50*/  IABS R6, R28 ;  /* 0x0000001c00067213 */ /* 0x004fe40000000000 */
[----:B------:R-:W-:-:S03]  /*3e60*/  IABS R2, R25 ;  /* 0x0000001900027213 */ /* 0x000fc60000000000 */
[----:B0-----:R-:W-:-:S04]  /*3e70*/  IMAD.HI.U32 R14, R4, R6, RZ ;  /* 0x00000006040e7227 */ /* 0x001fc800078e00ff */
[----:B------:R-:W-:-:S04]  /*3e80*/  IMAD.HI.U32 R13, R4, R2, RZ ;  /* 0x00000002040d7227 */ /* 0x000fc800078e00ff */
[----:B------:R-:W-:Y:S02]  /*3e90*/  IMAD.MOV R13, RZ, RZ, -R13 ;  /* 0x000000ffff0d7224 */ /* 0x000fe400078e0a0d */
[--C-:B------:R-:W-:Y:S02]  /*3ea0*/  @!P6 IMAD.IADD R10, R10, 0x1, -R5.reuse ;  /* 0x000000010a0ae824 */ /* 0x100fe400078e0a05 */
[C---:B------:R-:W-:Y:S02]  /*3eb0*/  IMAD R8, R5.reuse, R11, R8 ;  /* 0x0000000b05087224 */ /* 0x040fe400078e0208 */
[----:B------:R-:W-:Y:S02]  /*3ec0*/  IMAD.MOV R14, RZ, RZ, -R14 ;  /* 0x000000ffff0e7224 */ /* 0x000fe400078e0a0e */
[----:B------:R-:W-:Y:S01]  /*3ed0*/  @!P1 IMAD.IADD R12, R12, 0x1, -R5 ;  /* 0x000000010c0c9824 */ /* 0x000fe200078e0a05 */
[C---:B------:R-:W-:Y:S01]  /*3ee0*/  ISETP.GT.U32.AND P6, PT, R5.reuse, R10, PT ;  /* 0x0000000a0500720c */ /* 0x040fe20003fc4070 */
[C---:B------:R-:W-:Y:S01]  /*3ef0*/  IMAD R2, R5.reuse, R13, R2 ;  /* 0x0000000d05027224 */ /* 0x040fe200078e0202 */
[C---:B------:R-:W-:Y:S01]  /*3f00*/  ISETP.GT.U32.AND P1, PT, R5.reuse, R8, PT ;  /* 0x000000080500720c */ /* 0x040fe20003f24070 */
[----:B------:R-:W-:-:S02]  /*3f10*/  IMAD R6, R5, R14, R6 ;  /* 0x0000000e05067224 */ /* 0x000fc400078e0206 */
[----:B------:R-:W-:-:S04]  /*3f20*/  IMAD.MOV.U32 R13, RZ, RZ, R12 ;  /* 0x000000ffff0d7224 */ /* 0x000fc800078e000c */
[----:B------:R-:W-:Y:S01]  /*3f30*/  @!P2 IMAD.MOV R13, RZ, RZ, -R13 ;  /* 0x000000ffff0da224 */ /* 0x000fe200078e0a0d */
[C---:B------:R-:W-:Y:S01]  /*3f40*/  ISETP.GT.U32.AND P2, PT, R5.reuse, R6, PT ;  /* 0x000000060500720c */ /* 0x040fe20003f44070 */
[----:B------:R-:W-:Y:S02]  /*3f50*/  IMAD.MOV.U32 R15, RZ, RZ, R9 ;  /* 0x000000ffff0f7224 */ /* 0x000fe400078e0009 */
[----:B------:R-:W-:Y:S02]  /*3f60*/  @!P6 IMAD.IADD R10, R10, 0x1, -R5 ;  /* 0x000000010a0ae824 */ /* 0x000fe400078e0a05 */
[----:B------:R-:W-:Y:S01]  /*3f70*/  @!P5 IMAD.MOV R15, RZ, RZ, -R15 ;  /* 0x000000ffff0fd224 */ /* 0x000fe200078e0a0f */
[----:B------:R-:W-:Y:S01]  /*3f80*/  ISETP.GT.U32.AND P5, PT, R5, R7, PT ;  /* 0x000000070500720c */ /* 0x000fe20003fa4070 */
[----:B------:R-:W-:Y:S01]  /*3f90*/  @!P1 IMAD.IADD R8, R8, 0x1, -R5 ;  /* 0x0000000108089824 */ /* 0x000fe200078e0a05 */
[----:B------:R-:W-:-:S05]  /*3fa0*/  ISETP.GE.AND P3, PT, R26, RZ, PT ;  /* 0x000000ff1a00720c */ /* 0x000fca0003f66270 */
[----:B------:R-:W-:Y:S02]  /*3fb0*/  @!P2 IADD3 R6, PT, PT, R6, -R5, RZ ;  /* 0x800000050606a210 */ /* 0x000fe40007ffe0ff */
[----:B------:R-:W-:-:S04]  /*3fc0*/  ISETP.GT.U32.AND P2, PT, R5, R8, PT ;  /* 0x000000080500720c */ /* 0x000fc80003f44070 */
[----:B------:R-:W-:Y:S01]  /*3fd0*/  @!P5 IMAD.IADD R7, R7, 0x1, -R5 ;  /* 0x000000010707d824 */ /* 0x000fe200078e0a05 */
[----:B------:R-:W-:-:S03]  /*3fe0*/  ISETP.GT.U32.AND P5, PT, R5, R2, PT ;  /* 0x000000020500720c */ /* 0x000fc60003fa4070 */
[----:B------:R-:W-:-:S05]  /*3ff0*/  @!P3 IMAD.MOV R7, RZ, RZ, -R7 ;  /* 0x000000ffff07b224 */ /* 0x000fca00078e0a07 */
[----:B------:R-:W-:Y:S01]  /*4000*/  @!P2 IMAD.IADD R8, R8, 0x1, -R5 ;  /* 0x000000010808a824 */ /* 0x000fe200078e0a05 */
[----:B----4-:R-:W-:-:S05]  /*4010*/  IABS R0, R21 ;  /* 0x0000001500007213 */ /* 0x010fca0000000000 */
[----:B------:R-:W-:-:S04]  /*4020*/  IMAD.HI.U32 R11, R4, R0, RZ ;  /* 0x00000000040b7227 */ /* 0x000fc800078e00ff */
[----:B------:R-:W-:-:S04]  /*4030*/  IMAD.MOV R11, RZ, RZ, -R11 ;  /* 0x000000ffff0b7224 */ /* 0x000fc800078e0a0b */
[----:B------:R-:W-:-:S05]  /*4040*/  IMAD R0, R5, R11, R0 ;  /* 0x0000000b05007224 */ /* 0x000fca00078e0200 */
[----:B------:R-:W-:-:S13]  /*4050*/  ISETP.GT.U32.AND P6, PT, R5, R0, PT ;  /* 0x000000000500720c */ /* 0x000fda0003fc4070 */
[----:B------:R-:W-:-:S05]  /*4060*/  @!P6 IMAD.IADD R0, R0, 0x1, -R5 ;  /* 0x000000010000e824 */ /* 0x000fca00078e0a05 */
[----:B------:R-:W-:Y:S01]  /*4070*/  ISETP.GT.U32.AND P3, PT, R5, R0, PT ;  /* 0x000000000500720c */ /* 0x000fe20003f64070 */
[----:B------:R-:W-:Y:S01]  /*4080*/  @!P0 IMAD.MOV R10, RZ, RZ, -R10 ;  /* 0x000000ffff0a8224 */ /* 0x000fe200078e0a0a */
[----:B------:R-:W-:Y:S01]  /*4090*/  STL [R1+0x34], R15 ;  /* 0x0000340f01007387 */ /* 0x000fe20000100800 */
[----:B------:R-:W-:-:S03]  /*40a0*/  @!P5 IMAD.IADD R2, R2, 0x1, -R5 ;  /* 0x000000010202d824 */ /* 0x000fc600078e0a05 */
[----:B------:R-:W-:Y:S01]  /*40b0*/  STL [R1+0x14], R13 ;  /* 0x0000140d01007387 */ /* 0x000fe20000100800 */
[----:B------:R-:W-:-:S03]  /*40c0*/  IABS R26, R20 ;  /* 0x00000014001a7213 */ /* 0x000fc60000000000 */
[----:B------:R-:W-:Y:S03]  /*40d0*/  STL [R1+0x10], R7 ;  /* 0x0000100701007387 */ /* 0x000fe60000100800 */
[----:B------:R-:W-:Y:S01]  /*40e0*/  @!P3 IMAD.IADD R0, R0, 0x1, -R5 ;  /* 0x000000010000b824 */ /* 0x000fe200078e0a05 */
[----:B------:R-:W-:Y:S01]  /*40f0*/  STL [R1+0x114], R10 ;  /* 0x0001140a01007387 */ /* 0x000fe20000100800 */
[----:B------:R-:W-:-:S03]  /*4100*/  ISETP.GE.AND P3, PT, R21, RZ, PT ;  /* 0x000000ff1500720c */ /* 0x000fc60003f66270 */
[----:B------:R-:W2:Y:S01]  /*4110*/  LDL.LU R21, [R1+0x250] ;  /* 0x0002500001157983 */ /* 0x000ea20000300800 */
[----:B------:R-:W-:Y:S01]  /*4120*/  ISETP.GT.U32.AND P6, PT, R5, R2, PT ;  /* 0x000000020500720c */ /* 0x000fe20003fc4070 */
[----:B------:R-:W-:-:S04]  /*4130*/  IMAD.HI.U32 R9, R4, R26, RZ ;  /* 0x0000001a04097227 */ /* 0x000fc800078e00ff */
[----:B------:R-:W-:Y:S01]  /*4140*/  IMAD.MOV R9, RZ, RZ, -R9 ;  /* 0x000000ffff097224 */ /* 0x000fe200078e0a09 */
[----:B------:R-:W-:-:S03]  /*4150*/  ISETP.GT.U32.AND P5, PT, R5, R6, PT ;  /* 0x000000060500720c */ /* 0x000fc60003fa4070 */
[----:B------:R-:W-:Y:S01]  /*4160*/  IMAD R26, R5, R9, R26 ;  /* 0x00000009051a7224 */ /* 0x000fe200078e021a */
[----:B------:R-:W-:-:S03]  /*4170*/  ISETP.GE.AND P1, PT, R28, RZ, PT ;  /* 0x000000ff1c00720c */ /* 0x000fc60003f26270 */
[----:B------:R-:W-:Y:S01]  /*4180*/  @!P6 IMAD.IADD R2, R2, 0x1, -R5 ;  /* 0x000000010202e824 */ /* 0x000fe200078e0a05 */
[----:B------:R-:W-:Y:S01]  /*4190*/  ISETP.GT.U32.AND P6, PT, R5, R26, PT ;  /* 0x0000001a0500720c */ /* 0x000fe20003fc4070 */
[----:B------:R-:W-:-:S04]  /*41a0*/  @!P4 IMAD.MOV R8, RZ, RZ, -R8 ;  /* 0x000000ffff08c224 */ /* 0x000fc800078e0a08 */
[----:B------:R-:W-:Y:S01]  /*41b0*/  @!P5 IMAD.IADD R6, R6, 0x1, -R5 ;  /* 0x000000010606d824 */ /* 0x000fe200078e0a05 */
[----:B------:R-:W-:-:S03]  /*41c0*/  ISETP.GE.AND P5, PT, R25, RZ, PT ;  /* 0x000000ff1900720c */ /* 0x000fc60003fa6270 */
[----:B------:R-:W-:-:S04]  /*41d0*/  @!P1 IMAD.MOV R6, RZ, RZ, -R6 ;  /* 0x000000ffff069224 */ /* 0x000fc800078e0a06 */
[----:B------:R-:W-:-:S05]  /*41e0*/  @!P6 IMAD.IADD R26, R26, 0x1, -R5 ;  /* 0x000000011a1ae824 */ /* 0x000fca00078e0a05 */
[----:B------:R-:W-:Y:S02]  /*41f0*/  ISETP.GT.U32.AND P6, PT, R5, R26, PT ;  /* 0x0000001a0500720c */ /* 0x000fe40003fc4070 */
[----:B---3--:R-:W-:-:S05]  /*4200*/  IABS R24, R22 ;  /* 0x0000001600187213 */ /* 0x008fca0000000000 */
[----:B------:R-:W-:-:S04]  /*4210*/  IMAD.HI.U32 R11, R4, R24, RZ ;  /* 0x00000018040b7227 */ /* 0x000fc800078e00ff */
[----:B------:R-:W-:-:S04]  /*4220*/  IMAD.MOV R11, RZ, RZ, -R11 ;  /* 0x000000ffff0b7224 */ /* 0x000fc800078e0a0b */
[----:B------:R-:W-:-:S05]  /*4230*/  IMAD R24, R5, R11, R24 ;  /* 0x0000000b05187224 */ /* 0x000fca00078e0218 */
[----:B------:R-:W-:-:S13]  /*4240*/  ISETP.GT.U32.AND P2, PT, R5, R24, PT ;  /* 0x000000180500720c */ /* 0x000fda0003f44070 */
[----:B------:R-:W-:Y:S01]  /*4250*/  @!P2 IMAD.IADD R24, R24, 0x1, -R5 ;  /* 0x000000011818a824 */ /* 0x000fe200078e0a05 */
[----:B------:R-:W-:Y:S02]  /*4260*/  ISETP.GE.AND P2, PT, R22, RZ, PT ;  /* 0x000000ff1600720c */ /* 0x000fe40003f46270 */
[----:B------:R-:W3:Y:S02]  /*4270*/  LDL.LU R22, [R1+0x254] ;  /* 0x0002540001167983 */ /* 0x000ee40000300800 */
[----:B------:R-:W-:Y:S02]  /*4280*/  ISETP.GT.U32.AND P1, PT, R5, R24, PT ;  /* 0x000000180500720c */ /* 0x000fe40003f24070 */
[----:B------:R-:W-:Y:S04]  /*4290*/  STL [R1+0xc], R8 ;  /* 0x00000c0801007387 */ /* 0x000fe80000100800 */
[----:B------:R0:W-:Y:S01]  /*42a0*/  STL [R1+0x8], R6 ;  /* 0x0000080601007387 */ /* 0x0001e20000100800 */
[----:B------:R-:W-:-:S02]  /*42b0*/  @!P3 IMAD.MOV R0, RZ, RZ, -R0 ;  /* 0x000000ffff00b224 */ /* 0x000fc400078e0a00 */
[----:B0-----:R-:W-:-:S04]  /*42c0*/  IMAD.MOV.U32 R6, RZ, RZ, R2 ;  /* 0x000000ffff067224 */ /* 0x001fc800078e0002 */
[----:B------:R-:W-:Y:S01]  /*42d0*/  @!P5 IMAD.MOV R6, RZ, RZ, -R6 ;  /* 0x000000ffff06d224 */ /* 0x000fe200078e0a06 */
[----:B------:R-:W-:Y:S01]  /*42e0*/  @!P1 IADD3 R24, PT, PT, R24, -R5, RZ ;  /* 0x8000000518189210 */ /* 0x000fe20007ffe0ff */
[----:B------:R-:W-:Y:S01]  /*42f0*/  @!P6 IMAD.IADD R26, R26, 0x1, -R5 ;  /* 0x000000011a1ae824 */ /* 0x000fe200078e0a05 */
[----:B------:R-:W-:Y:S02]  /*4300*/  IABS R9, R23 ;  /* 0x0000001700097213 */ /* 0x000fe40000000000 */
[----:B------:R0:W-:Y:S01]  /*4310*/  STL [R1+0x4], R6 ;  /* 0x0000040601007387 */ /* 0x0001e20000100800 */
[----:B------:R-:W-:Y:S02]  /*4320*/  ISETP.GE.AND P1, PT, R23, RZ, PT ;  /* 0x000000ff1700720c */ /* 0x000fe40003f26270 */
[----:B------:R-:W-:Y:S01]  /*4330*/  IABS R7, R18 ;  /* 0x0000001200077213 */ /* 0x000fe20000000000 */
[----:B------:R2:W-:Y:S01]  /*4340*/  STL [R1], R0 ;  /* 0x0000000001007387 */ /* 0x0005e20000100800 */
[----:B------:R-:W-:-:S03]  /*4350*/  ISETP.GE.AND P6, PT, R18, RZ, PT ;  /* 0x000000ff1200720c */ /* 0x000fc60003fc6270 */
[----:B------:R-:W4:Y:S04]  /*4360*/  LDL.LU R23, [R1+0x258] ;  /* 0x0002580001177983 */ /* 0x000f280000300800 */
[----:B------:R-:W4:Y:S01]  /*4370*/  LDL.LU R18, [R1+0x25c] ;  /* 0x00025c0001127983 */ /* 0x000f220000300800 */
[----:B------:R-:W-:-:S04]  /*4380*/  IMAD.HI.U32 R10, R4, R9, RZ ;  /* 0x00000009040a7227 */ /* 0x000fc800078e00ff */
[----:B------:R-:W-:-:S04]  /*4390*/  IMAD.MOV R11, RZ, RZ, -R10 ;  /* 0x000000ffff0b7224 */ /* 0x000fc800078e0a0a */
[----:B------:R-:W-:-:S05]  /*43a0*/  IMAD R9, R5, R11, R9 ;  /* 0x0000000b05097224 */ /* 0x000fca00078e0209 */
[----:B------:R-:W-:Y:S02]  /*43b0*/  ISETP.GT.U32.AND P5, PT, R5, R9, PT ;  /* 0x000000090500720c */ /* 0x000fe40003fa4070 */
[----:B------:R-:W-:-:S11]  /*43c0*/  IABS R2, R19 ;  /* 0x0000001300027213 */ /* 0x000fd60000000000 */
[----:B------:R-:W-:Y:S01]  /*43d0*/  @!P5 IMAD.IADD R9, R9, 0x1, -R5 ;  /* 0x000000010909d824 */ /* 0x000fe200078e0a05 */
[----:B------:R-:W-:Y:S02]  /*43e0*/  ISETP.GE.AND P5, PT, R19, RZ, PT ;  /* 0x000000ff1300720c */ /* 0x000fe40003fa6270 */
[----:B------:R-:W4:Y:S01]  /*43f0*/  LDL.LU R19, [R1+0x260] ;  /* 0x0002600001137983 */ /* 0x000f220000300800 */
[----:B------:R-:W-:Y:S01]  /*4400*/  IABS R29, R27 ;  /* 0x0000001b001d7213 */ /* 0x000fe20000000000 */
[----:B------:R-:W-:Y:S01]  /*4410*/  IMAD.HI.U32 R10, R4, R7, RZ ;  /* 0x00000007040a7227 */ /* 0x000fe200078e00ff */
[----:B------:R-:W-:Y:S01]  /*4420*/  ISETP.GE.AND P3, PT, R20, RZ, PT ;  /* 0x000000ff1400720c */ /* 0x000fe20003f66270 */
[----:B------:R-:W4:Y:S02]  /*4430*/  LDL.LU R25, [R1+0x264] ;  /* 0x0002640001197983 */ /* 0x000f240000300800 */
[----:B------:R-:W-:Y:S02]  /*4440*/  IMAD.HI.U32 R12, R4, R29, RZ ;  /* 0x0000001d040c7227 */ /* 0x000fe400078e00ff */
[----:B------:R-:W4:Y:S02]  /*4450*/  LDL.LU R20, [R1+0x268] ;  /* 0x0002680001147983 */ /* 0x000f240000300800 */
[----:B------:R-:W-:-:S04]  /*4460*/  IMAD.MOV R12, RZ, RZ, -R12 ;  /* 0x000000ffff0c7224 */ /* 0x000fc800078e0a0c */
[----:B------:R-:W-:-:S05]  /*4470*/  IMAD R29, R5, R12, R29 ;  /* 0x0000000c051d7224 */ /* 0x000fca00078e021d */
[----:B------:R-:W-:Y:S01]  /*4480*/  ISETP.GT.U32.AND P0, PT, R5, R29, PT ;  /* 0x0000001d0500720c */ /* 0x000fe20003f04070 */
[----:B------:R-:W-:-:S12]  /*4490*/  IMAD.MOV R10, RZ, RZ, -R10 ;  /* 0x000000ffff0a7224 */ /* 0x000fd800078e0a0a */
[----:B------:R-:W-:-:S05]  /*44a0*/  @!P0 IMAD.IADD R29, R29, 0x1, -R5 ;  /* 0x000000011d1d8824 */ /* 0x000fca00078e0a05 */
[C---:B------:R-:W-:Y:S01]  /*44b0*/  ISETP.GT.U32.AND P4, PT, R5.reuse, R29, PT ;  /* 0x0000001d0500720c */ /* 0x040fe20003f84070 */
[----:B------:R-:W-:-:S12]  /*44c0*/  IMAD R7, R5, R10, R7 ;  /* 0x0000000a05077224 */ /* 0x000fd800078e0207 */
[----:B------:R-:W-:Y:S01]  /*44d0*/  @!P4 IMAD.IADD R29, R29, 0x1, -R5 ;  /* 0x000000011d1dc824 */ /* 0x000fe200078e0a05 */
[----:B------:R-:W-:Y:S02]  /*44e0*/  ISETP.GT.U32.AND P4, PT, R5, R7, PT ;  /* 0x000000070500720c */ /* 0x000fe40003f84070 */
[----:B------:R-:W-:-:S11]  /*44f0*/  ISETP.GE.AND P0, PT, R27, RZ, PT ;  /* 0x000000ff1b00720c */ /* 0x000fd60003f06270 */
[----:B------:R-:W-:Y:S01]  /*4500*/  @!P4 IMAD.IADD R7, R7, 0x1, -R5 ;  /* 0x000000010707c824 */ /* 0x000fe200078e0a05 */
[----:B------:R-:W-:Y:S01]  /*4510*/  ISETP.GT.U32.AND P4, PT, R5, R9, PT ;  /* 0x000000090500720c */ /* 0x000fe20003f84070 */
[----:B------:R-:W-:Y:S02]  /*4520*/  @!P0 IMAD.MOV R29, RZ, RZ, -R29 ;  /* 0x000000ffff1d8224 */ /* 0x000fe400078e0a1d */
[----:B------:R-:W-:Y:S02]  /*4530*/  @!P2 IMAD.MOV R24, RZ, RZ, -R24 ;  /* 0x000000ffff18a224 */ /* 0x000fe400078e0a18 */
[----:B------:R-:W-:Y:S01]  /*4540*/  @!P3 IMAD.MOV R26, RZ, RZ, -R26 ;  /* 0x000000ffff1ab224 */ /* 0x000fe200078e0a1a */
[----:B------:R-:W-:Y:S01]  /*4550*/  STL [R1+0x19e4], R29 ;  /* 0x0019e41d01007387 */ /* 0x000fe20000100800 */
[----:B0-----:R-:W-:-:S06]  /*4560*/  IMAD.HI.U32 R6, R4, R2, RZ ;  /* 0x0000000204067227 */ /* 0x001fcc00078e00ff */
[----:B------:R-:W-:Y:S01]  /*4570*/  @!P4 IMAD.IADD R9, R9, 0x1, -R5 ;  /* 0x000000010909c824 */ /* 0x000fe200078e0a05 */
[----:B------:R-:W-:Y:S03]  /*4580*/  STL [R1+0x19e8], R24 ;  /* 0x0019e81801007387 */ /* 0x000fe60000100800 */
[----:B------:R-:W-:Y:S01]  /*4590*/  @!P1 IMAD.MOV R9, RZ, RZ, -R9 ;  /* 0x000000ffff099224 */ /* 0x000fe200078e0a09 */
[----:B------:R-:W-:Y:S01]  /*45a0*/  STL [R1+0x19ec], R26 ;  /* 0x0019ec1a01007387 */ /* 0x000fe20000100800 */
[----:B------:R-:W-:-:S03]  /*45b0*/  IMAD.MOV R6, RZ, RZ, -R6 ;  /* 0x000000ffff067224 */ /* 0x000fc600078e0a06 */
[----:B------:R0:W-:Y:S04]  /*45c0*/  STL [R1+0x19f0], R9 ;  /* 0x0019f00901007387 */ /* 0x0001e80000100800 */
[----:B------:R-:W4:Y:S01]  /*45d0*/  LDL.LU R27, [R1+0x26c] ;  /* 0x00026c00011b7983 */ /* 0x000f220000300800 */
[----:B------:R-:W-:-:S05]  /*45e0*/  IMAD R8, R5, R6, R2 ;  /* 0x0000000605087224 */ /* 0x000fca00078e0202 */
[C---:B------:R-:W-:Y:S02]  /*45f0*/  ISETP.GT.U32.AND P2, PT, R5.reuse, R8, PT ;  /* 0x000000080500720c */ /* 0x040fe40003f44070 */
[----:B------:R-:W-:Y:S02]  /*4600*/  ISETP.GT.U32.AND P0, PT, R5, R7, PT ;  /* 0x000000070500720c */ /* 0x000fe40003f04070 */
[----:B--2---:R-:W-:-:S05]  /*4610*/  IABS R0, R21 ;  /* 0x0000001500007213 */ /* 0x004fca0000000000 */
[----:B------:R-:W-:-:S04]  /*4620*/  IMAD.HI.U32 R2, R4, R0, RZ ;  /* 0x0000000004027227 */ /* 0x000fc800078e00ff */
[--C-:B------:R-:W-:Y:S02]  /*4630*/  @!P2 IMAD.IADD R8, R8, 0x1, -R5.reuse ;  /* 0x000000010808a824 */ /* 0x100fe400078e0a05 */
[----:B------:R-:W-:Y:S02]  /*4640*/  IMAD.MOV R2, RZ, RZ, -R2 ;  /* 0x000000ffff027224 */ /* 0x000fe400078e0a02 */
[----:B------:R-:W-:Y:S01]  /*4650*/  @!P0 IMAD.IADD R7, R7, 0x1, -R5 ;  /* 0x0000000107078824 */ /* 0x000fe200078e0a05 */
[C---:B------:R-:W-:Y:S01]  /*4660*/  ISETP.GT.U32.AND P1, PT, R5.reuse, R8, PT ;  /* 0x000000080500720c */ /* 0x040fe20003f24070 */
[----:B------:R-:W-:Y:S02]  /*4670*/  IMAD R2, R5, R2, R0 ;  /* 0x0000000205027224 */ /* 0x000fe400078e0200 */
[----:B0-----:R-:W-:-:S04]  /*4680*/  IMAD.MOV.U32 R9, RZ, RZ, R7 ;  /* 0x000000ffff097224 */ /* 0x001fc800078e0007 */
[----:B------:R-:W-:Y:S01]  /*4690*/  @!P6 IMAD.MOV R9, RZ, RZ, -R9 ;  /* 0x000000ffff09e224 */ /* 0x000fe200078e0a09 */
[----:B------:R-:W-:-:S05]  /*46a0*/  ISETP.GT.U32.AND P6, PT, R5, R2, PT ;  /* 0x000000020500720c */ /* 0x000fca0003fc4070 */
[----:B------:R-:W-:Y:S01]  /*46b0*/  @!P1 IMAD.IADD R8, R8, 0x1, -R5 ;  /* 0x0000000108089824 */ /* 0x000fe200078e0a05 */
[----:B------:R-:W-:-:S07]  /*46c0*/  ISETP.GE.AND P3, PT, R21, RZ, PT ;  /* 0x000000ff1500720c */ /* 0x000fce0003f66270 */
[----:B------:R-:W-:Y:S01]  /*46d0*/  @!P6 IMAD.IADD R2, R2, 0x1, -R5 ;  /* 0x000000010202e824 */ /* 0x000fe200078e0a05 */
[----:B---3--:R-:W-:Y:S02]  /*46e0*/  IABS R17, R22 ;  /* 0x0000001600117213 */ /* 0x008fe40000000000 */
[----:B------:R-:W-:Y:S02]  /*46f0*/  ISETP.GE.AND P4, PT, R22, RZ, PT ;  /* 0x000000ff1600720c */ /* 0x000fe40003f86270 */
[----:B------:R-:W2:Y:S01]  /*4700*/  LDL.LU R22, [R1+0x270] ;  /* 0x0002700001167983 */ /* 0x000ea20000300800 */
[----:B------:R-:W-:-:S03]  /*4710*/  IMAD.HI.U32 R6, R4, R17, RZ ;  /* 0x0000001104067227 */ /* 0x000fc600078e00ff */
[----:B------:R-:W3:Y:S01]  /*4720*/  LDL.LU R21, [R1+0x274] ;  /* 0x0002740001157983 */ /* 0x000ee20000300800 */
[----:B------:R-:W-:-:S04]  /*4730*/  IMAD.MOV R6, RZ, RZ, -R6 ;  /* 0x000000ffff067224 */ /* 0x000fc800078e0a06 */
[----:B------:R-:W-:-:S05]  /*4740*/  IMAD R17, R5, R6, R17 ;  /* 0x0000000605117224 */ /* 0x000fca00078e0211 */
[----:B------:R-:W-:Y:S01]  /*4750*/  ISETP.GT.U32.AND P1, PT, R5, R17, PT ;  /* 0x000000110500720c */ /* 0x000fe20003f24070 */
[----:B------:R0:W-:Y:S02]  /*4760*/  STL [R1+0x108], R9 ;  /* 0x0001080901007387 */ /* 0x0001e40000100800 */
[----:B0-----:R-:W-:-:S10]  /*4770*/  IMAD.MOV.U32 R9, RZ, RZ, R8 ;  /* 0x000000ffff097224 */ /* 0x001fd400078e0008 */
[----:B------:R-:W-:Y:S01]  /*4780*/  @!P1 IMAD.IADD R17, R17, 0x1, -R5 ;  /* 0x0000000111119824 */ /* 0x000fe200078e0a05 */
[----:B----4-:R-:W-:Y:S02]  /*4790*/  ISETP.GE.AND P0, PT, R23, RZ, PT ;  /* 0x000000ff1700720c */ /* 0x010fe40003f06270 */
[----:B------:R-:W-:Y:S02]  /*47a0*/  IABS R0, R23 ;  /* 0x0000001700007213 */ /* 0x000fe40000000000 */
[----:B------:R-:W-:Y:S01]  /*47b0*/  IABS R14, R18 ;  /* 0x00000012000e7213 */ /* 0x000fe20000000000 */
[----:B------:R-:W4:Y:S01]  /*47c0*/  LDL.LU R23, [R1+0x278] ;  /* 0x0002780001177983 */ /* 0x000f220000300800 */
[----:B------:R-:W-:-:S03]  /*47d0*/  ISETP.GT.U32.AND P1, PT, R5, R2, PT ;  /* 0x000000020500720c */ /* 0x000fc60003f24070 */
[----:B------:R-:W-:-:S04]  /*47e0*/  IMAD.HI.U32 R7, R4, R14, RZ ;  /* 0x0000000e04077227 */ /* 0x000fc800078e00ff */
[----:B------:R-:W-:Y:S02]  /*47f0*/  IMAD.MOV R7, RZ, RZ, -R7 ;  /* 0x000000ffff077224 */ /* 0x000fe400078e0a07 */
[----:B------:R-:W-:Y:S01]  /*4800*/  @!P5 IMAD.MOV R9, RZ, RZ, -R9 ;  /* 0x000000ffff09d224 */ /* 0x000fe200078e0a09 */
[C---:B------:R-:W-:Y:S01]  /*4810*/  ISETP.GT.U32.AND P5, PT, R5.reuse, R17, PT ;  /* 0x000000110500720c */ /* 0x040fe20003fa4070 */
[C---:B------:R-:W-:Y:S02]  /*4820*/  IMAD R14, R5.reuse, R7, R14 ;  /* 0x00000007050e7224 */ /* 0x040fe400078e020e */
[--C-:B------:R-:W-:Y:S01]  /*4830*/  @!P1 IMAD.IADD R2, R2, 0x1, -R5.reuse ;  /* 0x0000000102029824 */ /* 0x100fe200078e0a05 */
[----:B------:R-:W-:Y:S02]  /*4840*/  ISETP.GE.AND P2, PT, R18, RZ, PT ;  /* 0x000000ff1200720c */ /* 0x000fe40003f46270 */
[----:B------:R-:W-:Y:S01]  /*4850*/  ISETP.GT.U32.AND P1, PT, R5, R14, PT ;  /* 0x0000000e0500720c */ /* 0x000fe20003f24070 */
[----:B------:R-:W3:Y:S04]  /*4860*/  LDL.LU R18, [R1+0x27c] ;  /* 0x00027c0001127983 */ /* 0x000ee80000300800 */
[----:B------:R0:W-:Y:S02]  /*4870*/  STL [R1+0x10c], R9 ;  /* 0x00010c0901007387 */ /* 0x0001e40000100800 */
[----:B------:R-:W-:-:S02]  /*4880*/  @!P5 IMAD.IADD R17, R17, 0x1, -R5 ;  /* 0x000000011111d824 */ /* 0x000fc400078e0a05 */
[----:B0-----:R-:W-:Y:S02]  /*4890*/  IMAD.MOV.U32 R9, RZ, RZ, R2 ;  /* 0x000000ffff097224 */ /* 0x001fe400078e0002 */
[----:B------:R-:W-:Y:S02]  /*48a0*/  @!P4 IMAD.MOV R17, RZ, RZ, -R17 ;  /* 0x000000ffff11c224 */ /* 0x000fe400078e0a11 */
[----:B------:R-:W-:Y:S01]  /*48b0*/  @!P3 IMAD.MOV R9, RZ, RZ, -R9 ;  /* 0x000000ffff09b224 */ /* 0x000fe200078e0a09 */
[----:B------:R-:W-:Y:S01]  /*48c0*/  IABS R13, R19 ;  /* 0x00000013000d7213 */ /* 0x000fe20000000000 */
[----:B------:R-:W-:Y:S01]  /*48d0*/  @!P1 IMAD.IADD R14, R14, 0x1, -R5 ;  /* 0x000000010e0e9824 */ /* 0x000fe200078e0a05 */
[----:B------:R-:W-:Y:S02]  /*48e0*/  ISETP.GE.AND P1, PT, R19, RZ, PT ;  /* 0x000000ff1300720c */ /* 0x000fe40003f26270 */
[----:B------:R0:W-:Y:S04]  /*48f0*/  STL [R1+0x110], R9 ;  /* 0x0001100901007387 */ /* 0x0001e80000100800 */
[----:B------:R-:W-:Y:S04]  /*4900*/  STL [R1+0x19f4], R17 ;  /* 0x0019f41101007387 */ /* 0x000fe80000100800 */
[----:B------:R-:W3:Y:S01]  /*4910*/  LDL.LU R19, [R1+0x280] ;  /* 0x0002800001137983 */ /* 0x000ee20000300800 */
[----:B------:R-:W-:-:S04]  /*4920*/  IMAD.HI.U32 R11, R4, R0, RZ ;  /* 0x00000000040b7227 */ /* 0x000fc800078e00ff */
[----:B------:R-:W-:-:S04]  /*4930*/  IMAD.MOV R11, RZ, RZ, -R11 ;  /* 0x000000ffff0b7224 */ /* 0x000fc800078e0a0b */
[----:B------:R-:W-:-:S05]  /*4940*/  IMAD R0, R5, R11, R0 ;  /* 0x0000000b05007224 */ /* 0x000fca00078e0200 */
[----:B------:R-:W-:Y:S01]  /*4950*/  ISETP.GT.U32.AND P6, PT, R5, R0, PT ;  /* 0x000000000500720c */ /* 0x000fe20003fc4070 */
[----:B------:R-:W-:Y:S01]  /*4960*/  IMAD.HI.U32 R12, R4, R13, RZ ;  /* 0x0000000d040c7227 */ /* 0x000fe200078e00ff */
[----:B------:R-:W-:-:S04]  /*4970*/  IABS R10, R20 ;  /* 0x00000014000a7213 */ /* 0x000fc80000000000 */
[----:B------:R-:W-:Y:S01]  /*4980*/  IADD3 R12, PT, PT, -R12, RZ, RZ ;  /* 0x000000ff0c0c7210 */ /* 0x000fe20007ffe1ff */
[----:B------:R-:W-:-:S06]  /*4990*/  IMAD.HI.U32 R7, R4, R10, RZ ;  /* 0x0000000a04077227 */ /* 0x000fcc00078e00ff */
[----:B------:R-:W-:Y:S02]  /*49a0*/  @!P6 IMAD.IADD R0, R0, 0x1, -R5 ;  /* 0x000000010000e824 */ /* 0x000fe400078e0a05 */
[----:B------:R-:W-:-:S03]  /*49b0*/  IMAD R13, R5, R12, R13 ;  /* 0x0000000c050d7224 */ /* 0x000fc600078e020d */
[C---:B------:R-:W-:Y:S01]  /*49c0*/  ISETP.GT.U32.AND P6, PT, R5.reuse, R0, PT ;  /* 0x000000000500720c */ /* 0x040fe20003fc4070 */
[----:B------:R-:W-:Y:S01]  /*49d0*/  IMAD.MOV R7, RZ, RZ, -R7 ;  /* 0x000000ffff077224 */ /* 0x000fe200078e0a07 */
[----:B------:R-:W-:-:S03]  /*49e0*/  ISETP.GT.U32.AND P3, PT, R5, R13, PT ;  /* 0x0000000d0500720c */ /* 0x000fc60003f64070 */
[----:B------:R-:W-:-:S08]  /*49f0*/  IMAD R10, R5, R7, R10 ;  /* 0x00000007050a7224 */ /* 0x000fd000078e020a */
[--C-:B------:R-:W-:Y:S01]  /*4a00*/  @!P6 IMAD.IADD R0, R0, 0x1, -R5.reuse ;  /* 0x000000010000e824 */ /* 0x100fe200078e0a05 */
[----:B------:R-:W-:Y:S01]  /*4a10*/  ISETP.GT.U32.AND P6, PT, R5, R10, PT ;  /* 0x0000000a0500720c */ /* 0x000fe20003fc4070 */
[----:B------:R-:W-:Y:S01]  /*4a20*/  @!P3 IMAD.IADD R13, R13, 0x1, -R5 ;  /* 0x000000010d0db824 */ /* 0x000fe200078e0a05 */
[----:B------:R-:W-:Y:S02]  /*4a30*/  ISETP.GT.U32.AND P3, PT, R5, R14, PT ;  /* 0x0000000e0500720c */ /* 0x000fe40003f64070 */
[----:B------:R-:W-:-:S05]  /*4a40*/  IABS R6, R25 ;  /* 0x0000001900067213 */ /* 0x000fca0000000000 */
[----:B------:R-:W-:-:S04]  /*4a50*/  IMAD.HI.U32 R11, R4, R6, RZ ;  /* 0x00000006040b7227 */ /* 0x000fc800078e00ff */
[--C-:B------:R-:W-:Y:S02]  /*4a60*/  @!P6 IMAD.IADD R10, R10, 0x1, -R5.reuse ;  /* 0x000000010a0ae824 */ /* 0x100fe400078e0a05 */
[----:B------:R-:W-:Y:S02]  /*4a70*/  @!P3 IMAD.IADD R14, R14, 0x1, -R5 ;  /* 0x000000010e0eb824 */ /* 0x000fe400078e0a05 */
[----:B------:R-:W-:Y:S01]  /*4a80*/  IMAD.MOV R11, RZ, RZ, -R11 ;  /* 0x000000ffff0b7224 */ /* 0x000fe200078e0a0b */
[C---:B------:R-:W-:Y:S02]  /*4a90*/  ISETP.GT.U32.AND P4, PT, R5.reuse, R10, PT ;  /* 0x0000000a0500720c */ /* 0x040fe40003f84070 */
[----:B0-----:R-:W-:Y:S01]  /*4aa0*/  MOV R9, R0 ;  /* 0x0000000000097202 */ /* 0x001fe20000000f00 */
[----:B------:R-:W-:-:S04]  /*4ab0*/  IMAD R6, R5, R11, R6 ;  /* 0x0000000b05067224 */ /* 0x000fc800078e0206 */
[----:B------:R-:W-:Y:S01]  /*4ac0*/  @!P0 IMAD.MOV R9, RZ, RZ, -R9 ;  /* 0x000000ffff098224 */ /* 0x000fe200078e0a09 */
[----:B------:R-:W-:-:S04]  /*4ad0*/  ISETP.GT.U32.AND P5, PT, R5, R6, PT ;  /* 0x000000060500720c */ /* 0x000fc80003fa4070 */
[----:B------:R0:W-:Y:S01]  /*4ae0*/  STL [R1+0x104], R9 ;  /* 0x0001040901007387 */ /* 0x0001e20000100800 */
[----:B------:R-:W-:Y:S01]  /*4af0*/  @!P4 IMAD.IADD R10, R10, 0x1, -R5 ;  /* 0x000000010a0ac824 */ /* 0x000fe200078e0a05 */
[----:B------:R-:W-:Y:S02]  /*4b00*/  ISETP.GE.AND P4, PT, R20, RZ, PT ;  /* 0x000000ff1400720c */ /* 0x000fe40003f86270 */
[----:B------:R-:W3:Y:S01]  /*4b10*/  LDL.LU R20, [R1+0x284] ;  /* 0x0002840001147983 */ /* 0x000ee20000300800 */
[----:B------:R-:W-:-:S04]  /*4b20*/  IABS R12, R27 ;  /* 0x0000001b000c7213 */ /* 0x000fc80000000000 */
[----:B------:R-:W-:Y:S01]  /*4b30*/  @!P5 IMAD.IADD R6, R6, 0x1, -R5 ;  /* 0x000000010606d824 */ /* 0x000fe200078e0a05 */
[----:B------:R-:W-:Y:S01]  /*4b40*/  ISETP.GT.U32.AND P5, PT, R5, R13, PT ;  /* 0x0000000d0500720c */ /* 0x000fe20003fa4070 */
[----:B------:R-:W-:-:S03]  /*4b50*/  IMAD.HI.U32 R15, R4, R12, RZ ;  /* 0x0000000c040f7227 */ /* 0x000fc600078e00ff */
[----:B------:R-:W-:Y:S01]  /*4b60*/  ISETP.GT.U32.AND P6, PT, R5, R6, PT ;  /* 0x000000060500720c */ /* 0x000fe20003fc4070 */
[----:B------:R-:W-:-:S04]  /*4b70*/  IMAD.MOV R15, RZ, RZ, -R15 ;  /* 0x000000ffff0f7224 */ /* 0x000fc800078e0a0f */
[----:B------:R-:W-:-:S04]  /*4b80*/  IMAD R12, R5, R15, R12 ;  /* 0x0000000f050c7224 */ /* 0x000fc800078e020c */
[----:B------:R-:W-:Y:S01]  /*4b90*/  @!P5 IMAD.IADD R13, R13, 0x1, -R5 ;  /* 0x000000010d0dd824 */ /* 0x000fe200078e0a05 */
[----:B------:R-:W-:-:S03]  /*4ba0*/  ISETP.GE.AND P5, PT, R25, RZ, PT ;  /* 0x000000ff1900720c */ /* 0x000fc60003fa6270 */
[----:B------:R-:W-:Y:S02]  /*4bb0*/  @!P6 IMAD.IADD R6, R6, 0x1, -R5 ;  /* 0x000000010606e824 */ /* 0x000fe400078e0a05 */
[----:B0-----:R-:W-:Y:S02]  /*4bc0*/  IMAD.MOV.U32 R9, RZ, RZ, R13 ;  /* 0x000000ffff097224 */ /* 0x001fe400078e000d */
[----:B------:R-:W-:Y:S02]  /*4bd0*/  IMAD.MOV.U32 R13, RZ, RZ, R6 ;  /* 0x000000ffff0d7224 */ /* 0x000fe400078e0006 */
[----:B------:R-:W-:Y:S02]  /*4be0*/  @!P2 IMAD.MOV R14, RZ, RZ, -R14 ;  /* 0x000000ffff0ea224 */ /* 0x000fe400078e0a0e */
[----:B------:R-:W-:Y:S02]  /*4bf0*/  @!P1 IMAD.MOV R9, RZ, RZ, -R9 ;  /* 0x000000ffff099224 */ /* 0x000fe400078e0a09 */
[----:B------:R-:W-:Y:S01]  /*4c00*/  @!P5 IMAD.MOV R13, RZ, RZ, -R13 ;  /* 0x000000ffff0dd224 */ /* 0x000fe200078e0a0d */
[----:B--2---:R-:W-:-:S05]  /*4c10*/  IABS R7, R22 ;  /* 0x0000001600077213 */ /* 0x004fca0000000000 */
[----:B------:R-:W-:-:S04]  /*4c20*/  IMAD.HI.U32 R8, R4, R7, RZ ;  /* 0x0000000704087227 */ /* 0x000fc800078e00ff */
[----:B------:R-:W-:-:S04]  /*4c30*/  IMAD.MOV R8, RZ, RZ, -R8 ;  /* 0x000000ffff087224 */ /* 0x000fc800078e0a08 */
[----:B------:R-:W-:-:S05]  /*4c40*/  IMAD R7, R5, R8, R7 ;  /* 0x0000000805077224 */ /* 0x000fca00078e0207 */
[----:B------:R-:W-:-:S13]  /*4c50*/  ISETP.GT.U32.AND P3, PT, R5, R7, PT ;  /* 0x000000070500720c */ /* 0x000fda0003f64070 */
[----:B------:R-:W-:Y:S01]  /*4c60*/  @!P3 IMAD.IADD R7, R7, 0x1, -R5 ;  /* 0x000000010707b824 */ /* 0x000fe200078e0a05 */
[----:B------:R-:W-:Y:S02]  /*4c70*/  ISETP.GE.AND P3, PT, R22, RZ, PT ;  /* 0x000000ff1600720c */ /* 0x000fe40003f66270 */
[----:B------:R-:W2:Y:S01]  /*4c80*/  LDL.LU R22, [R1+0x288] ;  /* 0x0002880001167983 */ /* 0x000ea20000300800 */
[----:B----4-:R-:W-:-:S05]  /*4c90*/  IABS R0, R23 ;  /* 0x0000001700007213 */ /* 0x010fca0000000000 */
[----:B------:R-:W-:-:S04]  /*4ca0*/  IMAD.HI.U32 R15, R4, R0, RZ ;  /* 0x00000000040f7227 */ /* 0x000fc800078e00ff */
[----:B------:R-:W-:-:S04]  /*4cb0*/  IMAD.MOV R15, RZ, RZ, -R15 ;  /* 0x000000ffff0f7224 */ /* 0x000fc800078e0a0f */
[C---:B------:R-:W-:Y:S01]  /*4cc0*/  IMAD R0, R5.reuse, R15, R0 ;  /* 0x0000000f05007224 */ /* 0x040fe200078e0200 */
[C---:B------:R-:W-:Y:S01]  /*4cd0*/  ISETP.GT.U32.AND P1, PT, R5.reuse, R7, PT ;  /* 0x000000070500720c */ /* 0x040fe20003f24070 */
[----:B------:R-:W-:Y:S03]  /*4ce0*/  STL [R1+0xe4], R14 ;  /* 0x0000e40e01007387 */ /* 0x000fe60000100800 */
[----:B------:R-:W-:Y:S01]  /*4cf0*/  ISETP.GT.U32.AND P5, PT, R5, R0, PT ;  /* 0x000000000500720c */ /* 0x000fe20003fa4070 */
[----:B------:R0:W-:Y:S02]  /*4d00*/  STL [R1+0xe8], R9 ;  /* 0x0000e80901007387 */ /* 0x0001e40000100800 */
[----:B0-----:R-:W-:-:S04]  /*4d10*/  IMAD.MOV.U32 R9, RZ, RZ, R10 ;  /* 0x000000ffff097224 */ /* 0x001fc800078e000a */
[----:B------:R-:W-:Y:S01]  /*4d20*/  @!P4 IMAD.MOV R9, RZ, RZ, -R9 ;  /* 0x000000ffff09c224 */ /* 0x000fe200078e0a09 */
[----:B------:R-:W-:Y:S01]  /*4d30*/  STL [R1+0xfc], R13 ;  /* 0x0000fc0d01007387 */ /* 0x000fe20000100800 */
[----:B------:R-:W-:Y:S01]  /*4d40*/  @!P1 IMAD.IADD R7, R7, 0x1, -R5 ;  /* 0x0000000107079824 */ /* 0x000fe200078e0a05 */
[----:B------:R-:W-:-:S03]  /*4d50*/  ISETP.GE.AND P1, PT, R23, RZ, PT ;  /* 0x000000ff1700720c */ /* 0x000fc60003f26270 */
[----:B------:R-:W-:Y:S01]  /*4d60*/  @!P5 IMAD.IADD R0, R0, 0x1, -R5 ;  /* 0x000000010000d824 */ /* 0x000fe200078e0a05 */
[----:B------:R0:W-:Y:S04]  /*4d70*/  STL [R1+0x100], R9 ;  /* 0x0001000901007387 */ /* 0x0001e80000100800 */
[----:B------:R-:W4:Y:S01]  /*4d80*/  LDL.LU R23, [R1+0x28c] ;  /* 0x00028c0001177983 */ /* 0x000f220000300800 */
[----:B---3--:R-:W-:Y:S02]  /*4d90*/  IABS R6, R19 ;  /* 0x0000001300067213 */ /* 0x008fe40000000000 */
[----:B------:R-:W-:Y:S02]  /*4da0*/  ISETP.GE.AND P5, PT, R19, RZ, PT ;  /* 0x000000ff1300720c */ /* 0x000fe40003fa6270 */
[----:B------:R-:W3:Y:S01]  /*4db0*/  LDL.LU R19, [R1+0x290] ;  /* 0x0002900001137983 */ /* 0x000ee20000300800 */
[----:B------:R-:W-:-:S05]  /*4dc0*/  IABS R11, R21 ;  /* 0x00000015000b7213 */ /* 0x000fca0000000000 */
[----:B------:R-:W-:-:S04]  /*4dd0*/  IMAD.HI.U32 R2, R4, R11, RZ ;  /* 0x0000000b04027227 */ /* 0x000fc800078e00ff */
[----:B------:R-:W-:-:S04]  /*4de0*/  IMAD.MOV R2, RZ, RZ, -R2 ;  /* 0x000000ffff027224 */ /* 0x000fc800078e0a02 */
[----:B------:R-:W-:-:S05]  /*4df0*/  IMAD R11, R5, R2, R11 ;  /* 0x00000002050b7224 */ /* 0x000fca00078e020b */
[----:B------:R-:W-:-:S13]  /*4e00*/  ISETP.GT.U32.AND P6, PT, R5, R11, PT ;  /* 0x0000000b0500720c */ /* 0x000fda0003fc4070 */
[----:B------:R-:W-:-:S05]  /*4e10*/  @!P6 IMAD.IADD R11, R11, 0x1, -R5 ;  /* 0x000000010b0be824 */ /* 0x000fca00078e0a05 */
[----:B------:R-:W-:Y:S02]  /*4e20*/  ISETP.GT.U32.AND P6, PT, R5, R11, PT ;  /* 0x0000000b0500720c */ /* 0x000fe40003fc4070 */
[----:B------:R-:W-:-:S11]  /*4e30*/  IABS R2, R18 ;  /* 0x0000001200027213 */ /* 0x000fd60000000000 */
[----:B------:R-:W-:Y:S02]  /*4e40*/  @!P6 IADD3 R11, PT, PT, R11, -R5, RZ ;  /* 0x800000050b0be210 */ /* 0x000fe40007ffe0ff */
[----:B------:R-:W-:Y:S02]  /*4e50*/  ISETP.GE.AND P6, PT, R18, RZ, PT ;  /* 0x000000ff1200720c */ /* 0x000fe40003fc6270 */
[----:B------:R-:W3:Y:S01]  /*4e60*/  LDL.LU R18, [R1+0x294] ;  /* 0x0002940001127983 */ /* 0x000ee20000300800 */
[----:B------:R-:W-:Y:S01]  /*4e70*/  ISETP.GT.U32.AND P0, PT, R5, R12, PT ;  /* 0x0000000c0500720c */ /* 0x000fe20003f04070 */
[----:B------:R-:W-:Y:S02]  /*4e80*/  IMAD.HI.U32 R8, R4, R2, RZ ;  /* 0x0000000204087227 */ /* 0x000fe400078e00ff */
[----:B------:R-:W3:Y:S10]  /*4e90*/  LDL.LU R25, [R1+0x298] ;  /* 0x0002980001197983 */ /* 0x000ef40000300800 */
[----:B------:R-:W-:-:S05]  /*4ea0*/  @!P0 IMAD.IADD R12, R12, 0x1, -R5 ;  /* 0x000000010c0c8824 */ /* 0x000fca00078e0a05 */
[----:B------:R-:W-:Y:S01]  /*4eb0*/  ISETP.GT.U32.AND P2, PT, R5, R12, PT ;  /* 0x0000000c0500720c */ /* 0x000fe20003f44070 */
[----:B------:R-:W-:-:S04]  /*4ec0*/  IMAD.MOV R8, RZ, RZ, -R8 ;  /* 0x000000ffff087224 */ /* 0x000fc800078e0a08 */
[----:B------:R-:W-:-:S08]  /*4ed0*/  IMAD R2, R5, R8, R2 ;  /* 0x0000000805027224 */ /* 0x000fd000078e0202 */
[----:B------:R-:W-:Y:S01]  /*4ee0*/  @!P2 IMAD.IADD R12, R12, 0x1, -R5 ;  /* 0x000000010c0ca824 */ /* 0x000fe200078e0a05 */
[----:B------:R-:W-:Y:S02]  /*4ef0*/  ISETP.GT.U32.AND P2, PT, R5, R2, PT ;  /* 0x000000020500720c */ /* 0x000fe40003f44070 */
[----:B------:R-:W-:Y:S02]  /*4f00*/  ISETP.GE.AND P0, PT, R27, RZ, PT ;  /* 0x000000ff1b00720c */ /* 0x000fe40003f06270 */
[----:B------:R-:W-:Y:S02]  /*4f10*/  ISETP.GE.AND P4, PT, R21, RZ, PT ;  /* 0x000000ff1500720c */ /* 0x000fe40003f86270 */
[----:B------:R-:W3:Y:S01]  /*4f20*/  LDL.LU R21, [R1+0x29c] ;  /* 0x00029c0001157983 */ /* 0x000ee20000300800 */
[----:B0-----:R-:W-:-:S06]  /*4f30*/  IMAD.MOV.U32 R9, RZ, RZ, R12 ;  /* 0x000000ffff097224 */ /* 0x001fcc00078e000c */
[----:B------:R-:W-:Y:S01]  /*4f40*/  @!P2 IMAD.IADD R2, R2, 0x1, -R5 ;  /* 0x000000010202a824 */ /* 0x000fe200078e0a05 */
[----:B------:R-:W-:Y:S01]  /*4f50*/  ISETP.GT.U32.AND P2, PT, R5, R0, PT ;  /* 0x000000000500720c */ /* 0x000fe20003f44070 */
[----:B------:R-:W-:Y:S02]  /*4f60*/  @!P0 IMAD.MOV R9, RZ, RZ, -R9 ;  /* 0x000000ffff098224 */ /* 0x000fe400078e0a09 */
[----:B------:R-:W-:-:S03]  /*4f70*/  IMAD.MOV.U32 R12, RZ, RZ, R7 ;  /* 0x000000ffff0c7224 */ /* 0x000fc600078e0007 */
[----:B------:R0:W-:Y:S01]  /*4f80*/  STL [R1+0xec], R9 ;  /* 0x0000ec0901007387 */ /* 0x0001e20000100800 */
[----:B------:R-:W-:-:S06]  /*4f90*/  @!P3 IMAD.MOV R12, RZ, RZ, -R12 ;  /* 0x000000ffff0cb224 */ /* 0x000fcc00078e0a0c */
[----:B------:R-:W-:Y:S02]  /*4fa0*/  @!P2 IMAD.IADD R0, R0, 0x1, -R5 ;  /* 0x000000010000a824 */ /* 0x000fe400078e0a05 */
[----:B0-----:R-:W-:Y:S02]  /*4fb0*/  IMAD.MOV.U32 R9, RZ, RZ, R11 ;  /* 0x000000ffff097224 */ /* 0x001fe400078e000b */
[----:B------:R-:W-:Y:S02]  /*4fc0*/  @!P1 IMAD.MOV R0, RZ, RZ, -R0 ;  /* 0x000000ffff009224 */ /* 0x000fe400078e0a00 */
[----:B------:R-:W-:Y:S01]  /*4fd0*/  @!P4 IMAD.MOV R9, RZ, RZ, -R9 ;  /* 0x000000ffff09c224 */ /* 0x000fe200078e0a09 */
[----:B------:R-:W-:Y:S01]  /*4fe0*/  STL [R1+0xf8], R12 ;  /* 0x0000f80c01007387 */ /* 0x000fe20000100800 */
[----:B------:R-:W-:-:S03]  /*4ff0*/  IABS R13, R20 ;  /* 0x00000014000d7213 */ /* 0x000fc60000000000 */
[----:B------:R0:W-:Y:S01]  /*5000*/  STL [R1+0xf0], R9 ;  /* 0x0000f00901007387 */ /* 0x0001e20000100800 */
[----:B------:R-:W-:-:S03]  /*5010*/  ISETP.GE.AND P4, PT, R20, RZ, PT ;  /* 0x000000ff1400720c */ /* 0x000fc60003f86270 */
[----:B------:R1:W-:Y:S04]  /*5020*/  STL [R1+0xf4], R0 ;  /* 0x0000f40001007387 */ /* 0x0003e80000100800 */
[----:B------:R-:W3:Y:S01]  /*5030*/  LDL.LU R27, [R1+0x2a0] ;  /* 0x0002a000011b7983 */ /* 0x000ee20000300800 */
[----:B------:R-:W-:Y:S01]  /*5040*/  ISETP.GT.U32.AND P0, PT, R5, R2, PT ;  /* 0x000000020500720c */ /* 0x000fe20003f04070 */
[----:B------:R-:W-:-:S04]  /*5050*/  IMAD.HI.U32 R10, R4, R6, RZ ;  /* 0x00000006040a7227 */ /* 0x000fc800078e00ff */
[----:B------:R-:W-:-:S04]  /*5060*/  IMAD.MOV R10, RZ, RZ, -R10 ;  /* 0x000000ffff0a7224 */ /* 0x000fc800078e0a0a */
[----:B------:R-:W-:-:S04]  /*5070*/  IMAD R6, R5, R10, R6 ;  /* 0x0000000a05067224 */ /* 0x000fc800078e0206 */
[----:B------:R-:W-:Y:S02]  /*5080*/  @!P0 IMAD.IADD R2, R2, 0x1, -R5 ;  /* 0x0000000102028824 */ /* 0x000fe400078e0a05 */
[----:B------:R-:W-:-:S04]  /*5090*/  IMAD.HI.U32 R10, R4, R13, RZ ;  /* 0x0000000d040a7227 */ /* 0x000fc800078e00ff */
[----:B0-----:R-:W-:Y:S02]  /*50a0*/  IMAD.MOV.U32 R9, RZ, RZ, R2 ;  /* 0x000000ffff097224 */ /* 0x001fe400078e0002 */
[----:B------:R-:W-:Y:S02]  /*50b0*/  IMAD.MOV R10, RZ, RZ, -R10 ;  /* 0x000000ffff0a7224 */ /* 0x000fe400078e0a0a */
[----:B------:R-:W-:Y:S02]  /*50c0*/  @!P6 IMAD.MOV R9, RZ, RZ, -R9 ;  /* 0x000000ffff09e224 */ /* 0x000fe400078e0a09 */
[----:B------:R-:W-:Y:S01]  /*50d0*/  IMAD R13, R5, R10, R13 ;  /* 0x0000000a050d7224 */ /* 0x000fe200078e020d */
[----:B--2---:R-:W-:Y:S02]  /*50e0*/  IABS R8, R22 ;  /* 0x0000001600087213 */ /* 0x004fe40000000000 */
[----:B------:R-:W-:Y:S02]  /*50f0*/  ISETP.GE.AND P2, PT, R22, RZ, PT ;  /* 0x000000ff1600720c */ /* 0x000fe40003f46270 */
[----:B------:R-:W2:Y:S04]  /*5100*/  LDL.LU R22, [R1+0x2a4] ;  /* 0x0002a40001167983 */ /* 0x000ea80000300800 */
[----:B------:R-:W2:Y:S04]  /*5110*/  LDL.LU R20, [R1+0x2a8] ;  /* 0x0002a80001147983 */ /* 0x000ea80000300800 */
[----:B------:R0:W-:Y:S01]  /*5120*/  STL [R1+0x1e0], R9 ;  /* 0x0001e00901007387 */ /* 0x0001e20000100800 */
[----:B----4-:R-:W-:-:S02]  /*5130*/  ISETP.GE.AND P0, PT, R23, RZ, PT ;  /* 0x000000ff1700720c */ /* 0x010fc40003f06270 */
[----:B------:R-:W-:Y:S02]  /*5140*/  IABS R10, R23 ;  /* 0x00000017000a7213 */ /* 0x000fe40000000000 */
[----:B------:R-:W4:Y:S01]  /*5150*/  LDL.LU R23, [R1+0x2ac] ;  /* 0x0002ac0001177983 */ /* 0x000f220000300800 */
[----:B---3--:R-:W-:Y:S02]  /*5160*/  ISETP.GE.AND P1, PT, R19, RZ, PT ;  /* 0x000000ff1300720c */ /* 0x008fe40003f26270 */
[----:B-1----:R-:W-:Y:S02]  /*5170*/  IABS R0, R19 ;  /* 0x0000001300007213 */ /* 0x002fe40000000000 */
[----:B------:R-:W3:Y:S01]  /*5180*/  LDL.LU R19, [R1+0x2b0] ;  /* 0x0002b00001137983 */ /* 0x000ee20000300800 */
[----:B------:R-:W-:Y:S01]  /*5190*/  ISETP.GT.U32.AND P3, PT, R5, R6, PT ;  /* 0x000000060500720c */ /* 0x000fe20003f64070 */
[----:B------:R-:W-:-:S12]  /*51a0*/  IMAD.HI.U32 R7, R4, R8, RZ ;  /* 0x0000000804077227 */ /* 0x000fd800078e00ff */
[----:B------:R-:W-:-:S05]  /*51b0*/  @!P3 IMAD.IADD R6, R6, 0x1, -R5 ;  /* 0x000000010606b824 */ /* 0x000fca00078e0a05 */
[C---:B------:R-:W-:Y:S01]  /*51c0*/  ISETP.GT.U32.AND P3, PT, R5.reuse, R6, PT ;  /* 0x000000060500720c */ /* 0x040fe20003f64070 */
[----:B------:R-:W-:Y:S01]  /*51d0*/  IMAD.MOV R7, RZ, RZ, -R7 ;  /* 0x000000ffff077224 */ /* 0x000fe200078e0a07 */
[----:B------:R-:W-:-:S03]  /*51e0*/  ISETP.GT.U32.AND P6, PT, R5, R13, PT ;  /* 0x0000000d0500720c */ /* 0x000fc60003fc4070 */
[----:B------:R-:W-:-:S08]  /*51f0*/  IMAD R8, R5, R7, R8 ;  /* 0x0000000705087224 */ /* 0x000fd000078e0208 */
[----:B------:R-:W-:Y:S02]  /*5200*/  @!P3 IADD3 R6, PT, PT, R6, -R5, RZ ;  /* 0x800000050606b210 */ /* 0x000fe40007ffe0ff */
[----:B------:R-:W-:Y:S01]  /*5210*/  ISETP.GT.U32.AND P3, PT, R5, R8, PT ;  /* 0x000000080500720c */ /* 0x000fe20003f64070 */
[----:B------:R-:W-:Y:S02]  /*5220*/  @!P6 IMAD.IADD R13, R13, 0x1, -R5 ;  /* 0x000000010d0de824 */ /* 0x000fe400078e0a05 */
[----:B------:R-:W-:-:S04]  /*5230*/  IMAD.HI.U32 R11, R4, R0, RZ ;  /* 0x00000000040b7227 */ /* 0x000fc800078e00ff */
[----:B0-----:R-:W-:-:S06]  /*5240*/  IMAD.MOV.U32 R9, RZ, RZ, R6 ;  /* 0x000000ffff097224 */ /* 0x001fcc00078e0006 */
[----:B------:R-:W-:Y:S01]  /*5250*/  @!P3 IMAD.IADD R8, R8, 0x1, -R5 ;  /* 0x000000010808b824 */ /* 0x000fe200078e0a05 */
[C---:B------:R-:W-:Y:S01]  /*5260*/  ISETP.GT.U32.AND P3, PT, R5.reuse, R13, PT ;  /* 0x0000000d0500720c */ /* 0x040fe20003f64070 */
[----:B------:R-:W-:Y:S02]  /*5270*/  IMAD.MOV R11, RZ, RZ, -R11 ;  /* 0x000000ffff0b7224 */ /* 0x000fe400078e0a0b */
[----:B------:R-:W-:Y:S01]  /*5280*/  @!P5 IMAD.MOV R9, RZ, RZ, -R9 ;  /* 0x000000ffff09d224 */ /* 0x000fe200078e0a09 */
[C---:B------:R-:W-:Y:S01]  /*5290*/  ISETP.GT.U32.AND P5, PT, R5.reuse, R8, PT ;  /* 0x000000080500720c */ /* 0x040fe20003fa4070 */
[----:B------:R-:W-:-:S03]  /*52a0*/  IMAD R0, R5, R11, R0 ;  /* 0x0000000b05007224 */ /* 0x000fc600078e0200 */
[----:B------:R0:W-:Y:S05]  /*52b0*/  STL [R1+0xdc], R9 ;  /* 0x0000dc0901007387 */ /* 0x0001ea0000100800 */
[----:B------:R-:W-:Y:S01]  /*52c0*/  @!P3 IMAD.IADD R13, R13, 0x1, -R5 ;  /* 0x000000010d0db824 */ /* 0x000fe200078e0a05 */
[----:B------:R-:W-:-:S03]  /*52d0*/  ISETP.GT.U32.AND P3, PT, R5, R0, PT ;  /* 0x000000000500720c */ /* 0x000fc60003f64070 */
[----:B------:R-:W-:Y:S02]  /*52e0*/  @!P5 IMAD.IADD R8, R8, 0x1, -R5 ;  /* 0x000000010808d824 */ /* 0x000fe400078e0a05 */
[----:B0-----:R-:W-:Y:S02]  /*52f0*/  IMAD.MOV.U32 R9, RZ, RZ, R13 ;  /* 0x000000ffff097224 */ /* 0x001fe400078e000d */
[----:B------:R-:W-:Y:S02]  /*5300*/  @!P2 IMAD.MOV R8, RZ, RZ, -R8 ;  /* 0x000000ffff08a224 */ /* 0x000fe400078e0a08 */
[----:B------:R-:W-:Y:S01]  /*5310*/  @!P4 IMAD.MOV R9, RZ, RZ, -R9 ;  /* 0x000000ffff09c224 */ /* 0x000fe200078e0a09 */
[----:B------:R-:W-:-:S03]  /*5320*/  IABS R12, R18 ;  /* 0x00000012000c7213 */ /* 0x000fc60000000000 */
[----:B------:R-:W-:Y:S01]  /*5330*/  @!P3 IMAD.IADD R0, R0, 0x1, -R5 ;  /* 0x000000010000b824 */ /* 0x000fe200078e0a05 */
[----:B------:R0:W-:Y:S01]  /*5340*/  STL [R1+0xe0], R9 ;  /* 0x0000e00901007387 */ /* 0x0001e20000100800 */
[----:B------:R-:W-:-:S03]  /*5350*/  ISETP.GE.AND P3, PT, R18, RZ, PT ;  /* 0x000000ff1200720c */ /* 0x000fc60003f66270 */
[----:B------:R-:W-:Y:S04]  /*5360*/  STL [R1+0xd8], R8 ;  /* 0x0000d80801007387 */ /* 0x000fe80000100800 */
[----:B------:R-:W4:Y:S01]  /*5370*/  LDL.LU R18, [R1+0x2b4] ;  /* 0x0002b40001127983 */ /* 0x000f220000300800 */
[----:B------:R-:W-:-:S04]  /*5380*/  IMAD.HI.U32 R14, R4, R10, RZ ;  /* 0x0000000a040e7227 */ /* 0x000fc800078e00ff */
[----:B------:R-:W-:-:S04]  /*5390*/  IMAD.MOV R14, RZ, RZ, -R14 ;  /* 0x000000ffff0e7224 */ /* 0x000fc800078e0a0e */
[----:B------:R-:W-:-:S05]  /*53a0*/  IMAD R10, R5, R14, R10 ;  /* 0x0000000e050a7224 */ /* 0x000fca00078e020a */
[----:B------:R-:W-:Y:S02]  /*53b0*/  ISETP.GT.U32.AND P6, PT, R5, R10, PT ;  /* 0x0000000a0500720c */ /* 0x000fe40003fc4070 */
[----:B------:R-:W-:Y:S02]  /*53c0*/  IABS R7, R25 ;  /* 0x0000001900077213 */ /* 0x000fe40000000000 */
[----:B------:R-:W-:-:S03]  /*53d0*/  IABS R2, R21 ;  /* 0x0000001500027213 */ /* 0x000fc60000000000 */
[----:B------:R-:W-:-:S06]  /*53e0*/  IMAD.HI.U32 R14, R4, R7, RZ ;  /* 0x00000007040e7227 */ /* 0x000fcc00078e00ff */
[----:B------:R-:W-:Y:S02]  /*53f0*/  @!P6 IMAD.IADD R10, R10, 0x1, -R5 ;  /* 0x000000010a0ae824 */ /* 0x000fe400078e0a05 */
[----:B------:R-:W-:-:S03]  /*5400*/  IMAD.HI.U32 R11, R4, R2, RZ ;  /* 0x00000002040b7227 */ /* 0x000fc600078e00ff */
[C---:B------:R-:W-:Y:S01]  /*5410*/  ISETP.GT.U32.AND P6, PT, R5.reuse, R10, PT ;  /* 0x0000000a0500720c */ /* 0x040fe20003fc4070 */
[----:B------:R-:W-:Y:S02]  /*5420*/  IMAD.MOV R14, RZ, RZ, -R14 ;  /* 0x000000ffff0e7224 */ /* 0x000fe400078e0a0e */
[----:B------:R-:W-:Y:S02]  /*5430*/  IMAD.MOV R11, RZ, RZ, -R11 ;  /* 0x000000ffff0b7224 */ /* 0x000fe400078e0a0b */
[C---:B------:R-:W-:Y:S02]  /*5440*/  IMAD R7, R5.reuse, R14, R7 ;  /* 0x0000000e05077224 */ /* 0x040fe400078e0207 */
[C---:B------:R-:W-:Y:S02]  /*5450*/  IMAD R2, R5.reuse, R11, R2 ;  /* 0x0000000b05027224 */ /* 0x040fe400078e0202 */
[----:B------:R-:W-:Y:S01]  /*5460*/  IMAD.HI.U32 R15, R4, R12, RZ ;  /* 0x0000000c040f7227 */ /* 0x000fe200078e00ff */
[----:B------:R-:W-:-:S03]  /*5470*/  ISETP.GT.U32.AND P5, PT, R5, R7, PT ;  /* 0x000000070500720c */ /* 0x000fc60003fa4070 */
[----:B------:R-:W-:Y:S01]  /*5480*/  @!P6 IMAD.IADD R10, R10, 0x1, -R5 ;  /* 0x000000010a0ae824 */ /* 0x000fe200078e0a05 */
[----:B------:R-:W-:Y:S01]  /*5490*/  ISETP.GT.U32.AND P6, PT, R5, R2, PT ;  /* 0x000000020500720c */ /* 0x000fe20003fc4070 */
[----:B------:R-:W-:-:S04]  /*54a0*/  IMAD.MOV R15, RZ, RZ, -R15 ;  /* 0x000000ffff0f7224 */ /* 0x000fc800078e0a0f */
[----:B------:R-:W-:-:S04]  /*54b0*/  IMAD R12, R5, R15, R12 ;  /* 0x0000000f050c7224 */ /* 0x000fc800078e020c */
[----:B------:R-:W-:Y:S01]  /*54c0*/  @!P5 IMAD.IADD R7, R7, 0x1, -R5 ;  /* 0x000000010707d824 */ /* 0x000fe200078e0a05 */
[----:B------:R-:W-:-:S03]  /*54d0*/  ISETP.GT.U32.AND P4, PT, R5, R12, PT ;  /* 0x0000000c0500720c */ /* 0x000fc60003f84070 */
[----:B------:R-:W-:Y:S02]  /*54e0*/  @!P6 IADD3 R2, PT, PT, R2, -R5, RZ ;  /* 0x800000050202e210 */ /* 0x000fe40007ffe0ff */
[C---:B------:R-:W-:Y:S02]  /*54f0*/  ISETP.GT.U32.AND P6, PT, R5.reuse, R7, PT ;  /* 0x000000070500720c */ /* 0x040fe40003fc4070 */
[----:B------:R-:W-:-:S06]  /*5500*/  ISETP.GT.U32.AND P2, PT, R5, R2, PT ;  /* 0x000000020500720c */ /* 0x000fcc0003f44070 */
[----:B------:R-:W-:Y:S01]  /*5510*/  @!P4 IMAD.IADD R12, R12, 0x1, -R5 ;  /* 0x000000010c0cc824 */ /* 0x000fe200078e0a05 */
[----:B------:R-:W-:-:S04]  /*5520*/  ISETP.GT.U32.AND P4, PT, R5, R0, PT ;  /* 0x000000000500720c */ /* 0x000fc80003f84070 */
[----:B------:R-:W-:Y:S01]  /*5530*/  ISETP.GT.U32.AND P5, PT, R5, R12, PT ;  /* 0x0000000c0500720c */ /* 0x000fe20003fa4070 */
[--C-:B------:R-:W-:Y:S02]  /*5540*/  @!P6 IMAD.IADD R7, R7, 0x1, -R5.reuse ;  /* 0x000000010707e824 */ /* 0x100fe400078e0a05 */
[----:B0-----:R-:W-:Y:S02]  /*5550*/  IMAD.MOV.U32 R9, RZ, RZ, R10 ;  /* 0x000000ffff097224 */ /* 0x001fe400078e000a */
[----:B------:R-:W-:Y:S01]  /*5560*/  @!P2 IMAD.IADD R2, R2, 0x1, -R5 ;  /* 0x000000010202a824 */ /* 0x000fe200078e0a05 */
[----:B------:R-:W-:-:S03]  /*5570*/  ISETP.GE.AND P2, PT, R21, RZ, PT ;  /* 0x000000ff1500720c */ /* 0x000fc60003f46270 */
[----:B------:R-:W-:-:S04]  /*5580*/  @!P4 IMAD.IADD R0, R0, 0x1, -R5 ;  /* 0x000000010000c824 */ /* 0x000fc800078e0a05 */
[----:B------:R-:W-:Y:S01]  /*5590*/  @!P5 IMAD.IADD R12, R12, 0x1, -R5 ;  /* 0x000000010c0cd824 */ /* 0x000fe200078e0a05 */
[----:B------:R-:W-:Y:S01]  /*55a0*/  ISETP.GE.AND P5, PT, R25, RZ, PT ;  /* 0x000000ff1900720c */ /* 0x000fe20003fa6270 */
[----:B------:R-:W-:-:S05]  /*55b0*/  @!P0 IMAD.MOV R9, RZ, RZ, -R9 ;  /* 0x000000ffff098224 */ /* 0x000fca00078e0a09 */
[----:B------:R0:W-:Y:S01]  /*55c0*/  STL [R1+0xd4], R9 ;  /* 0x0000d40901007387 */ /* 0x0001e20000100800 */
[----:B------:R-:W-:Y:S02]  /*55d0*/  @!P1 IMAD.MOV R0, RZ, RZ, -R0 ;  /* 0x000000ffff009224 */ /* 0x000fe400078e0a00 */
[----:B------:R-:W-:Y:S01]  /*55e0*/  @!P2 IMAD.MOV R2, RZ, RZ, -R2 ;  /* 0x000000ffff02a224 */ /* 0x000fe200078e0a02 */
[----:B------:R-:W4:Y:S01]  /*55f0*/  LDL.LU R21, [R1+0x2b8] ;  /* 0x0002b80001157983 */ /* 0x000f220000300800 */
[----:B0-----:R-:W-:Y:S02]  /*5600*/  IMAD.MOV.U32 R9, RZ, RZ, R12 ;  /* 0x000000ffff097224 */ /* 0x001fe400078e000c */
[----:B------:R-:W-:Y:S02]  /*5610*/  @!P5 IMAD.MOV R7, RZ, RZ, -R7 ;  /* 0x000000ffff07d224 */ /* 0x000fe400078e0a07 */
[----:B------:R-:W-:Y:S01]  /*5620*/  @!P3 IMAD.MOV R9, RZ, RZ, -R9 ;  /* 0x000000ffff09b224 */ /* 0x000fe200078e0a09 */
[----:B--2---:R-:W-:-:S05]  /*5630*/  IABS R6, R20 ;  /* 0x0000001400067213 */ /* 0x004fca0000000000 */
[----:B------:R-:W-:-:S04]  /*5640*/  IMAD.HI.U32 R15, R4, R6, RZ ;  /* 0x00000006040f7227 */ /* 0x000fc800078e00ff */
[----:B------:R-:W-:Y:S01]  /*5650*/  IMAD.MOV R15, RZ, RZ, -R15 ;  /* 0x000000ffff0f7224 */ /* 0x000fe200078e0a0f */
[----:B------:R-:W-:-:S03]  /*5660*/  IABS R11, R22 ;  /* 0x00000016000b7213 */ /* 0x000fc60000000000 */
[----:B------:R-:W-:Y:S02]  /*5670*/  IMAD R6, R5, R15, R6 ;  /* 0x0000000f05067224 */ /* 0x000fe400078e0206 */
[----:B------:R-:W-:-:S03]  /*5680*/  IMAD.HI.U32 R16, R4, R11, RZ ;  /* 0x0000000b04107227 */ /* 0x000fc600078e00ff */
[----:B------:R-:W-:Y:S01]  /*5690*/  ISETP.GT.U32.AND P6, PT, R5, R6, PT ;  /* 0x000000060500720c */ /* 0x000fe20003fc4070 */
[----:B------:R-:W-:-:S04]  /*56a0*/  IMAD.MOV R16, RZ, RZ, -R16 ;  /* 0x000000ffff107224 */ /* 0x000fc800078e0a10 */
[----:B------:R-:W-:-:S05]  /*56b0*/  IMAD R11, R5, R16, R11 ;  /* 0x00000010050b7224 */ /* 0x000fca00078e020b */
[----:B------:R-:W-:-:S03]  /*56c0*/  ISETP.GT.U32.AND P4, PT, R5, R11, PT ;  /* 0x0000000b0500720c */ /* 0x000fc60003f84070 */
[----:B------:R-:W-:-:S05]  /*56d0*/  @!P6 IMAD.IADD R6, R6, 0x1, -R5 ;  /* 0x000000010606e824 */ /* 0x000fca00078e0a05 */
[----:B------:R-:W-:-:S05]  /*56e0*/  ISETP.GT.U32.AND P6, PT, R5, R6, PT ;  /* 0x000000060500720c */ /* 0x000fca0003fc4070 */
[----:B------:R-:W-:Y:S01]  /*56f0*/  @!P4 IMAD.IADD R11, R11, 0x1, -R5 ;  /* 0x000000010b0bc824 */ /* 0x000fe200078e0a05 */
[----:B------:R-:W-:Y:S02]  /*5700*/  ISETP.GE.AND P4, PT, R22, RZ, PT ;  /* 0x000000ff1600720c */ /* 0x000fe40003f86270 */
[----:B------:R-:W2:Y:S04]  /*5710*/  LDL.LU R22, [R1+0x2bc] ;  /* 0x0002bc0001167983 */ /* 0x000ea80000300800 */
[----:B------:R0:W-:Y:S01]  /*5720*/  STL [R1+0xd0], R0 ;  /* 0x0000d00001007387 */ /* 0x0001e20000100800 */
[----:B------:R-:W-:-:S03]  /*5730*/  @!P6 IADD3 R6, PT, PT, R6, -R5, RZ ;  /* 0x800000050606e210 */ /* 0x000fc60007ffe0ff */
[----:B------:R-:W-:Y:S01]  /*5740*/  STL [R1+0xcc], R9 ;  /* 0x0000cc0901007387 */ /* 0x000fe20000100800 */
[----:B---3--:R-:W-:Y:S02]  /*5750*/  IABS R10, R19 ;  /* 0x00000013000a7213 */ /* 0x008fe40000000000 */
[----:B------:R-:W-:Y:S01]  /*5760*/  ISETP.GE.AND P6, PT, R19, RZ, PT ;  /* 0x000000ff1300720c */ /* 0x000fe20003fc6270 */
[----:B------:R-:W-:Y:S04]  /*5770*/  STL [R1+0xc4], R7 ;  /* 0x0000c40701007387 */ /* 0x000fe80000100800 */
[----:B------:R1:W-:Y:S04]  /*5780*/  STL [R1+0xc0], R2 ;  /* 0x0000c00201007387 */ /* 0x0003e80000100800 */
[----:B------:R-:W3:Y:S01]  /*5790*/  LDL.LU R19, [R1+0x2c0] ;  /* 0x0002c00001137983 */ /* 0x000ee20000300800 */
[----:B------:R-:W-:-:S02]  /*57a0*/  ISETP.GT.U32.AND P3, PT, R5, R11, PT ;  /* 0x0000000b0500720c */ /* 0x000fc40003f64070 */
[----:B----4-:R-:W-:-:S11]  /*57b0*/  IABS R8, R23 ;  /* 0x0000001700087213 */ /* 0x010fd60000000000 */
[----:B------:R-:W-:Y:S01]  /*57c0*/  @!P3 IMAD.IADD R11, R11, 0x1, -R5 ;  /* 0x000000010b0bb824 */ /* 0x000fe200078e0a05 */
[----:B------:R-:W-:Y:S02]  /*57d0*/  ISETP.GE.AND P3, PT, R23, RZ, PT ;  /* 0x000000ff1700720c */ /* 0x000fe40003f66270 */
[----:B------:R-:W4:Y:S01]  /*57e0*/  LDL.LU R23, [R1+0x2c4] ;  /* 0x0002c40001177983 */ /* 0x000f220000300800 */
[----:B------:R-:W-:-:S04]  /*57f0*/  IMAD.HI.U32 R15, R4, R8, RZ ;  /* 0x00000008040f7227 */ /* 0x000fc800078e00ff */
[----:B------:R-:W-:-:S04]  /*5800*/  IMAD.MOV R15, RZ, RZ, -R15 ;  /* 0x000000ffff0f7224 */ /* 0x000fc800078e0a0f */
[----:B------:R-:W-:-:S05]  /*5810*/  IMAD R8, R5, R15, R8 ;  /* 0x0000000f05087224 */ /* 0x000fca00078e0208 */
[----:B------:R-:W-:-:S13]  /*5820*/  ISETP.GT.U32.AND P5, PT, R5, R8, PT ;  /* 0x000000080500720c */ /* 0x000fda0003fa4070 */
[----:B------:R-:W-:Y:S01]  /*5830*/  @!P5 IMAD.IADD R8, R8, 0x1, -R5 ;  /* 0x000000010808d824 */ /* 0x000fe200078e0a05 */
[----:B0-----:R-:W-:Y:S02]  /*5840*/  IABS R0, R18 ;  /* 0x0000001200007213 */ /* 0x001fe40000000000 */
[----:B------:R-:W-:Y:S02]  /*5850*/  ISETP.GE.AND P5, PT, R18, RZ, PT ;  /* 0x000000ff1200720c */ /* 0x000fe40003fa6270 */
[----:B------:R-:W4:Y:S01]  /*5860*/  LDL.LU R18, [R1+0x2c8] ;  /* 0x0002c80001127983 */ /* 0x000f220000300800 */
[----:B------:R-:W-:-:S05]  /*5870*/  IABS R14, R27 ;  /* 0x0000001b000e7213 */ /* 0x000fca0000000000 */
[----:B------:R-:W-:-:S04]  /*5880*/  IMAD.HI.U32 R13, R4, R14, RZ ;  /* 0x0000000e040d7227 */ /* 0x000fc800078e00ff */
[----:B------:R-:W-:-:S04]  /*5890*/  IMAD.MOV R13, RZ, RZ, -R13 ;  /* 0x000000ffff0d7224 */ /* 0x000fc800078e0a0d */
[----:B------:R-:W-:-:S05]  /*58a0*/  IMAD R13, R5, R13, R14 ;  /* 0x0000000d050d7224 */ /* 0x000fca00078e020e */
[----:B------:R-:W-:-:S13]  /*58b0*/  ISETP.GT.U32.AND P0, PT, R5, R13, PT ;  /* 0x0000000d0500720c */ /* 0x000fda0003f04070 */
[----:B------:R-:W-:-:S05]  /*58c0*/  @!P0 IMAD.IADD R13, R13, 0x1, -R5 ;  /* 0x000000010d0d8824 */ /* 0x000fca00078e0a05 */
[----:B------:R-:W-:Y:S02]  /*58d0*/  ISETP.GT.U32.AND P1, PT, R5, R13, PT ;  /* 0x0000000d0500720c */ /* 0x000fe40003f24070 */
[----:B------:R-:W-:Y:S01]  /*58e0*/  ISETP.GE.AND P0, PT, R27, RZ, PT ;  /* 0x000000ff1b00720c */ /* 0x000fe20003f06270 */
[----:B-1----:R-:W-:-:S10]  /*58f0*/  IMAD.HI.U32 R2, R4, R0, RZ ;  /* 0x0000000004027227 */ /* 0x002fd400078e00ff */
[----:B------:R-:W-:-:S04]  /*5900*/  @!P1 IMAD.IADD R13, R13, 0x1, -R5 ;  /* 0x000000010d0d9824 */ /* 0x000fc800078e0a05 */
[----:B------:R-:W-:Y:S02]  /*5910*/  IMAD.MOV.U32 R9, RZ, RZ, R13 ;  /* 0x000000ffff097224 */ /* 0x000fe400078e000d */
[----:B------:R-:W-:Y:S02]  /*5920*/  IMAD.MOV R12, RZ, RZ, -R2 ;  /* 0x000000ffff0c7224 */ /* 0x000fe400078e0a02 */
[----:B------:R-:W-:Y:S01]  /*5930*/  @!P0 IMAD.MOV R9, RZ, RZ, -R9 ;  /* 0x000000ffff098224 */ /* 0x000fe200078e0a09 */
[----:B------:R-:W-:Y:S01]  /*5940*/  ISETP.GE.AND P2, PT, R20, RZ, PT ;  /* 0x000000ff1400720c */ /* 0x000fe20003f46270 */
[----:B------:R-:W-:-:S03]  /*5950*/  IMAD R0, R5, R12, R0 ;  /* 0x0000000c05007224 */ /* 0x000fc600078e0200 */
[----:B------:R0:W-:Y:S02]  /*5960*/  STL [R1+0xbc], R9 ;  /* 0x0000bc0901007387 */ /* 0x0001e40000100800 */
[----:B0-----:R-:W-:-:S04]  /*5970*/  IMAD.MOV.U32 R9, RZ, RZ, R11 ;  /* 0x000000ffff097224 */ /* 0x001fc800078e000b */
[----:B------:R-:W-:Y:S01]  /*5980*/  @!P4 IMAD.MOV R9, RZ, RZ, -R9 ;  /* 0x000000ffff09c224 */ /* 0x000fe200078e0a09 */
[----:B------:R-:W-:Y:S02]  /*5990*/  ISETP.GT.U32.AND P4, PT, R5, R0, PT ;  /* 0x000000000500720c */ /* 0x000fe40003f84070 */
[----:B------:R-:W-:Y:S02]  /*59a0*/  @!P2 IMAD.MOV R6, RZ, RZ, -R6 ;  /* 0x000000ffff06a224 */ /* 0x000fe400078e0a06 */
[----:B------:R0:W-:Y:S04]  /*59b0*/  STL [R1+0xb4], R9 ;  /* 0x0000b40901007387 */ /* 0x0001e80000100800 */
[----:B------:R1:W-:Y:S05]  /*59c0*/  STL [R1+0xa8], R6 ;  /* 0x0000a80601007387 */ /* 0x0003ea0000100800 */
[----:B------:R-:W-:-:S02]  /*59d0*/  @!P4 IMAD.IADD R0, R0, 0x1, -R5 ;  /* 0x000000010000c824 */ /* 0x000fc400078e0a05 */
[----:B------:R-:W-:-:S04]  /*59e0*/  IMAD.HI.U32 R14, R4, R10, RZ ;  /* 0x0000000a040e7227 */ /* 0x000fc800078e00ff */
[----:B------:R-:W-:-:S04]  /*59f0*/  IMAD.MOV R14, RZ, RZ, -R14 ;  /* 0x000000ffff0e7224 */ /* 0x000fc800078e0a0e */
[----:B------:R-:W-:-:S05]  /*5a00*/  IMAD R10, R5, R14, R10 ;  /* 0x0000000e050a7224 */ /* 0x000fca00078e020a */
[----:B------:R-:W-:Y:S02]  /*5a10*/  ISETP.GT.U32.AND P1, PT, R5, R10, PT ;  /* 0x0000000a0500720c */ /* 0x000fe40003f24070 */
[----:B------:R-:W-:Y:S02]  /*5a20*/  IABS R7, R21 ;  /* 0x0000001500077213 */ /* 0x000fe40000000000 */
[----:B------:R-:W-:-:S09]  /*5a30*/  ISETP.GE.AND P2, PT, R21, RZ, PT ;  /* 0x000000ff1500720c */ /* 0x000fd20003f46270 */
[----:B------:R-:W-:Y:S01]  /*5a40*/  @!P1 IMAD.IADD R10, R10, 0x1, -R5 ;  /* 0x000000010a0a9824 */ /* 0x000fe200078e0a05 */
[----:B------:R-:W-:-:S04]  /*5a50*/  ISETP.GT.U32.AND P1, PT, R5, R8, PT ;  /* 0x000000080500720c */ /* 0x000fc80003f24070 */
[----:B------:R-:W-:Y:S01]  /*5a60*/  ISETP.GT.U32.AND P0, PT, R5, R10, PT ;  /* 0x0000000a0500720c */ /* 0x000fe20003f04070 */
[----:B------:R-:W-:-:S04]  /*5a70*/  IMAD.HI.U32 R2, R4, R7, RZ ;  /* 0x0000000704027227 */ /* 0x000fc800078e00ff */
[----:B------:R-:W-:-:S04]  /*5a80*/  IMAD.MOV R11, RZ, RZ, -R2 ;  /* 0x000000ffff0b7224 */ /* 0x000fc800078e0a02 */
[----:B------:R-:W-:-:S04]  /*5a90*/  @!P1 IMAD.IADD R8, R8, 0x1, -R5 ;  /* 0x0000000108089824 */ /* 0x000fc800078e0a05 */
[----:B------:R-:W-:Y:S01]  /*5aa0*/  @!P3 IMAD.MOV R8, RZ, RZ, -R8 ;  /* 0x000000ffff08b224 */ /* 0x000fe200078e0a08 */
[----:B------:R-:W-:Y:S01]  /*5ab0*/  ISETP.GT.U32.AND P3, PT, R5, R0, PT ;  /* 0x000000000500720c */ /* 0x000fe20003f64070 */
[----:B------:R-:W-:-:S04]  /*5ac0*/  @!P0 IMAD.IADD R10, R10, 0x1, -R5 ;  /* 0x000000010a0a8824 */ /* 0x000fc800078e0a05 */
[----:B0-----:R-:W-:-:S04]  /*5ad0*/  IMAD.MOV.U32 R9, RZ, RZ, R10 ;  /* 0x000000ffff097224 */ /* 0x001fc800078e000a */
[----:B------:R-:W-:-:S04]  /*5ae0*/  @!P6 IMAD.MOV R9, RZ, RZ, -R9 ;  /* 0x000000ffff09e224 */ /* 0x000fc800078e0a09 */
[----:B------:R-:W-:Y:S01]  /*5af0*/  @!P3 IMAD.IADD R0, R0, 0x1, -R5 ;  /* 0x000000010000b824 */ /* 0x000fe200078e0a05 */
[----:B---3--:R-:W-:Y:S02]  /*5b00*/  IABS R12, R19 ;  /* 0x00000013000c7213 */ /* 0x008fe40000000000 */
[----:B------:R-:W-:Y:S02]  /*5b10*/  ISETP.GE.AND P4, PT, R19, RZ, PT ;  /* 0x000000ff1300720c */ /* 0x000fe40003f86270 */
[----:B------:R-:W3:Y:S04]  /*5b20*/  LDL.LU R19, [R1+0x2cc] ;  /* 0x0002cc0001137983 */ /* 0x000ee80000300800 */
[----:B------:R-:W3:Y:S01]  /*5b30*/  LDL.LU R21, [R1+0x2d0] ;  /* 0x0002d00001157983 */ /* 0x000ee20000300800 */
[----:B--2---:R-:W-:-:S02]  /*5b40*/  IABS R2, R22 ;  /* 0x0000001600027213 */ /* 0x004fc40000000000 */
[----:B------:R-:W-:Y:S01]  /*5b50*/  ISETP.GE.AND P0, PT, R22, RZ, PT ;  /* 0x000000ff1600720c */ /* 0x000fe20003f06270 */
[----:B------:R0:W-:Y:S02]  /*5b60*/  STL [R1+0x8c], R8 ;  /* 0x00008c0801007387 */ /* 0x0001e40000100800 */
[----:B-1----:R-:W-:Y:S02]  /*5b70*/  IMAD.HI.U32 R6, R4, R2, RZ ;  /* 0x0000000204067227 */ /* 0x002fe400078e00ff */
[----:B------:R-:W2:Y:S02]  /*5b80*/  LDL.LU R22, [R1+0x2d4] ;  /* 0x0002d40001167983 */ /* 0x000ea40000300800 */
[----:B------:R-:W-:Y:S02]  /*5b90*/  IMAD.MOV R6, RZ, RZ, -R6 ;  /* 0x000000ffff067224 */ /* 0x000fe400078e0a06 */
[----:B------:R-:W2:Y:S01]  /*5ba0*/  LDL.LU R25, [R1+0x2d8] ;  /* 0x0002d80001197983 */ /* 0x000ea20000300800 */
[----:B----4-:R-:W-:Y:S01]  /*5bb0*/  ISETP.GE.AND P3, PT, R23, RZ, PT ;  /* 0x000000ff1700720c */ /* 0x010fe20003f66270 */
[----:B0-----:R-:W-:Y:S01]  /*5bc0*/  IMAD R8, R5, R6, R2 ;  /* 0x0000000605087224 */ /* 0x001fe200078e0202 */
[----:B------:R-:W-:Y:S01]  /*5bd0*/  IABS R2, R23 ;  /* 0x0000001700027213 */ /* 0x000fe20000000000 */
[----:B------:R0:W-:Y:S04]  /*5be0*/  STL [R1+0x98], R9 ;  /* 0x0000980901007387 */ /* 0x0001e80000100800 */
[----:B------:R-:W4:Y:S01]  /*5bf0*/  LDL.LU R23, [R1+0x2dc] ;  /* 0x0002dc0001177983 */ /* 0x000f220000300800 */
[----:B0-----:R-:W-:-:S04]  /*5c00*/  IMAD.MOV.U32 R9, RZ, RZ, R0 ;  /* 0x000000ffff097224 */ /* 0x001fc800078e0000 */
[----:B------:R-:W-:Y:S02]  /*5c10*/  @!P5 IMAD.MOV R9, RZ, RZ, -R9 ;  /* 0x000000ffff09d224 */ /* 0x000fe400078e0a09 */
[----:B------:R-:W-:-:S03]  /*5c20*/  IMAD R7, R5, R11, R7 ;  /* 0x0000000b05077224 */ /* 0x000fc600078e0207 */
[----:B------:R0:W-:Y:S01]  /*5c30*/  STL [R1+0x9c], R9 ;  /* 0x00009c0901007387 */ /* 0x0001e20000100800 */
[----:B------:R-:W-:Y:S02]  /*5c40*/  IABS R11, R18 ;  /* 0x00000012000b7213 */ /* 0x000fe40000000000 */
[----:B------:R-:W-:Y:S02]  /*5c50*/  ISETP.GE.AND P5, PT, R18, RZ, PT ;  /* 0x000000ff1200720c */ /* 0x000fe40003fa6270 */
[----:B------:R-:W4:Y:S01]  /*5c60*/  LDL.LU R18, [R1+0x2e0] ;  /* 0x0002e00001127983 */ /* 0x000f220000300800 */
[C---:B------:R-:W-:Y:S02]  /*5c70*/  ISETP.GT.U32.AND P1, PT, R5.reuse, R7, PT ;  /* 0x000000070500720c */ /* 0x040fe40003f24070 */
[----:B------:R-:W-:-:S11]  /*5c80*/  ISETP.GT.U32.AND P6, PT, R5, R8, PT ;  /* 0x000000080500720c */ /* 0x000fd60003fc4070 */
[----:B------:R-:W-:-:S05]  /*5c90*/  @!P1 IMAD.IADD R7, R7, 0x1, -R5 ;  /* 0x0000000107079824 */ /* 0x000fca00078e0a05 */
[----:B------:R-:W-:Y:S01]  /*5ca0*/  ISETP.GT.U32.AND P1, PT, R5, R7, PT ;  /* 0x000000070500720c */ /* 0x000fe20003f24070 */
[----:B------:R-:W-:Y:S02]  /*5cb0*/  @!P6 IMAD.IADD R8, R8, 0x1, -R5 ;  /* 0x000000010808e824 */ /* 0x000fe400078e0a05 */
[----:B------:R-:W-:-:S03]  /*5cc0*/  IMAD.HI.U32 R6, R4, R12, RZ ;  /* 0x0000000c04067227 */ /* 0x000fc600078e00ff */
[----:B------:R-:W-:Y:S01]  /*5cd0*/  ISETP.GT.U32.AND P6, PT, R5, R8, PT ;  /* 0x000000080500720c */ /* 0x000fe20003fc4070 */
[----:B------:R-:W-:-:S06]  /*5ce0*/  IMAD.MOV R10, RZ, RZ, -R6 ;  /* 0x000000ffff0a7224 */ /* 0x000fcc00078e0a06 */
[----:B------:R-:W-:Y:S02]  /*5cf0*/  @!P1 IMAD.IADD R7, R7, 0x1, -R5 ;  /* 0x0000000107079824 */ /* 0x000fe400078e0a05 */
[----:B------:R-:W-:Y:S02]  /*5d00*/  IMAD R12, R5, R10, R12 ;  /* 0x0000000a050c7224 */ /* 0x000fe400078e020c */
[----:B------:R-:W-:-:S04]  /*5d10*/  IMAD.HI.U32 R10, R4, R11, RZ ;  /* 0x0000000b040a7227 */ /* 0x000fc800078e00ff */
[----:B------:R-:W-:Y:S02]  /*5d20*/  @!P2 IMAD.MOV R7, RZ, RZ, -R7 ;  /* 0x000000ffff07a224 */ /* 0x000fe400078e0a07 */
[----:B------:R-:W-:Y:S02]  /*5d30*/  IMAD.MOV R0, RZ, RZ, -R10 ;  /* 0x000000ffff007224 */ /* 0x000fe400078e0a0a */
[----:B------:R-:W-:Y:S01]  /*5d40*/  @!P6 IMAD.IADD R8, R8, 0x1, -R5 ;  /* 0x000000010808e824 */ /* 0x000fe200078e0a05 */
[----:B------:R1:W-:Y:S01]  /*5d50*/  STL [R1+0xa4], R7 ;  /* 0x0000a40701007387 */ /* 0x0003e20000100800 */
[----:B------:R-:W-:-:S04]  /*5d60*/  IMAD.HI.U32 R6, R4, R2, RZ ;  /* 0x0000000204067227 */ /* 0x000fc800078e00ff */
[----:B0-----:R-:W-:Y:S01]  /*5d70*/  IMAD.MOV.U32 R9, RZ, RZ, R8 ;  /* 0x000000ffff097224 */ /* 0x001fe200078e0008 */
[----:B------:R-:W-:-:S03]  /*5d80*/  IADD3 R6, PT, PT, -R6, RZ, RZ ;  /* 0x000000ff06067210 */ /* 0x000fc60007ffe1ff */
[----:B------:R-:W-:Y:S01]  /*5d90*/  @!P0 IMAD.MOV R9, RZ, RZ, -R9 ;  /* 0x000000ffff098224 */ /* 0x000fe200078e0a09 */
[C---:B------:R-:W-:Y:S01]  /*5da0*/  ISETP.GT.U32.AND P1, PT, R5.reuse, R12, PT ;  /* 0x0000000c0500720c */ /* 0x040fe20003f24070 */
[C---:B------:R-:W-:Y:S02]  /*5db0*/  IMAD R2, R5.reuse, R6, R2 ;  /* 0x0000000605027224 */ /* 0x040fe400078e0202 */
[----:B------:R-:W-:-:S03]  /*5dc0*/  IMAD R11, R5, R0, R11 ;  /* 0x00000000050b7224 */ /* 0x000fc600078e020b */
[C---:B------:R-:W-:Y:S02]  /*5dd0*/  ISETP.GT.U32.AND P6, PT, R5.reuse, R2, PT ;  /* 0x000000020500720c */ /* 0x040fe40003fc4070 */
[----:B------:R-:W-:-:S05]  /*5de0*/  ISETP.GT.U32.AND P0, PT, R5, R11, PT ;  /* 0x0000000b0500720c */ /* 0x000fca0003f04070 */
[----:B------:R-:W-:-:S05]  /*5df0*/  @!P1 IMAD.IADD R12, R12, 0x1, -R5 ;  /* 0x000000010c0c9824 */ /* 0x000fca00078e0a05 */
[----:B------:R-:W-:Y:S01]  /*5e00*/  ISETP.GT.U32.AND P1, PT, R5, R12, PT ;  /* 0x0000000c0500720c */ /* 0x000fe20003f24070 */
[--C-:B------:R-:W-:Y:S02]  /*5e10*/  @!P6 IMAD.IADD R2, R2, 0x1, -R5.reuse ;  /* 0x000000010202e824 */ /* 0x100fe400078e0a05 */
[----:B------:R-:W-:-:S03]  /*5e20*/  @!P0 IMAD.IADD R11, R11, 0x1, -R5 ;  /* 0x000000010b0b8824 */ /* 0x000fc600078e0a05 */
[----:B------:R-:W-:-:S07]  /*5e30*/  ISETP.GT.U32.AND P0, PT, R5, R2, PT ;  /* 0x000000020500720c */ /* 0x000fce0003f04070 */
[----:B------:R-:W-:-:S06]  /*5e40*/  @!P1 IMAD.IADD R12, R12, 0x1, -R5 ;  /* 0x000000010c0c9824 */ /* 0x000fcc00078e0a05 */
[----:B------:R-:W-:Y:S01]  /*5e50*/  @!P0 IMAD.IADD R2, R2, 0x1, -R5 ;  /* 0x0000000102028824 */ /* 0x000fe200078e0a05 */
[----:B---3--:R-:W-:Y:S02]  /*5e60*/  ISETP.GE.AND P2, PT, R19, RZ, PT ;  /* 0x000000ff1300720c */ /* 0x008fe40003f46270 */
[----:B------:R-:W-:Y:S02]  /*5e70*/  IABS R10, R19 ;  /* 0x00000013000a7213 */ /* 0x000fe40000000000 */
[----:B------:R-:W3:Y:S04]  /*5e80*/  LDL.LU R19, [R1+0x2e4] ;  /* 0x0002e40001137983 */ /* 0x000ee80000300800 */
[----:B------:R0:W-:Y:S04]  /*5e90*/  STL [R1+0xa0], R9 ;  /* 0x0000a00901007387 */ /* 0x0001e80000100800 */
[----:B------:R-:W3:Y:S01]  /*5ea0*/  LDL.LU R27, [R1+0x2e8] ;  /* 0x0002e800011b7983 */ /* 0x000ee20000300800 */
[----:B------:R-:W-:-:S03]  /*5eb0*/  IABS R0, R21 ;  /* 0x0000001500007213 */ /* 0x000fc60000000000 */
[----:B------:R-:W3:Y:S02]  /*5ec0*/  LDL.LU R20, [R1+0x2ec] ;  /* 0x0002ec0001147983 */ /* 0x000ee40000300800 */
[----:B-1----:R-:W-:-:S04]  /*5ed0*/  IMAD.HI.U32 R7, R4, R0, RZ ;  /* 0x0000000004077227 */ /* 0x002fc800078e00ff */
[----:B------:R-:W-:Y:S02]  /*5ee0*/  IMAD.MOV R7, RZ, RZ, -R7 ;  /* 0x000000ffff077224 */ /* 0x000fe400078e0a07 */
[----:B------:R-:W-:-:S04]  /*5ef0*/  IMAD.HI.U32 R6, R4, R10, RZ ;  /* 0x0000000a04067227 */ /* 0x000fc800078e00ff */
[C---:B------:R-:W-:Y:S02]  /*5f00*/  IMAD R0, R5.reuse, R7, R0 ;  /* 0x0000000705007224 */ /* 0x040fe400078e0200 */
[----:B0-----:R-:W-:Y:S02]  /*5f10*/  IMAD.MOV.U32 R9, RZ, RZ, R12 ;  /* 0x000000ffff097224 */ /* 0x001fe400078e000c */
[----:B------:R-:W-:Y:S01]  /*5f20*/  IMAD.MOV R6, RZ, RZ, -R6 ;  /* 0x000000ffff067224 */ /* 0x000fe200078e0a06 */
[C---:B------:R-:W-:Y:S01]  /*5f30*/  ISETP.GT.U32.AND P0, PT, R5.reuse, R0, PT ;  /* 0x000000000500720c */ /* 0x040fe20003f04070 */
[----:B------:R-:W-:Y:S02]  /*5f40*/  @!P4 IMAD.MOV R9, RZ, RZ, -R9 ;  /* 0x000000ffff09c224 */ /* 0x000fe400078e0a09 */
[----:B------:R-:W-:-:S03]  /*5f50*/  IMAD R10, R5, R6, R10 ;  /* 0x00000006050a7224 */ /* 0x000fc600078e020a */
[----:B------:R0:W-:Y:S02]  /*5f60*/  STL [R1+0x94], R9 ;  /* 0x0000940901007387 */ /* 0x0001e40000100800 */
[----:B------:R-:W-:Y:S02]  /*5f70*/  ISETP.GT.U32.AND P6, PT, R5, R10, PT ;  /* 0x0000000a0500720c */ /* 0x000fe40003fc4070 */
[----:B--2---:R-:W-:Y:S01]  /*5f80*/  IABS R14, R22 ;  /* 0x00000016000e7213 */ /* 0x004fe20000000000 */
[----:B0-----:R-:W-:Y:S01]  /*5f90*/  IMAD.MOV.U32 R9, RZ, RZ, R2 ;  /* 0x000000ffff097224 */ /* 0x001fe200078e0002 */
[----:B------:R-:W-:Y:S01]  /*5fa0*/  ISETP.GE.AND P1, PT, R21, RZ, PT ;  /* 0x000000ff1500720c */ /* 0x000fe20003f26270 */
[----:B------:R-:W-:Y:S01]  /*5fb0*/  @!P0 IMAD.IADD R0, R0, 0x1, -R5 ;  /* 0x0000000100008824 */ /* 0x000fe200078e0a05 */
[----:B------:R-:W2:Y:S01]  /*5fc0*/  LDL.LU R21, [R1+0x2f0] ;  /* 0x0002f00001157983 */ /* 0x000ea20000300800 */
[----:B------:R-:W-:Y:S01]  /*5fd0*/  @!P3 IMAD.MOV R9, RZ, RZ, -R9 ;  /* 0x000000ffff09b224 */ /* 0x000fe200078e0a09 */
[----:B------:R-:W-:Y:S01]  /*5fe0*/  IABS R13, R25 ;  /* 0x00000019000d7213 */ /* 0x000fe20000000000 */
[----:B------:R-:W-:Y:S01]  /*5ff0*/  IMAD.HI.U32 R8, R4, R14, RZ ;  /* 0x0000000e04087227 */ /* 0x000fe200078e00ff */
[----:B------:R-:W-:-:S02]  /*6000*/  ISETP.GE.AND P0, PT, R22, RZ, PT ;  /* 0x000000ff1600720c */ /* 0x000fc40003f06270 */
[----:B------:R0:W-:Y:S01]  /*6010*/  STL [R1+0x84], R9 ;  /* 0x0000840901007387 */ /* 0x0001e20000100800 */
[----:B----4-:R-:W-:-:S03]  /*6020*/  IABS R7, R23 ;  /* 0x0000001700077213 */ /* 0x010fc60000000000 */
[----:B------:R-:W4:Y:S01]  /*6030*/  LDL.LU R22, [R1+0x2f4] ;  /* 0x0002f40001167983 */ /* 0x000f220000300800 */
[----:B------:R-:W-:Y:S01]  /*6040*/  IMAD.MOV R8, RZ, RZ, -R8 ;  /* 0x000000ffff087224 */ /* 0x000fe200078e0a08 */
[----:B------:R-:W-:Y:S01]  /*6050*/  @!P6 IADD3 R10, PT, PT, R10, -R5, RZ ;  /* 0x800000050a0ae210 */ /* 0x000fe20007ffe0ff */
[C---:B------:R-:W-:Y:S01]  /*6060*/  IMAD.HI.U32 R6, R4.reuse, R13, RZ ;  /* 0x0000000d04067227 */ /* 0x040fe200078e00ff */
[C---:B------:R-:W-:Y:S02]  /*6070*/  ISETP.GT.U32.AND P4, PT, R5.reuse, R11, PT ;  /* 0x0000000b0500720c */ /* 0x040fe40003f84070 */
[C---:B------:R-:W-:Y:S01]  /*6080*/  ISETP.GT.U32.AND P6, PT, R5.reuse, R10, PT ;  /* 0x0000000a0500720c */ /* 0x040fe20003fc4070 */
[----:B------:R-:W-:Y:S02]  /*6090*/  IMAD R14, R5, R8, R14 ;  /* 0x00000008050e7224 */ /* 0x000fe400078e020e */
[----:B------:R-:W-:Y:S02]  /*60a0*/  IMAD.MOV R6, RZ, RZ, -R6 ;  /* 0x000000ffff067224 */ /* 0x000fe400078e0a06 */
[----:B------:R-:W-:-:S04]  /*60b0*/  IMAD.HI.U32 R8, R4, R7, RZ ;  /* 0x0000000704087227 */ /* 0x000fc800078e00ff */
[----:B------:R-:W-:Y:S02]  /*60c0*/  IMAD R13, R5, R6, R13 ;  /* 0x00000006050d7224 */ /* 0x000fe400078e020d */
[----:B------:R-:W-:Y:S02]  /*60d0*/  IMAD.MOV R8, RZ, RZ, -R8 ;  /* 0x000000ffff087224 */ /* 0x000fe400078e0a08 */
[----:B------:R-:W-:Y:S01]  /*60e0*/  @!P4 IMAD.IADD R11, R11, 0x1, -R5 ;  /* 0x000000010b0bc824 */ /* 0x000fe200078e0a05 */
[C---:B------:R-:W-:Y:S01]  /*60f0*/  ISETP.GT.U32.AND P4, PT, R5.reuse, R13, PT ;  /* 0x0000000d0500720c */ /* 0x040fe20003f84070 */
[----:B------:R-:W-:Y:S02]  /*6100*/  IMAD R7, R5, R8, R7 ;  /* 0x0000000805077224 */ /* 0x000fe400078e0207 */
[----:B------:R-:W-:-:S03]  /*6110*/  @!P6 IMAD.IADD R10, R10, 0x1, -R5 ;  /* 0x000000010a0ae824 */ /* 0x000fc600078e0a05 */
[----:B------:R-:W-:Y:S01]  /*6120*/  ISETP.GT.U32.AND P6, PT, R5, R7, PT ;  /* 0x000000070500720c */ /* 0x000fe20003fc4070 */
[----:B0-----:R-:W-:-:S06]  /*6130*/  IMAD.MOV.U32 R9, RZ, RZ, R11 ;  /* 0x000000ffff097224 */ /* 0x001fcc00078e000b */
[----:B------:R-:W-:Y:S02]  /*6140*/  @!P4 IMAD.IADD R13, R13, 0x1, -R5 ;  /* 0x000000010d0dc824 */ /* 0x000fe400078e0a05 */
[----:B------:R-:W-:-:S04]  /*6150*/  @!P5 IMAD.MOV R9, RZ, RZ, -R9 ;  /* 0x000000ffff09d224 */ /* 0x000fc800078e0a09 */
[----:B------:R-:W-:Y:S01]  /*6160*/  @!P6 IMAD.IADD R7, R7, 0x1, -R5 ;  /* 0x000000010707e824 */ /* 0x000fe200078e0a05 */
[----:B------:R-:W-:Y:S01]  /*6170*/  ISETP.GT.U32.AND P6, PT, R5, R13, PT ;  /* 0x0000000d0500720c */ /* 0x000fe20003fc4070 */
[----:B------:R0:W-:Y:S02]  /*6180*/  STL [R1+0x7c], R9 ;  /* 0x00007c0901007387 */ /* 0x0001e40000100800 */
[----:B0-----:R-:W-:-:S04]  /*6190*/  IMAD.MOV.U32 R9, RZ, RZ, R10 ;  /* 0x000000ffff097224 */ /* 0x001fc800078e000a */
[----:B------:R-:W-:-:S06]  /*61a0*/  @!P2 IMAD.MOV R9, RZ, RZ, -R9 ;  /* 0x000000ffff09a224 */ /* 0x000fcc00078e0a09 */
[----:B------:R-:W-:Y:S01]  /*61b0*/  @!P6 IMAD.IADD R13, R13, 0x1, -R5 ;  /* 0x000000010d0de824 */ /* 0x000fe200078e0a05 */
[----:B------:R-:W-:Y:S01]  /*61c0*/  ISETP.GE.AND P6, PT, R23, RZ, PT ;  /* 0x000000ff1700720c */ /* 0x000fe20003fc6270 */
[----:B------:R0:W-:Y:S04]  /*61d0*/  STL [R1+0x80], R9 ;  /* 0x0000800901007387 */ /* 0x0001e80000100800 */
[----:B------:R-:W4:Y:S01]  /*61e0*/  LDL.LU R23, [R1+0x2f8] ;  /* 0x0002f80001177983 */ /* 0x000f220000300800 */
[----:B------:R-:W-:-:S05]  /*61f0*/  IABS R15, R18 ;  /* 0x00000012000f7213 */ /* 0x000fca0000000000 */
[----:B------:R-:W-:-:S04]  /*6200*/  IMAD.MOV.U32 R12, RZ, RZ, R15 ;  /* 0x000000ffff0c7224 */ /* 0x000fc800078e000f */
[----:B------:R-:W-:-:S04]  /*6210*/  IMAD.HI.U32 R15, R4, R12, RZ ;  /* 0x0000000c040f7227 */ /* 0x000fc800078e00ff */
[----:B------:R-:W-:-:S04]  /*6220*/  IMAD.MOV R15, RZ, RZ, -R15 ;  /* 0x000000ffff0f7224 */ /* 0x000fc800078e0a0f */
[----:B------:R-:W-:-:S05]  /*6230*/  IMAD R12, R5, R15, R12 ;  /* 0x0000000f050c7224 */ /* 0x000fca00078e020c */
[----:B------:R-:W-:-:S13]  /*6240*/  ISETP.GT.U32.AND P2, PT, R5, R12, PT ;  /* 0x0000000c0500720c */ /* 0x000fda0003f44070 */
[----:B------:R-:W-:Y:S01]  /*6250*/  @!P2 IMAD.IADD R12, R12, 0x1, -R5 ;  /* 0x000000010c0ca824 */ /* 0x000fe200078e0a05 */
[----:B------:R-:W-:Y:S02]  /*6260*/  ISETP.GE.AND P2, PT, R18, RZ, PT ;  /* 0x000000ff1200720c */ /* 0x000fe40003f46270 */
[----:B------:R-:W4:Y:S01]  /*6270*/  LDL.LU R18, [R1+0x2fc] ;  /* 0x0002fc0001127983 */ /* 0x000f220000300800 */
[----:B------:R-:W-:-:S13]  /*6280*/  ISETP.GT.U32.AND P3, PT, R5, R14, PT ;  /* 0x0000000e0500720c */ /* 0x000fda0003f64070 */
[----:B------:R-:W-:-:S05]  /*6290*/  @!P3 IMAD.IADD R14, R14, 0x1, -R5 ;  /* 0x000000010e0eb824 */ /* 0x000fca00078e0a05 */
[C---:B------:R-:W-:Y:S02]  /*62a0*/  ISETP.GT.U32.AND P4, PT, R5.reuse, R14, PT ;  /* 0x0000000e0500720c */ /* 0x040fe40003f84070 */
[C---:B------:R-:W-:Y:S02]  /*62b0*/  ISETP.GT.U32.AND P3, PT, R5.reuse, R0, PT ;  /* 0x000000000500720c */ /* 0x040fe40003f64070 */
[----:B------:R-:W-:-:S09]  /*62c0*/  ISETP.GT.U32.AND P5, PT, R5, R7, PT ;  /* 0x000000070500720c */ /* 0x000fd20003fa4070 */
[----:B------:R-:W-:Y:S02]  /*62d0*/  @!P4 IADD3 R14, PT, PT, R14, -R5, RZ ;  /* 0x800000050e0ec210 */ /* 0x000fe40007ffe0ff */
[--C-:B------:R-:W-:Y:S01]  /*62e0*/  @!P3 IMAD.IADD R0, R0, 0x1, -R5.reuse ;  /* 0x000000010000b824 */ /* 0x100fe200078e0a05 */
[----:B------:R-:W-:Y:S01]  /*62f0*/  ISETP.GE.AND P3, PT, R25, RZ, PT ;  /* 0x000000ff1900720c */ /* 0x000fe20003f66270 */
[----:B------:R-:W-:Y:S02]  /*6300*/  @!P5 IMAD.IADD R7, R7, 0x1, -R5 ;  /* 0x000000010707d824 */ /* 0x000fe400078e0a05 */
[----:B------:R-:W-:Y:S02]  /*6310*/  IMAD.MOV.U32 R16, RZ, RZ, R0 ;  /* 0x000000ffff107224 */ /* 0x000fe400078e0000 */
[----:B0-----:R-:W-:Y:S02]  /*6320*/  IMAD.MOV.U32 R9, RZ, RZ, R14 ;  /* 0x000000ffff097224 */ /* 0x001fe400078e000e */
[----:B------:R-:W-:-:S02]  /*6330*/  @!P1 IMAD.MOV R16, RZ, RZ, -R16 ;  /* 0x000000ffff109224 */ /* 0x000fc400078e0a10 */
[----:B------:R-:W-:Y:S02]  /*6340*/  @!P0 IMAD.MOV R9, RZ, RZ, -R9 ;  /* 0x000000ffff098224 */ /* 0x000fe400078e0a09 */
[----:B------:R-:W-:Y:S01]  /*6350*/  @!P6 IMAD.MOV R7, RZ, RZ, -R7 ;  /* 0x000000ffff07e224 */ /* 0x000fe200078e0a07 */
[----:B------:R-:W-:Y:S02]  /*6360*/  ISETP.GT.U32.AND P1, PT, R5, R12, PT ;  /* 0x0000000c0500720c */ /* 0x000fe40003f24070 */
[----:B---3--:R-:W-:-:S05]  /*6370*/  IABS R6, R19 ;  /* 0x0000001300067213 */ /* 0x008fca0000000000 */
[----:B------:R-:W-:-:S04]  /*6380*/  IMAD.HI.U32 R8, R4, R6, RZ ;  /* 0x0000000604087227 */ /* 0x000fc800078e00ff */
[----:B------:R-:W-:Y:S01]  /*6390*/  IMAD.MOV R8, RZ, RZ, -R8 ;  /* 0x000000ffff087224 */ /* 0x000fe200078e0a08 */
[----:B------:R-:W-:-:S03]  /*63a0*/  IABS R2, R27 ;  /* 0x0000001b00027213 */ /* 0x000fc60000000000 */
[----:B------:R-:W-:Y:S02]  /*63b0*/  IMAD R6, R5, R8, R6 ;  /* 0x0000000805067224 */ /* 0x000fe400078e0206 */
[----:B------:R-:W-:-:S03]  /*63c0*/  IMAD.HI.U32 R8, R4, R2, RZ ;  /* 0x0000000204087227 */ /* 0x000fc600078e00ff */
[----:B------:R-:W-:Y:S01]  /*63d0*/  ISETP.GT.U32.AND P4, PT, R5, R6, PT ;  /* 0x000000060500720c */ /* 0x000fe20003f84070 */
[----:B------:R-:W-:-:S04]  /*63e0*/  IMAD.MOV R8, RZ, RZ, -R8 ;  /* 0x000000ffff087224 */ /* 0x000fc800078e0a08 */
[----:B------:R-:W-:Y:S01]  /*63f0*/  IMAD R2, R5, R8, R2 ;  /* 0x0000000805027224 */ /* 0x000fe200078e0202 */
[----:B------:R-:W-:-:S04]  /*6400*/  IABS R10, R20 ;  /* 0x00000014000a7213 */ /* 0x000fc80000000000 */
[----:B------:R-:W-:-:S03]  /*6410*/  ISETP.GT.U32.AND P5, PT, R5, R2, PT ;  /* 0x000000020500720c */ /* 0x000fc60003fa4070 */
[----:B------:R-:W-:Y:S01]  /*6420*/  @!P4 IMAD.IADD R6, R6, 0x1, -R5 ;  /* 0x000000010606c824 */ /* 0x000fe200078e0a05 */
[----:B------:R-:W-:Y:S02]  /*6430*/  ISETP.GE.AND P4, PT, R19, RZ, PT ;  /* 0x000000ff1300720c */ /* 0x000fe40003f86270 */
[----:B------:R-:W3:Y:S01]  /*6440*/  LDL.LU R19, [R1+0x300] ;  /* 0x0003000001137983 */ /* 0x000ee20000300800 */
[----:B------:R-:W-:-:S03]  /*6450*/  IMAD.HI.U32 R15, R4, R10, RZ ;  /* 0x0000000a040f7227 */ /* 0x000fc600078e00ff */
[----:B------:R-:W-:Y:S01]  /*6460*/  STL [R1+0x54], R16 ;  /* 0x0000541001007387 */ /* 0x000fe20000100800 */
[----:B------:R-:W-:-:S03]  /*6470*/  IMAD.MOV R15, RZ, RZ, -R15 ;  /* 0x000000ffff0f7224 */ /* 0x000fc600078e0a0f */
[----:B------:R0:W-:Y:S01]  /*6480*/  STL [R1+0x58], R9 ;  /* 0x0000580901007387 */ /* 0x0001e20000100800 */
[----:B------:R-:W-:Y:S02]  /*6490*/  @!P5 IMAD.IADD R2, R2, 0x1, -R5 ;  /* 0x000000010202d824 */ /* 0x000fe400078e0a05 */
[----:B------:R-:W-:Y:S02]  /*64a0*/  IMAD R10, R5, R15, R10 ;  /* 0x0000000f050a7224 */ /* 0x000fe400078e020a */
[----:B0-----:R-:W-:-:S04]  /*64b0*/  IMAD.MOV.U32 R9, RZ, RZ, R13 ;  /* 0x000000ffff097224 */ /* 0x001fc800078e000d */
[----:B------:R-:W-:Y:S01]  /*64c0*/  @!P3 IMAD.MOV R9, RZ, RZ, -R9 ;  /* 0x000000ffff09b224 */ /* 0x000fe200078e0a09 */
[C---:B------:R-:W-:Y:S02]  /*64d0*/  ISETP.GT.U32.AND P5, PT, R5.reuse, R2, PT ;  /* 0x000000020500720c */ /* 0x040fe40003fa4070 */
[----:B------:R-:W-:Y:S02]  /*64e0*/  ISETP.GT.U32.AND P3, PT, R5, R10, PT ;  /* 0x0000000a0500720c */ /* 0x000fe40003f64070 */
[----:B------:R0:W-:Y:S04]  /*64f0*/  STL [R1+0x64], R9 ;  /* 0x0000640901007387 */ /* 0x0001e80000100800 */
[----:B------:R1:W-:Y:S04]  /*6500*/  STL [R1+0x78], R7 ;  /* 0x0000780701007387 */ /* 0x0003e80000100800 */
[----:B------:R-:W3:Y:S01]  /*6510*/  LDL.LU R25, [R1+0x304] ;  /* 0x0003040001197983 */ /* 0x000ee20000300800 */
[--C-:B------:R-:W-:Y:S01]  /*6520*/  @!P5 IMAD.IADD R2, R2, 0x1, -R5.reuse ;  /* 0x000000010202d824 */ /* 0x100fe200078e0a05 */
[----:B--2---:R-:W-:Y:S01]  /*6530*/  IABS R11, R21 ;  /* 0x00000015000b7213 */ /* 0x004fe20000000000 */
[----:B------:R-:W-:Y:S01]  /*6540*/  @!P3 IMAD.IADD R10, R10, 0x1, -R5 ;  /* 0x000000010a0ab824 */ /* 0x000fe200078e0a05 */
[----:B------:R-:W-:-:S02]  /*6550*/  ISETP.GE.AND P5, PT, R21, RZ, PT ;  /* 0x000000ff1500720c */ /* 0x000fc40003fa6270 */
[----:B----4-:R-:W-:Y:S01]  /*6560*/  IABS R8, R22 ;  /* 0x0000001600087213 */ /* 0x010fe20000000000 */
[----:B------:R-:W2:Y:S01]  /*6570*/  LDL.LU R21, [R1+0x308] ;  /* 0x0003080001157983 */ /* 0x000ea20000300800 */
[----:B------:R-:W-:-:S03]  /*6580*/  ISETP.GE.AND P3, PT, R22, RZ, PT ;  /* 0x000000ff1600720c */ /* 0x000fc60003f66270 */
[----:B------:R-:W4:Y:S01]  /*6590*/  LDL.LU R22, [R1+0x30c] ;  /* 0x00030c0001167983 */ /* 0x000f220000300800 */
[----:B------:R-:W-:Y:S01]  /*65a0*/  ISETP.GT.U32.AND P0, PT, R5, R6, PT ;  /* 0x000000060500720c */ /* 0x000fe20003f04070 */
[----:B------:R-:W-:Y:S01]  /*65b0*/  @!P1 IMAD.IADD R12, R12, 0x1, -R5 ;  /* 0x000000010c0c9824 */ /* 0x000fe200078e0a05 */
[----:B------:R-:W-:Y:S01]  /*65c0*/  ISETP.GE.AND P6, PT, R27, RZ, PT ;  /* 0x000000ff1b00720c */ /* 0x000fe20003fc6270 */
[----:B------:R-:W-:Y:S01]  /*65d0*/  IMAD.HI.U32 R0, R4, R11, RZ ;  /* 0x0000000b04007227 */ /* 0x000fe200078e00ff */
[----:B------:R-:W2:Y:S02]  /*65e0*/  LDL.LU R28, [R1+0x310] ;  /* 0x00031000011c7983 */ /* 0x000ea40000300800 */
[----:B0-----:R-:W-:Y:S01]  /*65f0*/  MOV R9, R12 ;  /* 0x0000000c00097202 */ /* 0x001fe20000000f00 */
[----:B------:R-:W-:-:S06]  /*6600*/  IMAD.MOV R0, RZ, RZ, -R0 ;  /* 0x000000ffff007224 */ /* 0x000fcc00078e0a00 */
[----:B------:R-:W-:Y:S02]  /*6610*/  @!P0 IMAD.IADD R6, R6, 0x1, -R5 ;  /* 0x0000000106068824 */ /* 0x000fe400078e0a05 */
[----:B------:R-:W-:Y:S02]  /*6620*/  @!P2 IMAD.MOV R9, RZ, RZ, -R9 ;  /* 0x000000ffff09a224 */ /* 0x000fe400078e0a09 */
[----:B------:R-:W-:Y:S02]  /*6630*/  @!P4 IMAD.MOV R6, RZ, RZ, -R6 ;  /* 0x000000ffff06c224 */ /* 0x000fe400078e0a06 */
[----:B------:R-:W-:Y:S01]  /*6640*/  @!P6 IMAD.MOV R2, RZ, RZ, -R2 ;  /* 0x000000ffff02e224 */ /* 0x000fe200078e0a02 */
[----:B------:R0:W-:Y:S01]  /*6650*/  STL [R1+0x74], R9 ;  /* 0x0000740901007387 */ /* 0x0001e20000100800 */
[----:B------:R-:W-:-:S03]  /*6660*/  IMAD R11, R5, R0, R11 ;  /* 0x00000000050b7224 */ /* 0x000fc600078e020b */
[----:B------:R-:W-:Y:S04]  /*6670*/  STL [R1+0x6c], R6 ;  /* 0x00006c0601007387 */ /* 0x000fe80000100800 */
[----:B------:R-:W-:Y:S01]  /*6680*/  STL [R1+0x68], R2 ;  /* 0x0000680201007387 */ /* 0x000fe20000100800 */
[----:B------:R-:W-:Y:S02]  /*6690*/  IABS R0, R23 ;  /* 0x0000001700007213 */ /* 0x000fe40000000000 */
[----:B------:R-:W-:Y:S02]  /*66a0*/  ISETP.GE.AND P6, PT, R23, RZ, PT ;  /* 0x000000ff1700720c */ /* 0x000fe40003fc6270 */
[----:B------:R-:W2:Y:S01]  /*66b0*/  LDL.LU R23, [R1+0x314] ;  /* 0x0003140001177983 */ /* 0x000ea20000300800 */
[----:B------:R-:W-:-:S03]  /*66c0*/  ISETP.GE.AND P1, PT, R20, RZ, PT ;  /* 0x000000ff1400720c */ /* 0x000fc60003f26270 */
[----:B------:R-:W2:Y:S01]  /*66d0*/  LDL.LU R20, [R1+0x318] ;  /* 0x0003180001147983 */ /* 0x000ea20000300800 */
[----:B------:R-:W-:Y:S01]  /*66e0*/  ISETP.GT.U32.AND P2, PT, R5, R10, PT ;  /* 0x0000000a0500720c */ /* 0x000fe20003f44070 */
[----:B-1----:R-:W-:-:S04]  /*66f0*/  IMAD.HI.U32 R7, R4, R8, RZ ;  /* 0x0000000804077227 */ /* 0x002fc800078e00ff */
[----:B------:R-:W-:-:S08]  /*6700*/  IMAD.MOV R7, RZ, RZ, -R7 ;  /* 0x000000ffff077224 */ /* 0x000fd000078e0a07 */
[----:B------:R-:W-:-:S04]  /*6710*/  @!P2 IMAD.IADD R10, R10, 0x1, -R5 ;  /* 0x000000010a0aa824 */ /* 0x000fc800078e0a05 */
[----:B0-----:R-:W-:-:S04]  /*6720*/  IMAD.MOV.U32 R9, RZ, RZ, R10 ;  /* 0x000000ffff097224 */ /* 0x001fc800078e000a */
[----:B------:R-:W-:Y:S02]  /*6730*/  @!P1 IMAD.MOV R9, RZ, RZ, -R9 ;  /* 0x000000ffff099224 */ /* 0x000fe400078e0a09 */
[----:B------:R-:W-:-:S03]  /*6740*/  IMAD R8, R5, R7, R8 ;  /* 0x0000000705087224 */ /* 0x000fc600078e0208 */
[----:B------:R0:W-:Y:S01]  /*6750*/  STL [R1+0x60], R9 ;  /* 0x0000600901007387 */ /* 0x0001e20000100800 */
[----:B------:R-:W-:Y:S02]  /*6760*/  IABS R7, R18 ;  /* 0x0000001200077213 */ /* 0x000fe40000000000 */
[----:B------:R-:W-:Y:S02]  /*6770*/  ISETP.GE.AND P2, PT, R18, RZ, PT ;  /* 0x000000ff1200720c */ /* 0x000fe40003f46270 */
[----:B------:R-:W2:Y:S01]  /*6780*/  LDL.LU R18, [R1+0x31c] ;  /* 0x00031c0001127983 */ /* 0x000ea20000300800 */
[C---:B------:R-:W-:Y:S01]  /*6790*/  ISETP.GT.U32.AND P0, PT, R5.reuse, R11, PT ;  /* 0x0000000b0500720c */ /* 0x040fe20003f04070 */
[----:B------:R-:W-:Y:S01]  /*67a0*/  IMAD.HI.U32 R13, R4, R0, RZ ;  /* 0x00000000040d7227 */ /* 0x000fe200078e00ff */
[----:B------:R-:W-:-:S11]  /*67b0*/  ISETP.GT.U32.AND P4, PT, R5, R8, PT ;  /* 0x000000080500720c */ /* 0x000fd60003f84070 */
[----:B------:R-:W-:-:S05]  /*67c0*/  @!P0 IMAD.IADD R11, R11, 0x1, -R5 ;  /* 0x000000010b0b8824 */ /* 0x000fca00078e0a05 */
[----:B------:R-:W-:Y:S01]  /*67d0*/  ISETP.GT.U32.AND P0, PT, R5, R11, PT ;  /* 0x0000000b0500720c */ /* 0x000fe20003f04070 */
[----:B------:R-:W-:-:S04]  /*67e0*/  IMAD.MOV R13, RZ, RZ, -R13 ;  /* 0x000000ffff0d7224 */ /* 0x000fc800078e0a0d */
[----:B------:R-:W-:Y:S02]  /*67f0*/  IMAD R0, R5, R13, R0 ;  /* 0x0000000d05007224 */ /* 0x000fe400078e0200 */
[----:B------:R-:W-:Y:S02]  /*6800*/  @!P4 IMAD.IADD R8, R8, 0x1, -R5 ;  /* 0x000000010808c824 */ /* 0x000fe400078e0a05 */
[----:B------:R-:W-:-:S04]  /*6810*/  IMAD.HI.U32 R13, R4, R7, RZ ;  /* 0x00000007040d7227 */ /* 0x000fc800078e00ff */
[----:B------:R-:W-:Y:S01]  /*6820*/  @!P0 IMAD.IADD R11, R11, 0x1, -R5 ;  /* 0x000000010b0b8824 */ /* 0x000fe200078e0a05 */
[C---:B------:R-:W-:Y:S01]  /*6830*/  ISETP.GT.U32.AND P0, PT, R5.reuse, R0, PT ;  /* 0x000000000500720c */ /* 0x040fe20003f04070 */
[----:B------:R-:W-:Y:S01]  /*6840*/  IMAD.MOV R13, RZ, RZ, -R13 ;  /* 0x000000ffff0d7224 */ /* 0x000fe200078e0a0d */
[C---:B------:R-:W-:Y:S01]  /*6850*/  ISETP.GT.U32.AND P1, PT, R5.reuse, R8, PT ;  /* 0x000000080500720c */ /* 0x040fe20003f24070 */
[----:B0-----:R-:W-:Y:S02]  /*6860*/  IMAD.MOV.U32 R9, RZ, RZ, R11 ;  /* 0x000000ffff097224 */ /* 0x001fe400078e000b */
[----:B------:R-:W-:Y:S02]  /*6870*/  IMAD R7, R5, R13, R7 ;  /* 0x0000000d05077224 */ /* 0x000fe400078e0207 */
[----:B------:R-:W-:-:S03]  /*6880*/  @!P5 IMAD.MOV R9, RZ, RZ, -R9 ;  /* 0x000000ffff09d224 */ /* 0x000fc600078e0a09 */
[----:B------:R-:W-:-:S03]  /*6890*/  ISETP.GT.U32.AND P5, PT, R5, R7, PT ;  /* 0x000000070500720c */ /* 0x000fc60003fa4070 */
[--C-:B------:R-:W-:Y:S02]  /*68a0*/  @!P0 IMAD.IADD R0, R0, 0x1, -R5.reuse ;  /* 0x0000000100008824 */ /* 0x100fe400078e0a05 */
[----:B------:R-:W-:-:S03]  /*68b0*/  @!P1 IMAD.IADD R8, R8, 0x1, -R5 ;  /* 0x0000000108089824 */ /* 0x000fc600078e0a05 */
[----:B------:R-:W-:-:S05]  /*68c0*/  ISETP.GT.U32.AND P0, PT, R5, R0, PT ;  /* 0x000000000500720c */ /* 0x000fca0003f04070 */
[----:B------:R-:W-:-:S08]  /*68d0*/  @!P5 IMAD.IADD R7, R7, 0x1, -R5 ;  /* 0x000000010707d824 */ /* 0x000fd000078e0a05 */
[----:B------:R-:W-:Y:S01]  /*68e0*/  @!P0 IADD3 R0, PT, PT, R0, -R5, RZ ;  /* 0x8000000500008210 */ /* 0x000fe20007ffe0ff */
[----:B------:R-:W-:Y:S01]  /*68f0*/  @!P3 IMAD.MOV R8, RZ, RZ, -R8 ;  /* 0x000000ffff08b224 */ /* 0x000fe200078e0a08 */
[----:B------:R0:W-:Y:S03]  /*6900*/  STL [R1+0x5c], R9 ;  /* 0x00005c0901007387 */ /* 0x0001e60000100800 */
[----:B0-----:R-:W-:Y:S01]  /*6910*/  IMAD.MOV.U32 R9, RZ, RZ, R0 ;  /* 0x000000ffff097224 */ /* 0x001fe200078e0000 */
[----:B------:R0:W-:Y:S03]  /*6920*/  STL [R1+0x44], R8 ;  /* 0x0000440801007387 */ /* 0x0001e60000100800 */
[----:B------:R-:W-:Y:S01]  /*6930*/  @!P6 IMAD.MOV R9, RZ, RZ, -R9 ;  /* 0x000000ffff09e224 */ /* 0x000fe200078e0a09 */
[----:B---3--:R-:W-:-:S05]  /*6940*/  IABS R12, R19 ;  /* 0x00000013000c7213 */ /* 0x008fca0000000000 */
[----:B------:R-:W-:-:S04]  /*6950*/  IMAD.MOV.U32 R6, RZ, RZ, R12 ;  /* 0x000000ffff067224 */ /* 0x000fc800078e000c */
[----:B------:R-:W-:-:S04]  /*6960*/  IMAD.HI.U32 R12, R4, R6, RZ ;  /* 0x00000006040c7227 */ /* 0x000fc800078e00ff */
[----:B------:R-:W-:-:S04]  /*6970*/  IMAD.MOV R12, RZ, RZ, -R12 ;  /* 0x000000ffff0c7224 */ /* 0x000fc800078e0a0c */
[----:B------:R-:W-:-:S05]  /*6980*/  IMAD R6, R5, R12, R6 ;  /* 0x0000000c05067224 */ /* 0x000fca00078e0206 */
[----:B------:R-:W-:Y:S02]  /*6990*/  ISETP.GT.U32.AND P1, PT, R5, R6, PT ;  /* 0x000000060500720c */ /* 0x000fe40003f24070 */
[----:B------:R-:W-:-:S05]  /*69a0*/  IABS R2, R25 ;  /* 0x0000001900027213 */ /* 0x000fca0000000000 */
[----:B------:R-:W-:-:S04]  /*69b0*/  IMAD.HI.U32 R10, R4, R2, RZ ;  /* 0x00000002040a7227 */ /* 0x000fc800078e00ff */
[----:B------:R-:W-:Y:S01]  /*69c0*/  IMAD.MOV R10, RZ, RZ, -R10 ;  /* 0x000000ffff0a7224 */ /* 0x000fe200078e0a0a */
[----:B------:R-:W-:Y:S02]  /*69d0*/  ISETP.GE.AND P4, PT, R19, RZ, PT ;  /* 0x000000ff1300720c */ /* 0x000fe40003f86270 */
[----:B----4-:R-:W-:Y:S01]  /*69e0*/  IABS R19, R22 ;  /* 0x0000001600137213 */ /* 0x010fe20000000000 */
[C---:B------:R-:W-:Y:S02]  /*69f0*/  IMAD R2, R5.reuse, R10, R2 ;  /* 0x0000000a05027224 */ /* 0x040fe400078e0202 */
[----:B------:R-:W-:Y:S01]  /*6a00*/  @!P1 IMAD.IADD R6, R6, 0x1, -R5 ;  /* 0x0000000106069824 */ /* 0x000fe200078e0a05 */
[C---:B------:R-:W-:Y:S01]  /*6a10*/  ISETP.GT.U32.AND P1, PT, R5.reuse, R7, PT ;  /* 0x000000070500720c */ /* 0x040fe20003f24070 */
[----:B------:R-:W-:Y:S01]  /*6a20*/  IMAD.HI.U32 R11, R4, R19, RZ ;  /* 0x00000013040b7227 */ /* 0x000fe200078e00ff */
[----:B------:R-:W-:-:S03]  /*6a30*/  ISETP.GT.U32.AND P0, PT, R5, R2, PT ;  /* 0x000000020500720c */ /* 0x000fc60003f04070 */
[----:B------:R-:W-:-:S04]  /*6a40*/  IMAD.MOV R11, RZ, RZ, -R11 ;  /* 0x000000ffff0b7224 */ /* 0x000fc800078e0a0b */
[----:B------:R-:W-:-:S04]  /*6a50*/  IMAD R19, R5, R11, R19 ;  /* 0x0000000b05137224 */ /* 0x000fc800078e0213 */
[--C-:B------:R-:W-:Y:S01]  /*6a60*/  @!P1 IMAD.IADD R7, R7, 0x1, -R5.reuse ;  /* 0x0000000107079824 */ /* 0x100fe200078e0a05 */
[C---:B------:R-:W-:Y:S01]  /*6a70*/  ISETP.GT.U32.AND P1, PT, R5.reuse, R19, PT ;  /* 0x000000130500720c */ /* 0x040fe20003f24070 */
[----:B------:R-:W-:Y:S01]  /*6a80*/  @!P0 IMAD.IADD R2, R2, 0x1, -R5 ;  /* 0x0000000102028824 */ /* 0x000fe200078e0a05 */
[----:B------:R-:W-:-:S04]  /*6a90*/  ISETP.GT.U32.AND P0, PT, R5, R6, PT ;  /* 0x000000060500720c */ /* 0x000fc80003f04070 */
[----:B------:R-:W-:Y:S02]  /*6aa0*/  ISETP.GT.U32.AND P3, PT, R5, R2, PT ;  /* 0x000000020500720c */ /* 0x000fe40003f64070 */
[----:B------:R-:W-:Y:S01]  /*6ab0*/  ISETP.GE.AND P5, PT, R25, RZ, PT ;  /* 0x000000ff1900720c */ /* 0x000fe20003fa6270 */
[----:B------:R-:W-:Y:S01]  /*6ac0*/  @!P2 IMAD.MOV R7, RZ, RZ, -R7 ;  /* 0x000000ffff07a224 */ /* 0x000fe200078e0a07 */
[----:B------:R-:W3:Y:S03]  /*6ad0*/  LDL.LU R25, [R1+0x320] ;  /* 0x0003200001197983 */ /* 0x000ee60000300800 */
[--C-:B------:R-:W-:Y:S01]  /*6ae0*/  @!P1 IMAD.IADD R19, R19, 0x1, -R5.reuse ;  /* 0x0000000113139824 */ /* 0x100fe200078e0a05 */
[----:B--2---:R-:W-:Y:S01]  /*6af0*/  IABS R27, R21 ;  /* 0x00000015001b7213 */ /* 0x004fe20000000000 */
[----:B------:R1:W-:Y:S03]  /*6b00*/  STL [R1+0x50], R9 ;  /* 0x0000500901007387 */ /* 0x0003e60000100800 */
[----:B------:R-:W-:Y:S01]  /*6b10*/  ISETP.GT.U32.AND P2, PT, R5, R19, PT ;  /* 0x000000130500720c */ /* 0x000fe20003f44070 */
[----:B------:R-:W-:Y:S01]  /*6b20*/  @!P3 IMAD.IADD R2, R2, 0x1, -R5 ;  /* 0x000000010202b824 */ /* 0x000fe200078e0a05 */
[----:B------:R-:W-:-:S02]  /*6b30*/  ISETP.GE.AND P3, PT, R21, RZ, PT ;  /* 0x000000ff1500720c */ /* 0x000fc40003f66270 */
[----:B------:R-:W2:Y:S01]  /*6b40*/  LDL.LU R21, [R1+0x324] ;  /* 0x0003240001157983 */ /* 0x000ea20000300800 */
[--C-:B------:R-:W-:Y:S01]  /*6b50*/  @!P0 IMAD.IADD R6, R6, 0x1, -R5.reuse ;  /* 0x0000000106068824 */ /* 0x100fe200078e0a05 */
[----:B------:R-:W-:Y:S01]  /*6b60*/  ISETP.GE.AND P1, PT, R22, RZ, PT ;  /* 0x000000ff1600720c */ /* 0x000fe20003f26270 */
[----:B------:R-:W-:Y:S01]  /*6b70*/  @!P5 IMAD.MOV R2, RZ, RZ, -R2 ;  /* 0x000000ffff02d224 */ /* 0x000fe200078e0a02 */
[----:B------:R-:W4:Y:S02]  /*6b80*/  LDL.LU R22, [R1+0x328] ;  /* 0x0003280001167983 */ /* 0x000f240000300800 */
[----:B------:R-:W-:Y:S02]  /*6b90*/  @!P4 IADD3 R6, PT, PT, -R6, RZ, RZ ;  /* 0x000000ff0606c210 */ /* 0x000fe40007ffe1ff */
[----:B------:R-:W-:Y:S01]  /*6ba0*/  STL [R1+0x48], R7 ;  /* 0x0000480701007387 */ /* 0x000fe20000100800 */
[----:B------:R-:W-:Y:S01]  /*6bb0*/  @!P2 IMAD.IADD R19, R19, 0x1, -R5 ;  /* 0x000000011313a824 */ /* 0x000fe200078e0a05 */
[----:B------:R-:W-:-:S02]  /*6bc0*/  IABS R11, R23 ;  /* 0x00000017000b7213 */ /* 0x000fc40000000000 */
[----:B------:R-:W-:Y:S01]  /*6bd0*/  STL [R1+0x38], R6 ;  /* 0x0000380601007387 */ /* 0x000fe20000100800 */
[----:B------:R-:W-:Y:S01]  /*6be0*/  ISETP.GE.AND P2, PT, R23, RZ, PT ;  /* 0x000000ff1700720c */ /* 0x000fe20003f46270 */
[C---:B------:R-:W-:Y:S01]  /*6bf0*/  IMAD.HI.U32 R13, R4.reuse, R27, RZ ;  /* 0x0000001b040d7227 */ /* 0x040fe200078e00ff */
[----:B------:R-:W-:Y:S01]  /*6c00*/  IABS R12, R28 ;  /* 0x0000001c000c7213 */ /* 0x000fe20000000000 */
[----:B------:R-:W-:Y:S04]  /*6c10*/  STL [R1+0x3c], R2 ;  /* 0x00003c0201007387 */ /* 0x000fe80000100800 */
[----:B------:R-:W4:Y:S01]  /*6c20*/  LDL.LU R23, [R1+0x32c] ;  /* 0x00032c0001177983 */ /* 0x000f220000300800 */
[----:B------:R-:W-:-:S04]  /*6c30*/  IMAD.HI.U32 R10, R4, R12, RZ ;  /* 0x0000000c040a7227 */ /* 0x000fc800078e00ff */
[----:B------:R-:W-:Y:S02]  /*6c40*/  IMAD.MOV R13, RZ, RZ, -R13 ;  /* 0x000000ffff0d7224 */ /* 0x000fe400078e0a0d */
[----:B------:R-:W-:Y:S02]  /*6c50*/  IMAD.MOV R10, RZ, RZ, -R10 ;  /* 0x000000ffff0a7224 */ /* 0x000fe400078e0a0a */
[C---:B------:R-:W-:Y:S02]  /*6c60*/  IMAD R27, R5.reuse, R13, R27 ;  /* 0x0000000d051b7224 */ /* 0x040fe400078e021b */
[----:B------:R-:W-:-:S03]  /*6c70*/  IMAD R12, R5, R10, R12 ;  /* 0x0000000a050c7224 */ /* 0x000fc600078e020c */
[C---:B------:R-:W-:Y:S02]  /*6c80*/  ISETP.GT.U32.AND P6, PT, R5.reuse, R27, PT ;  /* 0x0000001b0500720c */ /* 0x040fe40003fc4070 */
[----:B------:R-:W-:Y:S02]  /*6c90*/  ISETP.GT.U32.AND P0, PT, R5, R12, PT ;  /* 0x0000000c0500720c */ /* 0x000fe40003f04070 */
[----:B0-----:R-:W-:-:S09]  /*6ca0*/  IABS R8, R20 ;  /* 0x0000001400087213 */ /* 0x001fd20000000000 */
[--C-:B------:R-:W-:Y:S02]  /*6cb0*/  @!P6 IMAD.IADD R27, R27, 0x1, -R5.reuse ;  /* 0x000000011b1be824 */ /* 0x100fe400078e0a05 */
[----:B------:R-:W-:Y:S02]  /*6cc0*/  @!P0 IMAD.IADD R12, R12, 0x1, -R5 ;  /* 0x000000010c0c8824 */ /* 0x000fe400078e0a05 */
[----:B------:R-:W-:Y:S01]  /*6cd0*/  IMAD.HI.U32 R13, R4, R8, RZ ;  /* 0x00000008040d7227 */ /* 0x000fe200078e00ff */
[----:B------:R-:W-:-:S03]  /*6ce0*/  ISETP.GT.U32.AND P0, PT, R5, R27, PT ;  /* 0x0000001b0500720c */ /* 0x000fc60003f04070 */
[----:B------:R-:W-:-:S04]  /*6cf0*/  IMAD.MOV R13, RZ, RZ, -R13 ;  /* 0x000000ffff0d7224 */ /* 0x000fc800078e0a0d */
[----:B------:R-:W-:-:S06]  /*6d00*/  IMAD R8, R5, R13, R8 ;  /* 0x0000000d05087224 */ /* 0x000fcc00078e0208 */
[----:B------:R-:W-:Y:S01]  /*6d10*/  @!P0 IMAD.IADD R27, R27, 0x1, -R5 ;  /* 0x000000011b1b8824 */ /* 0x000fe200078e0a05 */
[----:B------:R-:W-:Y:S02]  /*6d20*/  ISETP.GT.U32.AND P0, PT, R5, R8, PT ;  /* 0x000000080500720c */ /* 0x000fe40003f04070 */
[----:B------:R-:W-:-:S11]  /*6d30*/  IABS R10, R18 ;  /* 0x00000012000a7213 */ /* 0x000fd60000000000 */
[----:B------:R-:W-:Y:S01]  /*6d40*/  @!P0 IMAD.IADD R8, R8, 0x1, -R5 ;  /* 0x0000000108088824 */ /* 0x000fe200078e0a05 */
[----:B------:R-:W-:Y:S02]  /*6d50*/  ISETP.GE.AND P0, PT, R18, RZ, PT ;  /* 0x000000ff1200720c */ /* 0x000fe40003f06270 */
[----:B------:R-:W4:Y:S01]  /*6d60*/  LDL.LU R18, [R1+0x330] ;  /* 0x0003300001127983 */ /* 0x000f220000300800 */
[----:B------:R-:W-:-:S04]  /*6d70*/  IMAD.HI.U32 R0, R4, R11, RZ ;  /* 0x0000000b04007227 */ /* 0x000fc800078e00ff */
[----:B------:R-:W-:-:S04]  /*6d80*/  IMAD.MOV R0, RZ, RZ, -R0 ;  /* 0x000000ffff007224 */ /* 0x000fc800078e0a00 */
[----:B------:R-:W-:-:S05]  /*6d90*/  IMAD R11, R5, R0, R11 ;  /* 0x00000000050b7224 */ /* 0x000fca00078e020b */
[----:B------:R-:W-:Y:S01]  /*6da0*/  ISETP.GT.U32.AND P6, PT, R5, R11, PT ;  /* 0x0000000b0500720c */ /* 0x000fe20003fc4070 */
[----:B------:R-:W-:-:S04]  /*6db0*/  IMAD.HI.U32 R0, R4, R10, RZ ;  /* 0x0000000a04007227 */ /* 0x000fc800078e00ff */
[----:B------:R-:W-:-:S08]  /*6dc0*/  IMAD.MOV R0, RZ, RZ, -R0 ;  /* 0x000000ffff007224 */ /* 0x000fd000078e0a00 */
[----:B------:R-:W-:Y:S01]  /*6dd0*/  @!P6 IMAD.IADD R11, R11, 0x1, -R5 ;  /* 0x000000010b0be824 */ /* 0x000fe200078e0a05 */
[C---:B------:R-:W-:Y:S01]  /*6de0*/  ISETP.GT.U32.AND P6, PT, R5.reuse, R12, PT ;  /* 0x0000000c0500720c */ /* 0x040fe20003fc4070 */
[----:B------:R-:W-:-:S12]  /*6df0*/  IMAD R10, R5, R0, R10 ;  /* 0x00000000050a7224 */ /* 0x000fd800078e020a */
[----:B------:R-:W-:Y:S01]  /*6e00*/  @!P6 IMAD.IADD R12, R12, 0x1, -R5 ;  /* 0x000000010c0ce824 */ /* 0x000fe200078e0a05 */
[C---:B------:R-:W-:Y:S02]  /*6e10*/  ISETP.GT.U32.AND P6, PT, R5.reuse, R10, PT ;  /* 0x0000000a0500720c */ /* 0x040fe40003fc4070 */
[C---:B------:R-:W-:Y:S01]  /*6e20*/  ISETP.GT.U32.AND P4, PT, R5.reuse, R11, PT ;  /* 0x0000000b0500720c */ /* 0x040fe20003f84070 */
[----:B------:R-:W-:Y:S01]  /*6e30*/  @!P3 IMAD.MOV R27, RZ, RZ, -R27 ;  /* 0x000000ffff1bb224 */ /* 0x000fe200078e0a1b */
[----:B------:R-:W-:Y:S02]  /*6e40*/  ISETP.GE.AND P5, PT, R28, RZ, PT ;  /* 0x000000ff1c00720c */ /* 0x000fe40003fa6270 */
[----:B------:R-:W-:-:S07]  /*6e50*/  ISETP.GT.U32.AND P3, PT, R5, R8, PT ;  /* 0x000000080500720c */ /* 0x000fce0003f64070 */
[----:B------:R-:W-:-:S05]  /*6e60*/  @!P6 IMAD.IADD R10, R10, 0x1, -R5 ;  /* 0x000000010a0ae824 */ /* 0x000fca00078e0a05 */
[----:B------:R-:W-:Y:S01]  /*6e70*/  ISETP.GT.U32.AND P6, PT, R5, R10, PT ;  /* 0x0000000a0500720c */ /* 0x000fe20003fc4070 */
[----:B------:R-:W-:Y:S01]  /*6e80*/  @!P4 IMAD.IADD R11, R11, 0x1, -R5 ;  /* 0x000000010b0bc824 */ /* 0x000fe200078e0a05 */
[----:B------:R-:W-:Y:S01]  /*6e90*/  ISETP.GE.AND P4, PT, R20, RZ, PT ;  /* 0x000000ff1400720c */ /* 0x000fe20003f86270 */
[----:B------:R-:W-:Y:S01]  /*6ea0*/  @!P1 IMAD.MOV R19, RZ, RZ, -R19 ;  /* 0x000000ffff139224 */ /* 0x000fe200078e0a13 */
[----:B------:R-:W4:Y:S01]  /*6eb0*/  LDL.LU R20, [R1+0x334] ;  /* 0x0003340001147983 */ /* 0x000f220000300800 */
[----:B-1----:R-:W-:Y:S02]  /*6ec0*/  IMAD.MOV.U32 R9, RZ, RZ, R11 ;  /* 0x000000ffff097224 */ /* 0x002fe400078e000b */
[----:B------:R-:W-:Y:S01]  /*6ed0*/  @!P5 IMAD.MOV R12, RZ, RZ, -R12 ;  /* 0x000000ffff0cd224 */ /* 0x000fe200078e0a0c */
[----:B------:R-:W-:Y:S01]  /*6ee0*/  STL [R1+0x19c0], R27 ;  /* 0x0019c01b01007387 */ /* 0x000fe20000100800 */
[----:B------:R-:W-:Y:S02]  /*6ef0*/  @!P3 IMAD.IADD R8, R8, 0x1, -R5 ;  /* 0x000000010808b824 */ /* 0x000fe400078e0a05 */
[----:B------:R-:W-:Y:S01]  /*6f00*/  @!P2 IMAD.MOV R9, RZ, RZ, -R9 ;  /* 0x000000ffff09a224 */ /* 0x000fe200078e0a09 */
[----:B------:R-:W-:Y:S01]  /*6f10*/  STL [R1+0x19c4], R19 ;  /* 0x0019c41301007387 */ /* 0x000fe20000100800 */
[----:B------:R-:W-:-:S03]  /*6f20*/  @!P6 IMAD.IADD R10, R10, 0x1, -R5 ;  /* 0x000000010a0ae824 */ /* 0x000fc600078e0a05 */
[----:B------:R0:W-:Y:S04]  /*6f30*/  STL [R1+0x30], R12 ;  /* 0x0000300c01007387 */ /* 0x0001e80000100800 */
[----:B------:R1:W-:Y:S01]  /*6f40*/  STL [R1+0xac], R9 ;  /* 0x0000ac0901007387 */ /* 0x0003e20000100800 */
[----:B0-----:R-:W-:Y:S01]  /*6f50*/  IMAD.MOV.U32 R12, RZ, RZ, R8 ;  /* 0x000000ffff0c7224 */ /* 0x001fe200078e0008 */
[----:B-1----:R-:W-:-:S03]  /*6f60*/  MOV R9, R10 ;  /* 0x0000000a00097202 */ /* 0x002fc60000000f00 */
[----:B------:R-:W-:Y:S02]  /*6f70*/  @!P4 IMAD.MOV R12, RZ, RZ, -R12 ;  /* 0x000000ffff0cc224 */ /* 0x000fe400078e0a0c */
[----:B------:R-:W-:Y:S01]  /*6f80*/  @!P0 IMAD.MOV R9, RZ, RZ, -R9 ;  /* 0x000000ffff098224 */ /* 0x000fe200078e0a09 */
[----:B--2---:R-:W-:-:S05]  /*6f90*/  IABS R2, R21 ;  /* 0x0000001500027213 */ /* 0x004fca0000000000 */
[----:B------:R-:W-:Y:S01]  /*6fa0*/  IMAD.HI.U32 R0, R4, R2, RZ ;  /* 0x0000000204007227 */ /* 0x000fe200078e00ff */
[----:B------:R-:W-:Y:S02]  /*6fb0*/  ISETP.GE.AND P2, PT, R21, RZ, PT ;  /* 0x000000ff1500720c */ /* 0x000fe40003f46270 */
[----:B------:R-:W2:Y:S01]  /*6fc0*/  LDL.LU R21, [R1+0x338] ;  /* 0x0003380001157983 */ /* 0x000ea20000300800 */
[----:B------:R-:W-:-:S03]  /*6fd0*/  IMAD.MOV R0, RZ, RZ, -R0 ;  /* 0x000000ffff007224 */ /* 0x000fc600078e0a00 */
[----:B------:R-:W-:Y:S01]  /*6fe0*/  STL [R1+0xb0], R12 ;  /* 0x0000b00c01007387 */ /* 0x000fe20000100800 */
[----:B------:R-:W-:Y:S01]  /*6ff0*/  IMAD R2, R5, R0, R2 ;  /* 0x0000000005027224 */ /* 0x000fe200078e0202 */
[----:B---3--:R-:W-:Y:S02]  /*7000*/  IABS R6, R25 ;  /* 0x0000001900067213 */ /* 0x008fe40000000000 */
[----:B----4-:R-:W-:Y:S02]  /*7010*/  IABS R0, R23 ;  /* 0x0000001700007213 */ /* 0x010fe40000000000 */
[----:B------:R-:W-:Y:S02]  /*7020*/  ISETP.GE.AND P0, PT, R23, RZ, PT ;  /* 0x000000ff1700720c */ /* 0x000fe40003f06270 */
[----:B------:R-:W3:Y:S01]  /*7030*/  LDL.LU R23, [R1+0x33c] ;  /* 0x00033c0001177983 */ /* 0x000ee20000300800 */
[----:B------:R-:W-:-:S04]  /*7040*/  IMAD.HI.U32 R13, R4, R6, RZ ;  /* 0x00000006040d7227 */ /* 0x000fc800078e00ff */
[----:B------:R-:W-:-:S04]  /*7050*/  IMAD.MOV R13, RZ, RZ, -R13 ;  /* 0x000000ffff0d7224 */ /* 0x000fc800078e0a0d */
[----:B------:R-:W-:-:S05]  /*7060*/  IMAD R6, R5, R13, R6 ;  /* 0x0000000d05067224 */ /* 0x000fca00078e0206 */
[----:B------:R-:W-:-:S13]  /*7070*/  ISETP.GT.U32.AND P1, PT, R5, R6, PT ;  /* 0x000000060500720c */ /* 0x000fda0003f24070 */
[----:B------:R-:W-:-:S05]  /*7080*/  @!P1 IMAD.IADD R6, R6, 0x1, -R5 ;  /* 0x0000000106069824 */ /* 0x000fca00078e0a05 */
[----:B------:R-:W-:Y:S02]  /*7090*/  ISETP.GT.U32.AND P1, PT, R5, R6, PT ;  /* 0x000000060500720c */ /* 0x000fe40003f24070 */
[----:B------:R-:W-:Y:S01]  /*70a0*/  ISETP.GE.AND P5, PT, R25, RZ, PT ;  /* 0x000000ff1900720c */ /* 0x000fe20003fa6270 */
[----:B------:R0:W-:Y:S04]  /*70b0*/  STL [R1+0xc8], R9 ;  /* 0x0000c80901007387 */ /* 0x0001e80000100800 */
[----:B------:R-:W4:Y:S06]  /*70c0*/  LDL.LU R28, [R1+0x340] ;  /* 0x00034000011c7983 */ /* 0x000f2c0000300800 */
[----:B------:R-:W-:-:S04]  /*70d0*/  @!P1 IMAD.IADD R6, R6, 0x1, -R5 ;  /* 0x0000000106069824 */ /* 0x000fc800078e0a05 */
[----:B0-----:R-:W-:-:S04]  /*70e0*/  IMAD.MOV.U32 R9, RZ, RZ, R6 ;  /* 0x000000ffff097224 */ /* 0x001fc800078e0006 */
[----:B------:R-:W-:Y:S01]  /*70f0*/  @!P5 IMAD.MOV R9, RZ, RZ, -R9 ;  /* 0x000000ffff09d224 */ /* 0x000fe200078e0a09 */
[----:B------:R-:W-:Y:S02]  /*7100*/  IABS R10, R18 ;  /* 0x00000012000a7213 */ /* 0x000fe40000000000 */
[----:B------:R-:W-:Y:S02]  /*7110*/  ISETP.GE.AND P5, PT, R18, RZ, PT ;  /* 0x000000ff1200720c */ /* 0x000fe40003fa6270 */
[----:B------:R-:W4:Y:S01]  /*7120*/  LDL.LU R18, [R1+0x344] ;  /* 0x0003440001127983 */ /* 0x000f220000300800 */
[----:B------:R-:W-:-:S05]  /*7130*/  IABS R7, R22 ;  /* 0x0000001600077213 */ /* 0x000fca0000000000 */
[----:B------:R-:W-:-:S04]  /*7140*/  IMAD.HI.U32 R11, R4, R7, RZ ;  /* 0x00000007040b7227 */ /* 0x000fc800078e00ff */
[----:B------:R-:W-:-:S04]  /*7150*/  IMAD.MOV R11, RZ, RZ, -R11 ;  /* 0x000000ffff0b7224 */ /* 0x000fc800078e0a0b */
[C---:B------:R-:W-:Y:S01]  /*7160*/  IMAD R7, R5.reuse, R11, R7 ;  /* 0x0000000b05077224 */ /* 0x040fe200078e0207 */
[----:B------:R-:W-:-:S04]  /*7170*/  ISETP.GT.U32.AND P6, PT, R5, R2, PT ;  /* 0x000000020500720c */ /* 0x000fc80003fc4070 */
[----:B------:R-:W-:Y:S01]  /*7180*/  ISETP.GT.U32.AND P4, PT, R5, R7, PT ;  /* 0x000000070500720c */ /* 0x000fe20003f84070 */
[----:B------:R-:W-:-:S04]  /*7190*/  IMAD.HI.U32 R8, R4, R0, RZ ;  /* 0x0000000004087227 */ /* 0x000fc800078e00ff */
[----:B------:R-:W-:-:S04]  /*71a0*/  IMAD.MOV R8, RZ, RZ, -R8 ;  /* 0x000000ffff087224 */ /* 0x000fc800078e0a08 */
[----:B------:R-:W-:-:S04]  /*71b0*/  @!P6 IMAD.IADD R2, R2, 0x1, -R5 ;  /* 0x000000010202e824 */ /* 0x000fc800078e0a05 */
[----:B------:R-:W-:Y:S01]  /*71c0*/  @!P4 IMAD.IADD R7, R7, 0x1, -R5 ;  /* 0x000000010707c824 */ /* 0x000fe200078e0a05 */
[C---:B------:R-:W-:Y:S01]  /*71d0*/  ISETP.GT.U32.AND P6, PT, R5.reuse, R2, PT ;  /* 0x000000020500720c */ /* 0x040fe20003fc4070 */
[----:B------:R-:W-:-:S03]  /*71e0*/  IMAD R0, R5, R8, R0 ;  /* 0x0000000805007224 */ /* 0x000fc600078e0200 */
[C---:B------:R-:W-:Y:S01]  /*71f0*/  ISETP.GT.U32.AND P4, PT, R5.reuse, R7, PT ;  /* 0x000000070500720c */ /* 0x040fe20003f84070 */
[----:B------:R0:W-:Y:S01]  /*7200*/  STL [R1+0xb8], R9 ;  /* 0x0000b80901007387 */ /* 0x0001e20000100800 */
[----:B------:R-:W-:Y:S02]  /*7210*/  ISETP.GT.U32.AND P1, PT, R5, R0, PT ;  /* 0x000000000500720c */ /* 0x000fe40003f24070 */
[----:B------:R-:W-:Y:S01]  /*7220*/  ISETP.GE.AND P3, PT, R22, RZ, PT ;  /* 0x000000ff1600720c */ /* 0x000fe20003f66270 */
[----:B------:R-:W4:Y:S04]  /*7230*/  LDL.LU R24, [R1+0x348] ;  /* 0x0003480001187983 */ /* 0x000f280000300800 */
[----:B------:R-:W-:-:S04]  /*7240*/  @!P6 IMAD.IADD R2, R2, 0x1, -R5 ;  /* 0x000000010202e824 */ /* 0x000fc800078e0a05 */
[----:B------:R-:W-:Y:S02]  /*7250*/  @!P4 IMAD.IADD R7, R7, 0x1, -R5 ;  /* 0x000000010707c824 */ /* 0x000fe400078e0a05 */
[----:B------:R-:W-:Y:S02]  /*7260*/  IMAD.MOV.U32 R12, RZ, RZ, R2 ;  /* 0x000000ffff0c7224 */ /* 0x000fe400078e0002 */
[----:B0-----:R-:W-:Y:S02]  /*7270*/  IMAD.MOV.U32 R9, RZ, RZ, R7 ;  /* 0x000000ffff097224 */ /* 0x001fe400078e0007 */
[----:B------:R-:W-:Y:S02]  /*7280*/  @!P1 IMAD.IADD R0, R0, 0x1, -R5 ;  /* 0x0000000100009824 */ /* 0x000fe400078e0a05 */
[----:B------:R-:W-:Y:S02]  /*7290*/  @!P2 IMAD.MOV R12, RZ, RZ, -R12 ;  /* 0x000000ffff0ca224 */ /* 0x000fe400078e0a0c */
[----:B------:R-:W-:Y:S01]  /*72a0*/  @!P3 IMAD.MOV R9, RZ, RZ, -R9 ;  /* 0x000000ffff09b224 */ /* 0x000fe200078e0a09 */
[----:B------:R-:W-:-:S02]  /*72b0*/  ISETP.GT.U32.AND P1, PT, R5, R0, PT ;  /* 0x000000000500720c */ /* 0x000fc40003f24070 */
[----:B------:R-:W-:Y:S01]  /*72c0*/  STL [R1+0x88], R12 ;  /* 0x0000880c01007387 */ /* 0x000fe20000100800 */
[----:B------:R-:W-:Y:S02]  /*72d0*/  IABS R22, R20 ;  /* 0x0000001400167213 */ /* 0x000fe40000000000 */
[----:B------:R-:W-:Y:S01]  /*72e0*/  ISETP.GE.AND P6, PT, R20, RZ, PT ;  /* 0x000000ff1400720c */ /* 0x000fe20003fc6270 */
[----:B------:R0:W-:Y:S04]  /*72f0*/  STL [R1+0x90], R9 ;  /* 0x0000900901007387 */ /* 0x0001e80000100800 */
[----:B------:R-:W4:Y:S03]  /*7300*/  LDL.LU R20, [R1+0x34c] ;  /* 0x00034c0001147983 */ /* 0x000f260000300800 */
[----:B------:R-:W-:-:S02]  /*7310*/  @!P1 IMAD.IADD R0, R0, 0x1, -R5 ;  /* 0x0000000100009824 */ /* 0x000fc400078e0a05 */
[----:B------:R-:W-:-:S04]  /*7320*/  IMAD.HI.U32 R11, R4, R10, RZ ;  /* 0x0000000a040b7227 */ /* 0x000fc800078e00ff */
[----:B------:R-:W-:-:S04]  /*7330*/  IMAD.HI.U32 R8, R4, R22, RZ ;  /* 0x0000001604087227 */ /* 0x000fc800078e00ff */
[----:B------:R-:W-:Y:S02]  /*7340*/  IMAD.MOV R11, RZ, RZ, -R11 ;  /* 0x000000ffff0b7224 */ /* 0x000fe400078e0a0b */
[----:B------:R-:W-:Y:S02]  /*7350*/  IMAD.MOV R8, RZ, RZ, -R8 ;  /* 0x000000ffff087224 */ /* 0x000fe400078e0a08 */
[C---:B------:R-:W-:Y:S02]  /*7360*/  IMAD R10, R5.reuse, R11, R10 ;  /* 0x0000000b050a7224 */ /* 0x040fe400078e020a */
[----:B------:R-:W-:-:S03]  /*7370*/  IMAD R22, R5, R8, R22 ;  /* 0x0000000805167224 */ /* 0x000fc600078e0216 */
[C---:B------:R-:W-:Y:S02]  /*7380*/  ISETP.GT.U32.AND P4, PT, R5.reuse, R10, PT ;  /* 0x0000000a0500720c */ /* 0x040fe40003f84070 */
[----:B------:R-:W-:-:S11]  /*7390*/  ISETP.GT.U32.AND P3, PT, R5, R22, PT ;  /* 0x000000160500720c */ /* 0x000fd60003f64070 */
[----:B------:R-:W-:Y:S02]  /*73a0*/  @!P4 IADD3 R10, PT, PT, R10, -R5, RZ ;  /* 0x800000050a0ac210 */ /* 0x000fe40007ffe0ff */
[----:B------:R-:W-:Y:S02]  /*73b0*/  @!P3 IMAD.IADD R22, R22, 0x1, -R5 ;  /* 0x000000011616b824 */ /* 0x000fe400078e0a05 */
[----:B------:R-:W-:Y:S01]  /*73c0*/  ISETP.GT.U32.AND P3, PT, R5, R10, PT ;  /* 0x0000000a0500720c */ /* 0x000fe20003f64070 */
[----:B------:R-:W-:-:S12]  /*73d0*/  @!P0 IMAD.MOV R0, RZ, RZ, -R0 ;  /* 0x000000ffff008224 */ /* 0x000fd800078e0a00 */
[----:B------:R-:W-:-:S04]  /*73e0*/  @!P3 IMAD.IADD R10, R10, 0x1, -R5 ;  /* 0x000000010a0ab824 */ /* 0x000fc800078e0a05 */
[----:B0-----:R-:W-:-:S04]  /*73f0*/  IMAD.MOV.U32 R9, RZ, RZ, R10 ;  /* 0x000000ffff097224 */ /* 0x001fc800078e000a */
[----:B------:R-:W-:Y:S01]  /*7400*/  @!P5 IMAD.MOV R9, RZ, RZ, -R9 ;  /* 0x000000ffff09d224 */ /* 0x000fe200078e0a09 */
[----:B---3--:R-:W-:Y:S02]  /*7410*/  IABS R25, R23 ;  /* 0x0000001700197213 */ /* 0x008fe40000000000 */
[----:B------:R-:W-:Y:S02]  /*7420*/  ISETP.GE.AND P1, PT, R23, RZ, PT ;  /* 0x000000ff1700720c */ /* 0x000fe40003f26270 */
[----:B------:R-:W3:Y:S01]  /*7430*/  LDL.LU R23, [R1+0x350] ;  /* 0x0003500001177983 */ /* 0x000ee20000300800 */
[----:B--2---:R-:W-:Y:S01]  /*7440*/  IABS R6, R21 ;  /* 0x0000001500067213 */ /* 0x004fe20000000000 */
[----:B------:R-:W-:Y:S01]  /*7450*/  IMAD.HI.U32 R8, R4, R25, RZ ;  /* 0x0000001904087227 */ /* 0x000fe200078e00ff */
[----:B------:R-:W-:Y:S02]  /*7460*/  ISETP.GE.AND P2, PT, R21, RZ, PT ;  /* 0x000000ff1500720c */ /* 0x000fe40003f46270 */
[----:B------:R-:W2:Y:S01]  /*7470*/  LDL.LU R21, [R1+0x354] ;  /* 0x0003540001157983 */ /* 0x000ea20000300800 */
[----:B------:R-:W-:-:S04]  /*7480*/  IMAD.MOV R8, RZ, RZ, -R8 ;  /* 0x000000ffff087224 */ /* 0x000fc800078e0a08 */
[----:B------:R-:W-:-:S05]  /*7490*/  IMAD R25, R5, R8, R25 ;  /* 0x0000000805197224 */ /* 0x000fca00078e0219 */
[----:B------:R-:W-:Y:S01]  /*74a0*/  ISETP.GT.U32.AND P3, PT, R5, R25, PT ;  /* 0x000000190500720c */ /* 0x000fe20003f64070 */
[----:B------:R0:W-:Y:S04]  /*74b0*/  STL [R1+0x70], R0 ;  /* 0x0000700001007387 */ /* 0x0001e80000100800 */
[----:B------:R1:W-:Y:S08]  /*74c0*/  STL [R1+0x4c], R9 ;  /* 0x00004c0901007387 */ /* 0x0003f00000100800 */
[----:B------:R-:W-:Y:S01]  /*74d0*/  @!P3 IMAD.IADD R25, R25, 0x1, -R5 ;  /* 0x000000011919b824 */ /* 0x000fe200078e0a05 */
[----:B----4-:R-:W-:-:S02]  /*74e0*/  IABS R11, R18 ;  /* 0x00000012000b7213 */ /* 0x010fc40000000000 */
[----:B------:R-:W-:Y:S02]  /*74f0*/  ISETP.GE.AND P3, PT, R18, RZ, PT ;  /* 0x000000ff1200720c */ /* 0x000fe40003f66270 */
[----:B------:R-:W4:Y:S04]  /*7500*/  LDL.LU R18, [R1+0x358] ;  /* 0x0003580001127983 */ /* 0x000f280000300800 */
[----:B------:R-:W4:Y:S01]  /*7510*/  LDL.LU R29, [R1+0x35c] ;  /* 0x00035c00011d7983 */ /* 0x000f220000300800 */
[----:B------:R-:W-:-:S04]  /*7520*/  IMAD.HI.U32 R2, R4, R6, RZ ;  /* 0x0000000604027227 */ /* 0x000fc800078e00ff */
[----:B------:R-:W-:-:S04]  /*7530*/  IMAD.MOV R2, RZ, RZ, -R2 ;  /* 0x000000ffff027224 */ /* 0x000fc800078e0a02 */
[----:B------:R-:W-:Y:S01]  /*7540*/  IMAD R6, R5, R2, R6 ;  /* 0x0000000205067224 */ /* 0x000fe200078e0206 */
[----:B------:R-:W-:-:S04]  /*7550*/  IABS R2, R28 ;  /* 0x0000001c00027213 */ /* 0x000fc80000000000 */
[C---:B------:R-:W-:Y:S01]  /*7560*/  ISETP.GT.U32.AND P4, PT, R5.reuse, R6, PT ;  /* 0x000000060500720c */ /* 0x040fe20003f84070 */
[----:B------:R-:W-:Y:S01]  /*7570*/  IMAD.HI.U32 R12, R4, R2, RZ ;  /* 0x00000002040c7227 */ /* 0x000fe200078e00ff */
[----:B------:R-:W-:-:S03]  /*7580*/  ISETP.GT.U32.AND P0, PT, R5, R22, PT ;  /* 0x000000160500720c */ /* 0x000fc60003f04070 */
[----:B------:R-:W-:-:S04]  /*7590*/  IMAD.HI.U32 R8, R4, R11, RZ ;  /* 0x0000000b04087227 */ /* 0x000fc800078e00ff */
[----:B------:R-:W-:-:S04]  /*75a0*/  IMAD.MOV R12, RZ, RZ, -R12 ;  /* 0x000000ffff0c7224 */ /* 0x000fc800078e0a0c */
[----:B------:R-:W-:Y:S02]  /*75b0*/  @!P4 IMAD.IADD R6, R6, 0x1, -R5 ;  /* 0x000000010606c824 */ /* 0x000fe400078e0a05 */
[----:B------:R-:W-:Y:S02]  /*75c0*/  IMAD.MOV R8, RZ, RZ, -R8 ;  /* 0x000000ffff087224 */ /* 0x000fe400078e0a08 */
[C---:B------:R-:W-:Y:S01]  /*75d0*/  IMAD R2, R5.reuse, R12, R2 ;  /* 0x0000000c05027224 */ /* 0x040fe200078e0202 */
[C---:B------:R-:W-:Y:S02]  /*75e0*/  ISETP.GT.U32.AND P4, PT, R5.reuse, R6, PT ;  /* 0x000000060500720c */ /* 0x040fe40003f84070 */
[----:B------:R-:W-:Y:S01]  /*75f0*/  IABS R7, R24 ;  /* 0x0000001800077213 */ /* 0x000fe20000000000 */
[C---:B------:R-:W-:Y:S01]  /*7600*/  IMAD R11, R5.reuse, R8, R11 ;  /* 0x00000008050b7224 */ /* 0x040fe200078e020b */
[----:B------:R-:W-:Y:S01]  /*7610*/  ISETP.GT.U32.AND P5, PT, R5, R2, PT ;  /* 0x000000020500720c */ /* 0x000fe20003fa4070 */
[----:B------:R-:W-:-:S02]  /*7620*/  @!P0 IMAD.IADD R22, R22, 0x1, -R5 ;  /* 0x0000000116168824 */ /* 0x000fc400078e0a05 */
[----:B0-----:R-:W-:Y:S01]  /*7630*/  IMAD.HI.U32 R0, R4, R7, RZ ;  /* 0x0000000704007227 */ /* 0x001fe200078e00ff */
[----:B------:R-:W-:-:S03]  /*7640*/  ISETP.GT.U32.AND P0, PT, R5, R11, PT ;  /* 0x0000000b0500720c */ /* 0x000fc60003f04070 */
[----:B------:R-:W-:Y:S02]  /*7650*/  IMAD.MOV R0, RZ, RZ, -R0 ;  /* 0x000000ffff007224 */ /* 0x000fe400078e0a00 */
[----:B------:R-:W-:Y:S02]  /*7660*/  @!P4 IMAD.IADD R6, R6, 0x1, -R5 ;  /* 0x000000010606c824 */ /* 0x000fe400078e0a05 */
[C---:B------:R-:W-:Y:S02]  /*7670*/  IMAD R7, R5.reuse, R0, R7 ;  /* 0x0000000005077224 */ /* 0x040fe400078e0207 */
[--C-:B------:R-:W-:Y:S02]  /*7680*/  @!P5 IMAD.IADD R2, R2, 0x1, -R5.reuse ;  /* 0x000000010202d824 */ /* 0x100fe400078e0a05 */
[----:B------:R-:W-:Y:S01]  /*7690*/  @!P2 IMAD.MOV R6, RZ, RZ, -R6 ;  /* 0x000000ffff06a224 */ /* 0x000fe200078e0a06 */
[----:B------:R-:W-:Y:S01]  /*76a0*/  ISETP.GT.U32.AND P2, PT, R5, R7, PT ;  /* 0x000000070500720c */ /* 0x000fe20003f44070 */
[----:B------:R-:W-:Y:S01]  /*76b0*/  @!P0 IMAD.IADD R11, R11, 0x1, -R5 ;  /* 0x000000010b0b8824 */ /* 0x000fe200078e0a05 */
[----:B------:R-:W-:-:S02]  /*76c0*/  ISETP.GT.U32.AND P0, PT, R5, R2, PT ;  /* 0x000000020500720c */ /* 0x000fc40003f04070 */
[----:B------:R-:W-:Y:S02]  /*76d0*/  ISETP.GE.AND P4, PT, R28, RZ, PT ;  /* 0x000000ff1c00720c */ /* 0x000fe40003f86270 */
[----:B------:R-:W4:Y:S01]  /*76e0*/  LDL.LU R28, [R1+0x360] ;  /* 0x00036000011c7983 */ /* 0x000f220000300800 */
[----:B------:R-:W-:Y:S01]  /*76f0*/  IABS R10, R20 ;  /* 0x00000014000a7213 */ /* 0x000fe20000000000 */
[----:B------:R-:W-:-:S04]  /*7700*/  @!P6 IMAD.MOV R22, RZ, RZ, -R22 ;  /* 0x000000ffff16e224 */ /* 0x000fc800078e0a16 */
[----:B------:R-:W-:-:S04]  /*7710*/  IMAD.HI.U32 R0, R4, R10, RZ ;  /* 0x0000000a04007227 */ /* 0x000fc800078e00ff */
[----:B------:R-:W-:Y:S01]  /*7720*/  IMAD.MOV R0, RZ, RZ, -R0 ;  /* 0x000000ffff007224 */ /* 0x000fe200078e0a00 */
[----:B------:R-:W-:Y:S01]  /*7730*/  ISETP.GT.U32.AND P5, PT, R5, R25, PT ;  /* 0x000000190500720c */ /* 0x000fe20003fa4070 */
[----:B------:R-:W-:Y:S01]  /*7740*/  STL [R1+0x19b0], R22 ;  /* 0x0019b01601007387 */ /* 0x000fe20000100800 */
[----:B------:R-:W-:Y:S02]  /*7750*/  @!P2 IMAD.IADD R7, R7, 0x1, -R5 ;  /* 0x000000010707a824 */ /* 0x000fe400078e0a05 */
[C---:B------:R-:W-:Y:S01]  /*7760*/  IMAD R10, R5.reuse, R0, R10 ;  /* 0x00000000050a7224 */ /* 0x040fe200078e020a */
[----:B------:R-:W-:Y:S01]  /*7770*/  STL [R1+0x40], R6 ;  /* 0x0000400601007387 */ /* 0x000fe20000100800 */
[----:B------:R-:W-:Y:S02]  /*7780*/  @!P0 IADD3 R2, PT, PT, R2, -R5, RZ ;  /* 0x8000000502028210 */ /* 0x000fe40007ffe0ff */
[C---:B------:R-:W-:Y:S02]  /*7790*/  ISETP.GT.U32.AND P6, PT, R5.reuse, R11, PT ;  /* 0x0000000b0500720c */ /* 0x040fe40003fc4070 */
[----:B------:R-:W-:Y:S01]  /*77a0*/  ISETP.GT.U32.AND P0, PT, R5, R10, PT ;  /* 0x0000000a0500720c */ /* 0x000fe20003f04070 */
[----:B-1----:R-:W-:-:S02]  /*77b0*/  IMAD.MOV.U32 R9, RZ, RZ, R2 ;  /* 0x000000ffff097224 */ /* 0x002fc400078e0002 */
[----:B------:R-:W-:Y:S02]  /*77c0*/  @!P5 IMAD.IADD R25, R25, 0x1, -R5 ;  /* 0x000000011919d824 */ /* 0x000fe400078e0a05 */
[----:B------:R-:W-:Y:S02]  /*77d0*/  @!P4 IMAD.MOV R9, RZ, RZ, -R9 ;  /* 0x000000ffff09c224 */ /* 0x000fe400078e0a09 */
[----:B------:R-:W-:-:S04]  /*77e0*/  @!P1 IMAD.MOV R25, RZ, RZ, -R25 ;  /* 0x000000ffff199224 */ /* 0x000fc800078e0a19 */
[--C-:B------:R-:W-:Y:S02]  /*77f0*/  @!P6 IMAD.IADD R11, R11, 0x1, -R5.reuse ;  /* 0x000000010b0be824 */ /* 0x100fe400078e0a05 */
[----:B------:R-:W-:Y:S01]  /*7800*/  @!P0 IMAD.IADD R10, R10, 0x1, -R5 ;  /* 0x000000010a0a8824 */ /* 0x000fe200078e0a05 */
[C---:B------:R-:W-:Y:S02]  /*7810*/  ISETP.GT.U32.AND P0, PT, R5.reuse, R7, PT ;  /* 0x000000070500720c */ /* 0x040fe40003f04070 */
[----:B------:R-:W-:Y:S02]  /*7820*/  ISETP.GE.AND P6, PT, R20, RZ, PT ;  /* 0x000000ff1400720c */ /* 0x000fe40003fc6270 */
[----:B------:R-:W-:-:S09]  /*7830*/  ISETP.GT.U32.AND P4, PT, R5, R10, PT ;  /* 0x0000000a0500720c */ /* 0x000fd20003f84070 */
[----:B------:R-:W-:Y:S01]  /*7840*/  @!P0 IMAD.IADD R7, R7, 0x1, -R5 ;  /* 0x0000000107078824 */ /* 0x000fe200078e0a05 */
[----:B------:R-:W-:-:S03]  /*7850*/  ISETP.GE.AND P5, PT, R24, RZ, PT ;  /* 0x000000ff1800720c */ /* 0x000fc60003fa6270 */
[----:B------:R-:W-:-:S04]  /*7860*/  @!P4 IMAD.IADD R10, R10, 0x1, -R5 ;  /* 0x000000010a0ac824 */ /* 0x000fc800078e0a05 */
[----:B------:R-:W-:-:S06]  /*7870*/  @!P6 IMAD.MOV R10, RZ, RZ, -R10 ;  /* 0x000000ffff0ae224 */ /* 0x000fcc00078e0a0a */
[----:B------:R-:W-:Y:S01]  /*7880*/  @!P5 IMAD.MOV R7, RZ, RZ, -R7 ;  /* 0x000000ffff07d224 */ /* 0x000fe200078e0a07 */
[----:B---3--:R-:W-:Y:S02]  /*7890*/  IABS R12, R23 ;  /* 0x00000017000c7213 */ /* 0x008fe40000000000 */
[----:B------:R-:W-:Y:S02]  /*78a0*/  ISETP.GE.AND P2, PT, R23, RZ, PT ;  /* 0x000000ff1700720c */ /* 0x000fe40003f46270 */
[----:B------:R-:W3:Y:S01]  /*78b0*/  LDL.LU R23, [R1+0x364] ;  /* 0x0003640001177983 */ /* 0x000ee20000300800 */
[----:B------:R-:W-:-:S03]  /*78c0*/  IMAD.HI.U32 R0, R4, R12, RZ ;  /* 0x0000000c04007227 */ /* 0x000fc600078e00ff */
[----:B------:R-:W3:Y:S01]  /*78d0*/  LDL.LU R20, [R1+0x368] ;  /* 0x0003680001147983 */ /* 0x000ee20000300800 */
[----:B------:R-:W-:-:S04]  /*78e0*/  IMAD.MOV R0, RZ, RZ, -R0 ;  /* 0x000000ffff007224 */ /* 0x000fc800078e0a00 */
[C---:B------:R-:W-:Y:S01]  /*78f0*/  IMAD R12, R5.reuse, R0, R12 ;  /* 0x00000000050c7224 */ /* 0x040fe200078e020c */
[----:B------:R-:W-:Y:S04]  /*7900*/  STL [R1+0x19b4], R25 ;  /* 0x0019b41901007387 */ /* 0x000fe80000100800 */
[----:B------:R-:W-:Y:S01]  /*7910*/  ISETP.GT.U32.AND P1, PT, R5, R12, PT ;  /* 0x0000000c0500720c */ /* 0x000fe20003f24070 */
[----:B------:R0:W-:Y:S01]  /*7920*/  STL [R1+0x24], R9 ;  /* 0x0000240901007387 */ /* 0x0001e20000100800 */
[----:B--2---:R-:W-:Y:S01]  /*7930*/  IABS R8, R21 ;  /* 0x0000001500087213 */ /* 0x004fe20000000000 */
[----:B0-----:R-:W-:-:S04]  /*7940*/  IMAD.MOV.U32 R9, RZ, RZ, R11 ;  /* 0x000000ffff097224 */ /* 0x001fc800078e000b */
[----:B------:R-:W-:-:S06]  /*7950*/  @!P3 IMAD.MOV R9, RZ, RZ, -R9 ;  /* 0x000000ffff09b224 */ /* 0x000fcc00078e0a09 */
[----:B------:R-:W-:Y:S01]  /*7960*/  @!P1 IMAD.IADD R12, R12, 0x1, -R5 ;  /* 0x000000010c0c9824 */ /* 0x000fe200078e0a05 */
[----:B------:R-:W-:Y:S01]  /*7970*/  ISETP.GE.AND P0, PT, R21, RZ, PT ;  /* 0x000000ff1500720c */ /* 0x000fe20003f06270 */
[----:B------:R0:W-:Y:S03]  /*7980*/  STL [R1+0x28], R9 ;  /* 0x0000280901007387 */ /* 0x0001e60000100800 */
[----:B------:R-:W-:Y:S01]  /*7990*/  ISETP.GT.U32.AND P1, PT, R5, R12, PT ;  /* 0x0000000c0500720c */ /* 0x000fe20003f24070 */
[----:B------:R-:W2:Y:S01]  /*79a0*/  LDL.LU R21, [R1+0x36c] ;  /* 0x00036c0001157983 */ /* 0x000ea20000300800 */
[----:B------:R-:W-:-:S03]  /*79b0*/  IMAD.HI.U32 R6, R4, R8, RZ ;  /* 0x0000000804067227 */ /* 0x000fc600078e00ff */
[----:B------:R-:W2:Y:S08]  /*79c0*/  LDL.LU R22, [R1+0x370] ;  /* 0x0003700001167983 */ /* 0x000eb00000300800 */
[----:B------:R-:W-:-:S05]  /*79d0*/  @!P1 IADD3 R12, PT, PT, R12, -R5, RZ ;  /* 0x800000050c0c9210 */ /* 0x000fca0007ffe0ff */
[----:B0-----:R-:W-:Y:S01]  /*79e0*/  IMAD.MOV.U32 R9, RZ, RZ, R12 ;  /* 0x000000ffff097224 */ /* 0x001fe200078e000c */
[----:B------:R0:W-:Y:S03]  /*79f0*/  STL [R1+0x19b8], R7 ;  /* 0x0019b80701007387 */ /* 0x0001e60000100800 */
[----:B------:R-:W-:Y:S01]  /*7a00*/  @!P2 IMAD.MOV R9, RZ, RZ, -R9 ;  /* 0x000000ffff09a224 */ /* 0x000fe200078e0a09 */
[----:B----4-:R-:W-:Y:S01]  /*7a10*/  IABS R0, R18 ;  /* 0x0000001200007213 */ /* 0x010fe20000000000 */
[----:B------:R-:W-:Y:S01]  /*7a20*/  IMAD.MOV R6, RZ, RZ, -R6 ;  /* 0x000000ffff067224 */ /* 0x000fe200078e0a06 */
[----:B------:R-:W-:Y:S04]  /*7a30*/  STL [R1+0x19bc], R10 ;  /* 0x0019bc0a01007387 */ /* 0x000fe80000100800 */
[----:B------:R1:W-:Y:S01]  /*7a40*/  STL [R1+0x20], R9 ;  /* 0x0000200901007387 */ /* 0x0003e20000100800 */
[----:B------:R-:W-:-:S03]  /*7a50*/  IMAD R8, R5, R6, R8 ;  /* 0x0000000605087224 */ /* 0x000fc600078e0208 */
[----:B------:R-:W4:Y:S01]  /*7a60*/  LDL.LU R19, [R1+0x374] ;  /* 0x0003740001137983 */ /* 0x000f220000300800 */
[----:B------:R-:W-:-:S03]  /*7a70*/  IMAD.HI.U32 R6, R4, R0, RZ ;  /* 0x0000000004067227 */ /* 0x000fc600078e00ff */
[----:B------:R-:W4:Y:S01]  /*7a80*/  LDL.LU R27, [R1+0x378] ;  /* 0x00037800011b7983 */ /* 0x000f220000300800 */
[----:B------:R-:W-:Y:S01]  /*7a90*/  IMAD.MOV R6, RZ, RZ, -R6 ;  /* 0x000000ffff067224 */ /* 0x000fe200078e0a06 */
[C---:B------:R-:W-:Y:S02]  /*7aa0*/  ISETP.GT.U32.AND P3, PT, R5.reuse, R8, PT ;  /* 0x000000080500720c */ /* 0x040fe40003f64070 */
[----:B------:R-:W4:Y:S01]  /*7ab0*/  LDL.LU R26, [R1+0x37c] ;  /* 0x00037c00011a7983 */ /* 0x000f220000300800 */
[----:B------:R-:W-:-:S03]  /*7ac0*/  IMAD R0, R5, R6, R0 ;  /* 0x0000000605007224 */ /* 0x000fc600078e0200 */
[----:B------:R-:W4:Y:S02]  /*7ad0*/  LDL.LU R17, [R1+0x380] ;  /* 0x0003800001117983 */ /* 0x000f240000300800 */
[----:B------:R-:W-:-:S05]  /*7ae0*/  ISETP.GT.U32.AND P4, PT, R5, R0, PT ;  /* 0x000000000500720c */ /* 0x000fca0003f84070 */
[----:B------:R-:W-:-:S08]  /*7af0*/  @!P3 IMAD.IADD R8, R8, 0x1, -R5 ;  /* 0x000000010808b824 */ /* 0x000fd000078e0a05 */
[----:B------:R-:W-:Y:S01]  /*7b00*/  @!P4 IMAD.IADD R0, R0, 0x1, -R5 ;  /* 0x000000010000c824 */ /* 0x000fe200078e0a05 */
[----:B------:R-:W-:-:S04]  /*7b10*/  ISETP.GT.U32.AND P4, PT, R5, R8, PT ;  /* 0x000000080500720c */ /* 0x000fc80003f84070 */
[----:B------:R-:W-:Y:S02]  /*7b20*/  ISETP.GT.U32.AND P5, PT, R5, R0, PT ;  /* 0x000000000500720c */ /* 0x000fe40003fa4070 */
[----:B------:R-:W-:-:S07]  /*7b30*/  ISETP.GE.AND P3, PT, R18, RZ, PT ;  /* 0x000000ff1200720c */ /* 0x000fce0003f66270 */
[----:B------:R-:W-:-:S04]  /*7b40*/  @!P4 IMAD.IADD R8, R8, 0x1, -R5 ;  /* 0x000000010808c824 */ /* 0x000fc800078e0a05 */
[----:B0-----:R-:W-:Y:S02]  /*7b50*/  IMAD.MOV.U32 R7, RZ, RZ, R8 ;  /* 0x000000ffff077224 */ /* 0x001fe400078e0008 */
[----:B------:R-:W-:Y:S02]  /*7b60*/  @!P5 IMAD.IADD R0, R0, 0x1, -R5 ;  /* 0x000000010000d824 */ /* 0x000fe400078e0a05 */
[----:B------:R-:W-:Y:S02]  /*7b70*/  @!P0 IMAD.MOV R7, RZ, RZ, -R7 ;  /* 0x000000ffff078224 */ /* 0x000fe400078e0a07 */
[----:B------:R-:W-:-:S03]  /*7b80*/  @!P3 IMAD.MOV R0, RZ, RZ, -R0 ;  /* 0x000000ffff00b224 */ /* 0x000fc600078e0a00 */
[----:B------:R0:W-:Y:S04]  /*7b90*/  STL [R1+0x1c], R7 ;  /* 0x00001c0701007387 */ /* 0x0001e80000100800 */
[----:B------:R2:W-:Y:S04]  /*7ba0*/  STL [R1+0x18], R0 ;  /* 0x0000180001007387 */ /* 0x0005e80000100800 */
[----:B-1----:R-:W4:Y:S01]  /*7bb0*/  LDL.LU R9, [R1+0x384] ;  /* 0x0003840001097983 */ /* 0x002f220000300800 */
[----:B------:R-:W-:Y:S01]  /*7bc0*/  IABS R16, R29 ;  /* 0x0000001d00107213 */ /* 0x000fe20000000000 */
[----:B0-----:R-:W0:Y:S02]  /*7bd0*/  LDC R7, c[0x0][0x3ac] ;  /* 0x0000eb00ff077b82 */ /* 0x001e240000000800 */
[----:B------:R-:W4:Y:S01]  /*7be0*/  LDL.LU R24, [R1+0x388] ;  /* 0x0003880001187983 */ /* 0x000f220000300800 */
[----:B------:R-:W-:-:S03]  /*7bf0*/  ISETP.GE.AND P6, PT, R29, RZ, PT ;  /* 0x000000ff1d00720c */ /* 0x000fc60003fc6270 */
[----:B------:R-:W4:Y:S01]  /*7c00*/  LDL.LU R29, [R1+0x38c] ;  /* 0x00038c00011d7983 */ /* 0x000f220000300800 */
[----:B------:R-:W-:-:S05]  /*7c10*/  IABS R2, R28 ;  /* 0x0000001c00027213 */ /* 0x000fca0000000000 */
[----:B------:R-:W-:-:S04]  /*7c20*/  IMAD.HI.U32 R6, R4, R2, RZ ;  /* 0x0000000204067227 */ /* 0x000fc800078e00ff */
[----:B------:R-:W-:Y:S02]  /*7c30*/  IMAD.MOV R6, RZ, RZ, -R6 ;  /* 0x000000ffff067224 */ /* 0x000fe400078e0a06 */
[----:B------:R-:W-:-:S04]  /*7c40*/  IMAD.HI.U32 R13, R4, R16, RZ ;  /* 0x00000010040d7227 */ /* 0x000fc800078e00ff */
[----:B------:R-:W-:Y:S02]  /*7c50*/  IMAD R2, R5, R6, R2 ;  /* 0x0000000605027224 */ /* 0x000fe400078e0202 */
[----:B------:R-:W-:-:S04]  /*7c60*/  IMAD.MOV R13, RZ, RZ, -R13 ;  /* 0x000000ffff0d7224 */ /* 0x000fc800078e0a0d */
[----:B------:R-:W-:-:S05]  /*7c70*/  IMAD R16, R5, R13, R16 ;  /* 0x0000000d05107224 */ /* 0x000fca00078e0210 */
[----:B------:R-:W-:-:S13]  /*7c80*/  ISETP.GT.U32.AND P1, PT, R5, R16, PT ;  /* 0x000000100500720c */ /* 0x000fda0003f24070 */
[----:B------:R-:W-:Y:S01]  /*7c90*/  @!P1 IMAD.IADD R16, R16, 0x1, -R5 ;  /* 0x0000000110109824 */ /* 0x000fe200078e0a05 */
[----:B------:R-:W-:-:S04]  /*7ca0*/  ISETP.GT.U32.AND P2, PT, R5, R2, PT ;  /* 0x000000020500720c */ /* 0x000fc80003f44070 */
[----:B------:R-:W-:-:S09]  /*7cb0*/  ISETP.GT.U32.AND P0, PT, R5, R16, PT ;  /* 0x000000100500720c */ /* 0x000fd20003f04070 */
[----:B------:R-:W-:-:S04]  /*7cc0*/  @!P2 IMAD.IADD R2, R2, 0x1, -R5 ;  /* 0x000000010202a824 */ /* 0x000fc800078e0a05 */
[----:B------:R-:W-:Y:S01]  /*7cd0*/  @!P0 IMAD.IADD R16, R16, 0x1, -R5 ;  /* 0x0000000110108824 */ /* 0x000fe200078e0a05 */
[----:B------:R-:W-:Y:S02]  /*7ce0*/  ISETP.GT.U32.AND P2, PT, R5, R2, PT ;  /* 0x000000020500720c */ /* 0x000fe40003f44070 */
[----:B------:R-:W-:Y:S01]  /*7cf0*/  ISETP.GE.AND P4, PT, R28, RZ, PT ;  /* 0x000000ff1c00720c */ /* 0x000fe20003f86270 */
[----:B------:R-:W-:-:S10]  /*7d00*/  @!P6 IMAD.MOV R16, RZ, RZ, -R16 ;  /* 0x000000ffff10e224 */ /* 0x000fd400078e0a10 */
[----:B------:R-:W-:Y:S01]  /*7d10*/  @!P2 IMAD.IADD R2, R2, 0x1, -R5 ;  /* 0x000000010202a824 */ /* 0x000fe200078e0a05 */
[----:B---3--:R-:W-:-:S05]  /*7d20*/  IABS R11, R23 ;  /* 0x00000017000b7213 */ /* 0x008fca0000000000 */
[----:B------:R-:W-:-:S04]  /*7d30*/  IMAD.HI.U32 R6, R4, R11, RZ ;  /* 0x0000000b04067227 */ /* 0x000fc800078e00ff */
[----:B------:R-:W-:-:S04]  /*7d40*/  IMAD.MOV R6, RZ, RZ, -R6 ;  /* 0x000000ffff067224 */ /* 0x000fc800078e0a06 */
[----:B------:R-:W-:-:S05]  /*7d50*/  IMAD R11, R5, R6, R11 ;  /* 0x00000006050b7224 */ /* 0x000fca00078e020b */
[----:B------:R-:W-:Y:S02]  /*7d60*/  ISETP.GT.U32.AND P5, PT, R5, R11, PT ;  /* 0x0000000b0500720c */ /* 0x000fe40003fa4070 */
[----:B------:R-:W-:Y:S02]  /*7d70*/  IABS R18, R20 ;  /* 0x0000001400127213 */ /* 0x000fe40000000000 */
[----:B------:R-:W-:-:S03]  /*7d80*/  ISETP.GE.AND P1, PT, R23, RZ, PT ;  /* 0x000000ff1700720c */ /* 0x000fc60003f26270 */
[----:B------:R-:W-:-:S04]  /*7d90*/  IMAD.HI.U32 R6, R4, R18, RZ ;  /* 0x0000001204067227 */ /* 0x000fc800078e00ff */
[----:B------:R-:W-:Y:S02]  /*7da0*/  IMAD.MOV R6, RZ, RZ, -R6 ;  /* 0x000000ffff067224 */ /* 0x000fe400078e0a06 */
[----:B------:R-:W-:Y:S02]  /*7db0*/  @!P5 IMAD.IADD R11, R11, 0x1, -R5 ;  /* 0x000000010b0bd824 */ /* 0x000fe400078e0a05 */
[C---:B------:R-:W-:Y:S01]  /*7dc0*/  IMAD R18, R5.reuse, R6, R18 ;  /* 0x0000000605127224 */ /* 0x040fe200078e0212 */
[----:B--2---:R-:W-:Y:S02]  /*7dd0*/  IABS R23, R21 ;  /* 0x0000001500177213 */ /* 0x004fe40000000000 */
[----:B------:R-:W-:-:S03]  /*7de0*/  ISETP.GT.U32.AND P5, PT, R5, R11, PT ;  /* 0x0000000b0500720c */ /* 0x000fc60003fa4070 */
[----:B------:R-:W-:-:S04]  /*7df0*/  IMAD.HI.U32 R6, R4, R23, RZ ;  /* 0x0000001704067227 */ /* 0x000fc800078e00ff */
[----:B------:R-:W-:-:S04]  /*7e00*/  IMAD.MOV R6, RZ, RZ, -R6 ;  /* 0x000000ffff067224 */ /* 0x000fc800078e0a06 */
[----:B------:R-:W-:Y:S02]  /*7e10*/  IMAD R23, R5, R6, R23 ;  /* 0x0000000605177224 */ /* 0x000fe400078e0217 */
[----:B------:R-:W-:-:S03]  /*7e20*/  @!P5 IMAD.IADD R11, R11, 0x1, -R5 ;  /* 0x000000010b0bd824 */ /* 0x000fc600078e0a05 */
[C---:B------:R-:W-:Y:S02]  /*7e30*/  ISETP.GT.U32.AND P5, PT, R5.reuse, R23, PT ;  /* 0x000000170500720c */ /* 0x040fe40003fa4070 */
[----:B------:R-:W-:Y:S02]  /*7e40*/  IABS R8, R22 ;  /* 0x0000001600087213 */ /* 0x000fe40000000000 */
[----:B------:R-:W-:-:S03]  /*7e50*/  ISETP.GT.U32.AND P0, PT, R5, R18, PT ;  /* 0x000000120500720c */ /* 0x000fc60003f04070 */
[----:B------:R-:W-:-:S06]  /*7e60*/  IMAD.HI.U32 R0, R4, R8, RZ ;  /* 0x0000000804007227 */ /* 0x000fcc00078e00ff */
[----:B------:R-:W-:Y:S02]  /*7e70*/  @!P5 IADD3 R23, PT, PT, R23, -R5, RZ ;  /* 0x800000051717d210 */ /* 0x000fe40007ffe0ff */
[----:B----4-:R-:W-:Y:S02]  /*7e80*/  IABS R12, R27 ;  /* 0x0000001b000c7213 */ /* 0x010fe40000000000 */
[----:B------:R-:W-:Y:S01]  /*7e90*/  ISETP.GT.U32.AND P5, PT, R5, R23, PT ;  /* 0x000000170500720c */ /* 0x000fe20003fa4070 */
[----:B------:R-:W-:Y:S02]  /*7ea0*/  IMAD.MOV R0, RZ, RZ, -R0 ;  /* 0x000000ffff007224 */ /* 0x000fe400078e0a00 */
[----:B------:R-:W-:-:S04]  /*7eb0*/  IMAD.HI.U32 R6, R4, R12, RZ ;  /* 0x0000000c04067227 */ /* 0x000fc800078e00ff */
[----:B------:R-:W-:Y:S02]  /*7ec0*/  IMAD.MOV R6, RZ, RZ, -R6 ;  /* 0x000000ffff067224 */ /* 0x000fe400078e0a06 */
[C---:B------:R-:W-:Y:S02]  /*7ed0*/  IMAD R8, R5.reuse, R0, R8 ;  /* 0x0000000005087224 */ /* 0x040fe400078e0208 */
[C---:B------:R-:W-:Y:S02]  /*7ee0*/  IMAD R12, R5.reuse, R6, R12 ;  /* 0x00000006050c7224 */ /* 0x040fe400078e020c */
[--C-:B------:R-:W-:Y:S01]  /*7ef0*/  @!P0 IMAD.IADD R18, R18, 0x1, -R5.reuse ;  /* 0x0000000112128824 */ /* 0x100fe200078e0a05 */
[----:B------:R-:W-:Y:S01]  /*7f00*/  ISETP.GT.U32.AND P0, PT, R5, R8, PT ;  /* 0x000000080500720c */ /* 0x000fe20003f04070 */
[----:B------:R-:W-:Y:S01]  /*7f10*/  @!P5 IMAD.IADD R23, R23, 0x1, -R5 ;  /* 0x000000011717d824 */ /* 0x000fe200078e0a05 */
[----:B------:R-:W-:Y:S02]  /*7f20*/  ISETP.GE.AND P2, PT, R21, RZ, PT ;  /* 0x000000ff1500720c */ /* 0x000fe40003f46270 */
[----:B------:R-:W-:-:S02]  /*7f30*/  ISETP.GT.U32.AND P5, PT, R5, R12, PT ;  /* 0x0000000c0500720c */ /* 0x000fc40003fa4070 */
[----:B------:R-:W-:Y:S02]  /*7f40*/  IABS R21, R19 ;  /* 0x0000001300157213 */ /* 0x000fe40000000000 */
[----:B------:R-:W-:Y:S02]  /*7f50*/  ISETP.GT.U32.AND P6, PT, R5, R18, PT ;  /* 0x000000120500720c */ /* 0x000fe40003fc4070 */
[----:B------:R-:W-:Y:S01]  /*7f60*/  IABS R28, R26 ;  /* 0x0000001a001c7213 */ /* 0x000fe20000000000 */
[----:B------:R-:W-:-:S04]  /*7f70*/  IMAD.HI.U32 R14, R4, R21, RZ ;  /* 0x00000015040e7227 */ /* 0x000fc800078e00ff */
[----:B------:R-:W-:Y:S02]  /*7f80*/  IMAD.MOV R14, RZ, RZ, -R14 ;  /* 0x000000ffff0e7224 */ /* 0x000fe400078e0a0e */
[----:B------:R-:W-:Y:S02]  /*7f90*/  @!P0 IMAD.IADD R8, R8, 0x1, -R5 ;  /* 0x0000000108088824 */ /* 0x000fe400078e0a05 */
[----:B------:R-:W-:Y:S01]  /*7fa0*/  IMAD.HI.U32 R0, R4, R28, RZ ;  /* 0x0000001c04007227 */ /* 0x000fe200078e00ff */
[----:B------:R-:W-:-:S03]  /*7fb0*/  IABS R13, R17 ;  /* 0x00000011000d7213 */ /* 0x000fc60000000000 */
[----:B------:R-:W-:Y:S01]  /*7fc0*/  @!P5 IMAD.IADD R12, R12, 0x1, -R5 ;  /* 0x000000010c0cd824 */ /* 0x000fe200078e0a05 */
[C---:B------:R-:W-:Y:S01]  /*7fd0*/  ISETP.GT.U32.AND P0, PT, R5.reuse, R8, PT ;  /* 0x000000080500720c */ /* 0x040fe20003f04070 */
[C---:B------:R-:W-:Y:S02]  /*7fe0*/  IMAD R21, R5.reuse, R14, R21 ;  /* 0x0000000e05157224 */ /* 0x040fe400078e0215 */
[----:B------:R-:W-:Y:S02]  /*7ff0*/  IMAD.MOV R0, RZ, RZ, -R0 ;  /* 0x000000ffff007224 */ /* 0x000fe400078e0a00 */
[----:B------:R-:W-:Y:S01]  /*8000*/  @!P1 IMAD.MOV R11, RZ, RZ, -R11 ;  /* 0x000000ffff0b9224 */ /* 0x000fe200078e0a0b */
[C---:B------:R-:W-:Y:S01]  /*8010*/  ISETP.GT.U32.AND P1, PT, R5.reuse, R12, PT ;  /* 0x0000000c0500720c */ /* 0x040fe20003f24070 */
[----:B------:R-:W-:Y:S01]  /*8020*/  @!P6 IMAD.IADD R18, R18, 0x1, -R5 ;  /* 0x000000011212e824 */ /* 0x000fe200078e0a05 */
[C---:B------:R-:W-:Y:S01]  /*8030*/  ISETP.GT.U32.AND P6, PT, R5.reuse, R21, PT ;  /* 0x000000150500720c */ /* 0x040fe20003fc4070 */
[----:B------:R-:W-:-:S02]  /*8040*/  IMAD R28, R5, R0, R28 ;  /* 0x00000000051c7224 */ /* 0x000fc400078e021c */
[----:B------:R-:W-:-:S04]  /*8050*/  IMAD.HI.U32 R0, R4, R13, RZ ;  /* 0x0000000d04007227 */ /* 0x000fc800078e00ff */
[----:B------:R-:W-:Y:S02]  /*8060*/  IMAD.MOV R0, RZ, RZ, -R0 ;  /* 0x000000ffff007224 */ /* 0x000fe400078e0a00 */
[----:B------:R-:W-:Y:S01]  /*8070*/  @!P0 IMAD.IADD R8, R8, 0x1, -R5 ;  /* 0x0000000108088824 */ /* 0x000fe200078e0a05 */
[C---:B------:R-:W-:Y:S01]  /*8080*/  ISETP.GT.U32.AND P0, PT, R5.reuse, R28, PT ;  /* 0x0000001c0500720c */ /* 0x040fe20003f04070 */
[----:B------:R-:W-:Y:S02]  /*8090*/  IMAD R13, R5, R0, R13 ;  /* 0x00000000050d7224 */ /* 0x000fe400078e020d */
[--C-:B------:R-:W-:Y:S01]  /*80a0*/  @!P1 IMAD.IADD R12, R12, 0x1, -R5.reuse ;  /* 0x000000010c0c9824 */ /* 0x100fe200078e0a05 */
[----:B------:R-:W-:Y:S01]  /*80b0*/  ISETP.GE.AND P1, PT, R26, RZ, PT ;  /* 0x000000ff1a00720c */ /* 0x000fe20003f26270 */
[----:B------:R-:W-:Y:S01]  /*80c0*/  @!P6 IMAD.IADD R21, R21, 0x1, -R5 ;  /* 0x000000011515e824 */ /* 0x000fe200078e0a05 */
[----:B------:R-:W-:Y:S01]  /*80d0*/  ISETP.GT.U32.AND P6, PT, R5, R13, PT ;  /* 0x0000000d0500720c */ /* 0x000fe20003fc4070 */
[----:B------:R-:W1:Y:S01]  /*80e0*/  S2R R26, SR_TID.X ;  /* 0x00000000001a7919 */ /* 0x000e620000002100 */
[----:B------:R-:W-:-:S02]  /*80f0*/  ISETP.GE.AND P3, PT, R20, RZ, PT ;  /* 0x000000ff1400720c */ /* 0x000fc40003f66270 */
[----:B------:R-:W-:Y:S01]  /*8100*/  IABS R20, R24 ;  /* 0x0000001800147213 */ /* 0x000fe20000000000 */
[----:B------:R-:W-:Y:S01]  /*8110*/  @!P4 IMAD.MOV R2, RZ, RZ, -R2 ;  /* 0x000000ffff02c224 */ /* 0x000fe200078e0a02 */
[----:B------:R-:W-:Y:S01]  /*8120*/  IABS R6, R9 ;  /* 0x0000000900067213 */ /* 0x000fe20000000000 */
[----:B------:R-:W-:Y:S01]  /*8130*/  @!P0 IMAD.IADD R28, R28, 0x1, -R5 ;  /* 0x000000011c1c8824 */ /* 0x000fe200078e0a05 */
[----:B------:R-:W-:Y:S01]  /*8140*/  IABS R0, R29 ;  /* 0x0000001d00007213 */ /* 0x000fe20000000000 */
[----:B------:R-:W-:Y:S01]  /*8150*/  IMAD.HI.U32 R15, R4, R20, RZ ;  /* 0x00000014040f7227 */ /* 0x000fe200078e00ff */
[----:B------:R-:W-:-:S03]  /*8160*/  ISETP.GT.U32.AND P4, PT, R5, R21, PT ;  /* 0x000000150500720c */ /* 0x000fc60003f84070 */
[----:B------:R-:W-:Y:S01]  /*8170*/  @!P6 IMAD.IADD R13, R13, 0x1, -R5 ;  /* 0x000000010d0de824 */ /* 0x000fe200078e0a05 */
[----:B------:R-:W-:Y:S01]  /*8180*/  ISETP.GT.U32.AND P6, PT, R5, R28, PT ;  /* 0x0000001c0500720c */ /* 0x000fe20003fc4070 */
[----:B------:R-:W-:Y:S01]  /*8190*/  IMAD.HI.U32 R14, R4, R6, RZ ;  /* 0x00000006040e7227 */ /* 0x000fe200078e00ff */
[----:B------:R-:W-:-:S03]  /*81a0*/  ISETP.GE.AND P5, PT, R22, RZ, PT ;  /* 0x000000ff1600720c */ /* 0x000fc60003fa6270 */
[----:B------:R-:W-:Y:S02]  /*81b0*/  IMAD.MOV R15, RZ, RZ, -R15 ;  /* 0x000000ffff0f7224 */ /* 0x000fe400078e0a0f */
[----:B------:R-:W-:-:S04]  /*81c0*/  IMAD.HI.U32 R4, R4, R0, RZ ;  /* 0x0000000004047227 */ /* 0x000fc800078e00ff */
[----:B------:R-:W-:Y:S02]  /*81d0*/  IMAD.MOV R14, RZ, RZ, -R14 ;  /* 0x000000ffff0e7224 */ /* 0x000fe400078e0a0e */
[C---:B------:R-:W-:Y:S02]  /*81e0*/  IMAD R20, R5.reuse, R15, R20 ;  /* 0x0000000f05147224 */ /* 0x040fe400078e0214 */
[----:B------:R-:W-:Y:S02]  /*81f0*/  IMAD.MOV R4, RZ, RZ, -R4 ;  /* 0x000000ffff047224 */ /* 0x000fe400078e0a04 */
[C---:B------:R-:W-:Y:S02]  /*8200*/  IMAD R6, R5.reuse, R14, R6 ;  /* 0x0000000e05067224 */ /* 0x040fe400078e0206 */
[----:B------:R-:W-:Y:S02]  /*8210*/  IMAD R0, R5, R4, R0 ;  /* 0x0000000405007224 */ /* 0x000fe400078e0200 */
[--C-:B------:R-:W-:Y:S01]  /*8220*/  @!P4 IMAD.IADD R21, R21, 0x1, -R5.reuse ;  /* 0x000000011515c824 */ /* 0x100fe200078e0a05 */
[----:B------:R-:W-:Y:S01]  /*8230*/  ISETP.GT.U32.AND P4, PT, R5, R20, PT ;  /* 0x000000140500720c */ /* 0x000fe20003f84070 */
[----:B------:R-:W-:Y:S01]  /*8240*/  @!P6 IMAD.IADD R28, R28, 0x1, -R5 ;  /* 0x000000011c1ce824 */ /* 0x000fe200078e0a05 */
[----:B------:R-:W-:-:S02]  /*8250*/  @!P2 IADD3 R23, PT, PT, -R23, RZ, RZ ;  /* 0x000000ff1717a210 */ /* 0x000fc40007ffe1ff */
[----:B------:R-:W-:Y:S02]  /*8260*/  ISETP.GE.AND P0, PT, R19, RZ, PT ;  /* 0x000000ff1300720c */ /* 0x000fe40003f06270 */
[C---:B------:R-:W-:Y:S02]  /*8270*/  ISETP.GT.U32.AND P2, PT, R5.reuse, R6, PT ;  /* 0x000000060500720c */ /* 0x040fe40003f44070 */
[----:B------:R-:W-:Y:S01]  /*8280*/  ISETP.GT.U32.AND P6, PT, R5, R0, PT ;  /* 0x000000000500720c */ /* 0x000fe20003fc4070 */
[----:B------:R-:W-:Y:S01]  /*8290*/  @!P5 IMAD.MOV R8, RZ, RZ, -R8 ;  /* 0x000000ffff08d224 */ /* 0x000fe200078e0a08 */
[----:B------:R-:W-:Y:S02]  /*82a0*/  ISETP.GE.AND P5, PT, R27, RZ, PT ;  /* 0x000000ff1b00720c */ /* 0x000fe40003fa6270 */
[C---:B-1----:R-:W-:Y:S01]  /*82b0*/  LOP3.LUT R14, R26.reuse, 0x7, RZ, 0xc0, !PT ;  /* 0x000000071a0e7812 */ /* 0x042fe200078ec0ff */
[----:B------:R-:W-:Y:S02]  /*82c0*/  @!P3 IMAD.MOV R18, RZ, RZ, -R18 ;  /* 0x000000ffff12b224 */ /* 0x000fe400078e0a12 */
[----:B------:R-:W-:-:S02]  /*82d0*/  IMAD.SHL.U32 R15, R26, 0x2, RZ ;  /* 0x000000021a0f7824 */ /* 0x000fc400078e00ff */
[----:B------:R-:W-:Y:S02]  /*82e0*/  IMAD R14, R14, 0x110, RZ ;  /* 0x000001100e0e7824 */ /* 0x000fe400078e02ff */
[--C-:B------:R-:W-:Y:S01]  /*82f0*/  @!P4 IMAD.IADD R20, R20, 0x1, -R5.reuse ;  /* 0x000000011414c824 */ /* 0x100fe200078e0a05 */
[----:B------:R-:W-:Y:S01]  /*8300*/  STL [R1+0x19c8], R16 ;  /* 0x0019c81001007387 */ /* 0x000fe20000100800 */
[----:B------:R-:W-:Y:S01]  /*8310*/  @!P2 IMAD.IADD R6, R6, 0x1, -R5 ;  /* 0x000000010606a824 */ /* 0x000fe200078e0a05 */
[----:B------:R-:W-:Y:S01]  /*8320*/  LOP3.LUT R4, R14, 0x10, R15, 0x78, !PT ;  /* 0x000000100e047812 */ /* 0x000fe200078e780f */
[----:B------:R-:W-:Y:S01]  /*8330*/  @!P6 IMAD.IADD R0, R0, 0x1, -R5 ;  /* 0x000000010000e824 */ /* 0x000fe200078e0a05 */
[----:B------:R-:W-:Y:S01]  /*8340*/  STL [R1+0x19cc], R2 ;  /* 0x0019cc0201007387 */ /* 0x000fe20000100800 */
[----:B------:R-:W-:Y:S01]  /*8350*/  @!P0 IMAD.MOV R21, RZ, RZ, -R21 ;  /* 0x000000ffff158224 */ /* 0x000fe200078e0a15 */
[----:B------:R-:W-:Y:S02]  /*8360*/  ISETP.GT.U32.AND P0, PT, R5, R20, PT ;  /* 0x000000140500720c */ /* 0x000fe40003f04070 */
[----:B------:R-:W-:Y:S01]  /*8370*/  STL [R1+0x19d0], R11 ;  /* 0x0019d00b01007387 */ /* 0x000fe20000100800 */
[----:B------:R-:W-:Y:S01]  /*8380*/  LOP3.LUT R14, R14, 0x30, R15, 0x78, !PT ;  /* 0x000000300e0e7812 */ /* 0x000fe200078e780f */
[----:B------:R-:W-:-:S02]  /*8390*/  IMAD.SHL.U32 R15, R26, 0x80, RZ ;  /* 0x000000801a0f7824 */ /* 0x000fc400078e00ff */
[----:B------:R-:W-:Y:S01]  /*83a0*/  STL [R1+0x19d4], R18 ;  /* 0x0019d41201007387 */ /* 0x000fe20000100800 */
[----:B------:R-:W-:Y:S01]  /*83b0*/  @!P5 IMAD.MOV R12, RZ, RZ, -R12 ;  /* 0x000000ffff0cd224 */ /* 0x000fe200078e0a0c */
[----:B------:R-:W-:Y:S02]  /*83c0*/  ISETP.GE.AND P6, PT, R24, RZ, PT ;  /* 0x000000ff1800720c */ /* 0x000fe40003fc6270 */
[----:B------:R-:W-:Y:S01]  /*83d0*/  STL [R1+0x19d8], R23 ;  /* 0x0019d81701007387 */ /* 0x000fe20000100800 */
[----:B------:R-:W-:-:S03]  /*83e0*/  ISETP.GT.U32.AND P3, PT, R5, R13, PT ;  /* 0x0000000d0500720c */ /* 0x000fc60003f64070 */
[----:B------:R1:W-:Y:S01]  /*83f0*/  STL [R1+0x19dc], R8 ;  /* 0x0019dc0801007387 */ /* 0x0003e20000100800 */
[C---:B------:R-:W-:Y:S02]  /*8400*/  ISETP.GT.U32.AND P4, PT, R5.reuse, R6, PT ;  /* 0x000000060500720c */ /* 0x040fe40003f84070 */
[----:B------:R-:W-:Y:S02]  /*8410*/  ISETP.GT.U32.AND P5, PT, R5, R0, PT ;  /* 0x000000000500720c */ /* 0x000fe40003fa4070 */
[C---:B------:R-:W-:Y:S02]  /*8420*/  LOP3.LUT R24, R26.reuse, 0x3f, RZ, 0xc0, !PT ;  /* 0x0000003f1a187812 */ /* 0x040fe400078ec0ff */
[----:B------:R-:W-:Y:S01]  /*8430*/  ISETP.GE.AND P2, PT, R9, RZ, PT ;  /* 0x000000ff0900720c */ /* 0x000fe20003f46270 */
[----:B-1----:R-:W-:Y:S01]  /*8440*/  IMAD.SHL.U32 R8, R26, 0x40, RZ ;  /* 0x000000401a087824 */ /* 0x002fe200078e00ff */
[----:B------:R-:W-:Y:S01]  /*8450*/  LOP3.LUT R9, R4, 0x800, R15, 0xf8, !PT ;  /* 0x0000080004097812 */ /* 0x000fe200078ef80f */
[----:B0-----:R-:W-:Y:S01]  /*8460*/  IMAD R2, R24, R7, RZ ;  /* 0x0000000718027224 */ /* 0x001fe200078e02ff */
[----:B------:R-:W-:Y:S02]  /*8470*/  STL [R1+0x19e0], R21 ;  /* 0x0019e01501007387 */ /* 0x000fe40000100800 */
[----:B------:R-:W-:-:S02]  /*8480*/  LOP3.LUT R4, R14, 0x800, R8, 0xf8, !PT ;  /* 0x000008000e047812 */ /* 0x000fc400078ef808 */
[----:B------:R-:W-:Y:S01]  /*8490*/  STL [R1+0x19f8], R12 ;  /* 0x0019f80c01007387 */ /* 0x000fe20000100800 */
[----:B------:R-:W-:-:S03]  /*84a0*/  @!P0 IMAD.IADD R20, R20, 0x1, -R5 ;  /* 0x0000000114148824 */ /* 0x000fc600078e0a05 */
[----:B------:R-:W-:Y:S04]  /*84b0*/  STL [R1+0x534], R9 ;  /* 0x0005340901007387 */ /* 0x000fe80000100800 */
[----:B------:R0:W-:Y:S01]  /*84c0*/  STL [R1+0x5e0], R4 ;  /* 0x0005e00401007387 */ /* 0x0001e20000100800 */
[--C-:B------:R-:W-:Y:S02]  /*84d0*/  @!P3 IMAD.IADD R13, R13, 0x1, -R5.reuse ;  /* 0x000000010d0db824 */ /* 0x100fe400078e0a05 */
[--C-:B------:R-:W-:Y:S01]  /*84e0*/  @!P4 IMAD.IADD R6, R6, 0x1, -R5.reuse ;  /* 0x000000010606c824 */ /* 0x100fe200078e0a05 */
[----:B------:R-:W2:Y:S01]  /*84f0*/  LDL.LU R11, [R1+0x158] ;  /* 0x00015800010b7983 */ /* 0x000ea20000300800 */
[----:B------:R-:W-:Y:S01]  /*8500*/  @!P5 IMAD.IADD R0, R0, 0x1, -R5 ;  /* 0x000000010000d824 */ /* 0x000fe200078e0a05 */
[----:B0-----:R-:W-:Y:S01]  /*8510*/  LEA R4, P0, R2, UR10, 0x1 ;  /* 0x0000000a02047c11 */ /* 0x001fe2000f8008ff */
[----:B------:R-:W-:-:S03]  /*8520*/  IMAD R15, R7, 0x40, R2 ;  /* 0x00000040070f7824 */ /* 0x000fc600078e0202 */
[----:B------:R-:W-:Y:S02]  /*8530*/  LEA.HI.X.SX32 R5, R2, UR11, 0x1, P0 ;  /* 0x0000000b02057c11 */ /* 0x000fe400080f0eff */
[----:B------:R-:W3:Y:S04]  /*8540*/  LDL.LU R2, [R1+0x19c] ;  /* 0x00019c0001027983 */ /* 0x000ee80000300800 */
[----:B------:R-:W4:Y:S04]  /*8550*/  LDL.LU R16, [R1+0x198] ;  /* 0x0001980001107983 */ /* 0x000f280000300800 */
[----:B------:R-:W4:Y:S01]  /*8560*/  LDL.LU R10, [R1+0x194] ;  /* 0x00019400010a7983 */ /* 0x000f220000300800 */
[----:B------:R-:W-:-:S03]  /*8570*/  ISETP.GE.AND P3, PT, R17, RZ, PT ;  /* 0x000000ff1100720c */ /* 0x000fc60003f66270 */
[----:B------:R-:W4:Y:S04]  /*8580*/  LDL.LU R19, [R1+0x190] ;  /* 0x0001900001137983 */ /* 0x000f280000300800 */
[----:B------:R-:W4:Y:S04]  /*8590*/  LDL.LU R27, [R1+0x18c] ;  /* 0x00018c00011b7983 */ /* 0x000f280000300800 */
[----:B------:R-:W4:Y:S04]  /*85a0*/  LDL.LU R17, [R1+0x188] ;  /* 0x0001880001117983 */ /* 0x000f280000300800 */
[----:B------:R-:W4:Y:S04]  /*85b0*/  LDL.LU R9, [R1+0x184] ;  /* 0x0001840001097983 */ /* 0x000f280000300800 */
[----:B------:R-:W4:Y:S01]  /*85c0*/  LDL.LU R26, [R1+0x180] ;  /* 0x00018000011a7983 */ /* 0x000f220000300800 */
[----:B------:R-:W-:-:S03]  /*85d0*/  ISETP.GE.AND P4, PT, R29, RZ, PT ;  /* 0x000000ff1d00720c */ /* 0x000fc60003f86270 */
[----:B------:R-:W4:Y:S04]  /*85e0*/  LDL.LU R24, [R1+0x17c] ;  /* 0x00017c0001187983 */ /* 0x000f280000300800 */
[----:B------:R-:W4:Y:S01]  /*85f0*/  LDL.LU R29, [R1+0x178] ;  /* 0x00017800011d7983 */ /* 0x000f220000300800 */
[----:B------:R-:W-:Y:S02]  /*8600*/  LEA R14, P5, R15, UR10, 0x1 ;  /* 0x0000000a0f0e7c11 */ /* 0x000fe4000f8a08ff */
[----:B------:R-:W-:Y:S01]  /*8610*/  ISETP.NE.AND P0, PT, R3, RZ, PT ;  /* 0x000000ff0300720c */ /* 0x000fe20003f05270 */
[----:B------:R-:W4:Y:S01]  /*8620*/  LDL.LU R7, [R1+0x174] ;  /* 0x0001740001077983 */ /* 0x000f220000300800 */
[----:B------:R-:W-:Y:S01]  /*8630*/  LOP3.LUT R3, RZ, R3, RZ, 0x33, !PT ;  /* 0x00000003ff037212 */ /* 0x000fe200078e33ff */
[----:B------:R-:W-:Y:S01]  /*8640*/  @!P1 IMAD.MOV R28, RZ, RZ, -R28 ;  /* 0x000000ffff1c9224 */ /* 0x000fe200078e0a1c */
[----:B------:R-:W-:Y:S01]  /*8650*/  LEA.HI.X.SX32 R15, R15, UR11, 0x1, P5 ;  /* 0x0000000b0f0f7c11 */ /* 0x000fe2000a8f0eff */
[----:B------:R-:W4:Y:S01]  /*8660*/  LDL.LU R25, [R1+0x170] ;  /* 0x0001700001197983 */ /* 0x000f220000300800 */
[----:B------:R-:W-:Y:S01]  /*8670*/  @!P3 IMAD.MOV R13, RZ, RZ, -R13 ;  /* 0x000000ffff0db224 */ /* 0x000fe200078e0a0d */
[----:B------:R-:W-:-:S02]  /*8680*/  @!P2 IADD3 R6, PT, PT, -R6, RZ, RZ ;  /* 0x000000ff0606a210 */ /* 0x000fc40007ffe1ff */
[----:B------:R-:W4:Y:S04]  /*8690*/  LDL.LU R22, [R1+0x16c] ;  /* 0x00016c0001167983 */ /* 0x000f280000300800 */
[----:B------:R2:W-:Y:S04]  /*86a0*/  STL.64 [R1+0x18b8], R4 ;  /* 0x0018b80401007387 */ /* 0x0005e80000100a00 */
[----:B------:R-:W-:Y:S04]  /*86b0*/  STL [R1+0x1920], R14 ;  /* 0x0019200e01007387 */ /* 0x000fe80000100800 */
[----:B------:R-:W-:Y:S04]  /*86c0*/  STL [R1+0x191c], R15 ;  /* 0x00191c0f01007387 */ /* 0x000fe80000100800 */
[----:B------:R-:W-:Y:S04]  /*86d0*/  STL [R1+0x19fc], R28 ;  /* 0x0019fc1c01007387 */ /* 0x000fe80000100800 */
[----:B------:R-:W-:Y:S04]  /*86e0*/  STL [R1+0x1a00], R13 ;  /* 0x001a000d01007387 */ /* 0x000fe80000100800 */
[----:B------:R-:W-:Y:S01]  /*86f0*/  STL [R1+0x1a04], R6 ;  /* 0x001a040601007387 */ /* 0x000fe20000100800 */
[----:B--2---:R-:W-:-:S05]  /*8700*/  SEL R5, R3, R11, !P0 ;  /* 0x0000000b03057207 */ /* 0x004fca0004000000 */
[----:B------:R0:W-:Y:S01]  /*8710*/  STL [R1+0x158], R5 ;  /* 0x0001580501007387 */ /* 0x0001e20000100800 */
[C---:B---3--:R-:W-:Y:S02]  /*8720*/  SEL R4, R3.reuse, R2, !P0 ;  /* 0x0000000203047207 */ /* 0x048fe40004000000 */
[----:B----4-:R-:W-:-:S03]  /*8730*/  SEL R2, R3, R16, !P0 ;  /* 0x0000001003027207 */ /* 0x010fc60004000000 */
[----:B------:R1:W-:Y:S01]  /*8740*/  STL [R1+0x1dc], R4 ;  /* 0x0001dc0401007387 */ /* 0x0003e20000100800 */
[----:B0-----:R-:W-:-:S03]  /*8750*/  SEL R5, R3, R10, !P0 ;  /* 0x0000000a03057207 */ /* 0x001fc60004000000 */
[----:B------:R0:W-:Y:S01]  /*8760*/  STL [R1+0x1d8], R2 ;  /* 0x0001d80201007387 */ /* 0x0001e20000100800 */
[----:B-1----:R-:W-:-:S03]  /*8770*/  SEL R4, R3, R19, !P0 ;  /* 0x0000001303047207 */ /* 0x002fc60004000000 */
[----:B------:R1:W-:Y:S01]  /*8780*/  STL [R1+0x1d4], R5 ;  /* 0x0001d40501007387 */ /* 0x0003e20000100800 */
[----:B0-----:R-:W-:-:S03]  /*8790*/  SEL R2, R3, R27, !P0 ;  /* 0x0000001b03027207 */ /* 0x001fc60004000000 */
[----:B------:R0:W-:Y:S01]  /*87a0*/  STL [R1+0x1d0], R4 ;  /* 0x0001d00401007387 */ /* 0x0001e20000100800 */
[----:B-1----:R-:W-:-:S03]  /*87b0*/  SEL R5, R3, R17, !P0 ;  /* 0x0000001103057207 */ /* 0x002fc60004000000 */
[----:B------:R1:W-:Y:S01]  /*87c0*/  STL [R1+0x1cc], R2 ;  /* 0x0001cc0201007387 */ /* 0x0003e20000100800 */
[----:B0-----:R-:W-:-:S03]  /*87d0*/  SEL R4, R3, R9, !P0 ;  /* 0x0000000903047207 */ /* 0x001fc60004000000 */
[----:B------:R-:W-:Y:S04]  /*87e0*/  STL [R1+0x1c8], R5 ;  /* 0x0001c80501007387 */ /* 0x000fe80000100800 */
[----:B------:R-:W2:Y:S01]  /*87f0*/  LDL.LU R19, [R1+0x168] ;  /* 0x0001680001137983 */ /* 0x000ea20000300800 */
[----:B-1----:R-:W-:-:S03]  /*8800*/  SEL R2, R3, R26, !P0 ;  /* 0x0000001a03027207 */ /* 0x002fc60004000000 */
[----:B------:R0:W-:Y:S04]  /*8810*/  STL [R1+0x1c4], R4 ;  /* 0x0001c40401007387 */ /* 0x0001e80000100800 */
[----:B------:R1:W-:Y:S04]  /*8820*/  STL [R1+0x1c0], R2 ;  /* 0x0001c00201007387 */ /* 0x0003e80000100800 */
[----:B------:R-:W3:Y:S01]  /*8830*/  LDL.LU R27, [R1+0x164] ;  /* 0x00016400011b7983 */ /* 0x000ee20000300800 */
[C---:B0-----:R-:W-:Y:S02]  /*8840*/  SEL R4, R3.reuse, R24, !P0 ;  /* 0x0000001803047207 */ /* 0x041fe40004000000 */
[----:B-1----:R-:W-:-:S03]  /*8850*/  SEL R2, R3, R29, !P0 ;  /* 0x0000001d03027207 */ /* 0x002fc60004000000 */
[----:B------:R0:W-:Y:S04]  /*8860*/  STL [R1+0x1bc], R4 ;  /* 0x0001bc0401007387 */ /* 0x0001e80000100800 */
[----:B------:R-:W4:Y:S04]  /*8870*/  LDL.LU R6, [R1+0x160] ;  /* 0x0001600001067983 */ /* 0x000f280000300800 */
[----:B------:R-:W4:Y:S04]  /*8880*/  LDL.LU R13, [R1+0x15c] ;  /* 0x00015c00010d7983 */ /* 0x000f280000300800 */
[----:B------:R1:W-:Y:S04]  /*8890*/  STL [R1+0x1b8], R2 ;  /* 0x0001b80201007387 */ /* 0x0003e80000100800 */
[----:B------:R-:W4:Y:S04]  /*88a0*/  LDL.LU R28, [R1+0x154] ;  /* 0x00015400011c7983 */ /* 0x000f280000300800 */
[----:B------:R-:W4:Y:S04]  /*88b0*/  LDL.LU R12, [R1+0x150] ;  /* 0x00015000010c7983 */ /* 0x000f280000300800 */
[----:B------:R-:W4:Y:S04]  /*88c0*/  LDL.LU R17, [R1+0x14c] ;  /* 0x00014c0001117983 */ /* 0x000f280000300800 */
[----:B------:R-:W4:Y:S04]  /*88d0*/  LDL.LU R9, [R1+0x148] ;  /* 0x0001480001097983 */ /* 0x000f280000300800 */
[----:B------:R-:W4:Y:S04]  /*88e0*/  LDL.LU R26, [R1+0x144] ;  /* 0x00014400011a7983 */ /* 0x000f280000300800 */
[----:B------:R-:W4:Y:S04]  /*88f0*/  LDL.LU R24, [R1+0x140] ;  /* 0x0001400001187983 */ /* 0x000f280000300800 */
[----:B------:R-:W4:Y:S01]  /*8900*/  LDL.LU R29, [R1+0x13c] ;  /* 0x00013c00011d7983 */ /* 0x000f220000300800 */
[----:B------:R-:W-:-:S03]  /*8910*/  SEL R5, R3, R7, !P0 ;  /* 0x0000000703057207 */ /* 0x000fc60004000000 */
[----:B------:R-:W4:Y:S01]  /*8920*/  LDL.LU R15, [R1+0x138] ;  /* 0x00013800010f7983 */ /* 0x000f220000300800 */
[----:B------:R-:W-:-:S03]  /*8930*/  SEL R8, R3, R25, !P0 ;  /* 0x0000001903087207 */ /* 0x000fc60004000000 */
[----:B------:R-:W4:Y:S01]  /*8940*/  LDL.LU R14, [R1+0x134] ;  /* 0x00013400010e7983 */ /* 0x000f220000300800 */
[----:B------:R-:W-:-:S03]  /*8950*/  SEL R7, R3, R22, !P0 ;  /* 0x0000001603077207 */ /* 0x000fc60004000000 */
[----:B0-----:R-:W4:Y:S04]  /*8960*/  LDL.LU R4, [R1+0x130] ;  /* 0x0001300001047983 */ /* 0x001f280000300800 */
[----:B------:R-:W4:Y:S04]  /*8970*/  LDL.LU R18, [R1+0x12c] ;  /* 0x00012c0001127983 */ /* 0x000f280000300800 */
[----:B------:R-:W4:Y:S04]  /*8980*/  LDL.LU R11, [R1+0x128] ;  /* 0x00012800010b7983 */ /* 0x000f280000300800 */
[----:B-1----:R-:W4:Y:S04]  /*8990*/  LDL.LU R2, [R1+0x124] ;  /* 0x0001240001027983 */ /* 0x002f280000300800 */
[----:B------:R0:W-:Y:S04]  /*89a0*/  STL [R1+0x1b4], R5 ;  /* 0x0001b40501007387 */ /* 0x0001e80000100800 */
[----:B0-----:R-:W4:Y:S04]  /*89b0*/  LDL.LU R5, [R1+0x120] ;  /* 0x0001200001057983 */ /* 0x001f280000300800 */
[----:B------:R0:W-:Y:S04]  /*89c0*/  STL [R1+0x1b0], R8 ;  /* 0x0001b00801007387 */ /* 0x0001e80000100800 */
[----:B------:R-:W4:Y:S04]  /*89d0*/  LDL.LU R21, [R1+0x11c] ;  /* 0x00011c0001157983 */ /* 0x000f280000300800 */
[----:B------:R1:W-:Y:S04]  /*89e0*/  STL [R1+0x1ac], R7 ;  /* 0x0001ac0701007387 */ /* 0x0003e80000100800 */
[----:B0-----:R-:W4:Y:S04]  /*89f0*/  LDL.LU R8, [R1+0x118] ;  /* 0x0001180001087983 */ /* 0x001f280000300800 */
[----:B------:R-:W4:Y:S04]  /*8a00*/  LDL.LU R23, [R1+0x34] ;  /* 0x0000340001177983 */ /* 0x000f280000300800 */
[----:B------:R-:W4:Y:S04]  /*8a10*/  LDL.LU R16, [R1+0x14] ;  /* 0x0000140001107983 */ /* 0x000f280000300800 */
[----:B------:R-:W4:Y:S04]  /*8a20*/  LDL.LU R10, [R1+0x10] ;  /* 0x00001000010a7983 */ /* 0x000f280000300800 */
[----:B-1----:R-:W4:Y:S04]  /*8a30*/  LDL.LU R7, [R1+0x114] ;  /* 0x0001140001077983 */ /* 0x002f280000300800 */
[----:B------:R-:W4:Y:S04]  /*8a40*/  LDL.LU R25, [R1+0xc] ;  /* 0x00000c0001197983 */ /* 0x000f280000300800 */
[----:B------:R-:W4:Y:S01]  /*8a50*/  LDL.LU R22, [R1+0x8] ;  /* 0x0000080001167983 */ /* 0x000f220000300800 */
[----:B--2---:R-:W-:-:S05]  /*8a60*/  SEL R19, R3, R19, !P0 ;  /* 0x0000001303137207 */ /* 0x004fca0004000000 */
[----:B------:R0:W-:Y:S01]  /*8a70*/  STL [R1+0x1a8], R19 ;  /* 0x0001a81301007387 */ /* 0x0001e20000100800 */
[----:B---3--:R-:W-:-:S03]  /*8a80*/  SEL R27, R3, R27, !P0 ;  /* 0x0000001b031b7207 */ /* 0x008fc60004000000 */
[----:B0-----:R-:W2:Y:S04]  /*8a90*/  LDL.LU R19, [R1+0x4] ;  /* 0x0000040001137983 */ /* 0x001ea80000300800 */
[----:B------:R0:W-:Y:S01]  /*8aa0*/  STL [R1+0x1a4], R27 ;  /* 0x0001a41b01007387 */ /* 0x0001e20000100800 */
[C---:B----4-:R-:W-:Y:S02]  /*8ab0*/  SEL R6, R3.reuse, R6, !P0 ;  /* 0x0000000603067207 */ /* 0x050fe40004000000 */
[C---:B------:R-:W-:Y:S01]  /*8ac0*/  SEL R13, R3.reuse, R13, !P0 ;  /* 0x0000000d030d7207 */ /* 0x040fe20004000000 */
[----:B0-----:R-:W3:Y:S04]  /*8ad0*/  LDL.LU R27, [R1] ;  /* 0x00000000011b7983 */ /* 0x001ee80000300800 */
[----:B------:R0:W-:Y:S01]  /*8ae0*/  STL [R1+0x1a0], R6 ;  /* 0x0001a00601007387 */ /* 0x0001e20000100800 */
[----:B------:R-:W-:-:S02]  /*8af0*/  SEL R28, R3, R28, !P0 ;  /* 0x0000001c031c7207 */ /* 0x000fc40004000000 */
[C---:B------:R-:W-:Y:S01]  /*8b00*/  SEL R12, R3.reuse, R12, !P0 ;  /* 0x0000000c030c7207 */ /* 0x040fe20004000000 */
[----:B0-----:R-:W4:Y:S01]  /*8b10*/  LDL.LU R6, [R1+0x1a04] ;  /* 0x001a040001067983 */ /* 0x001f220000300800 */
[----:B------:R-:W-:-:S03]  /*8b20*/  SEL R17, R3, R17, !P0 ;  /* 0x0000001103117207 */ /* 0x000fc60004000000 */
[----:B------:R0:W-:Y:S01]  /*8b30*/  STL [R1+0x19c], R13 ;  /* 0x00019c0d01007387 */ /* 0x0001e20000100800 */
[C---:B------:R-:W-:Y:S02]  /*8b40*/  SEL R9, R3.reuse, R9, !P0 ;  /* 0x0000000903097207 */ /* 0x040fe40004000000 */
[C---:B------:R-:W-:Y:S01]  /*8b50*/  SEL R26, R3.reuse, R26, !P0 ;  /* 0x0000001a031a7207 */ /* 0x040fe20004000000 */
[----:B0-----:R-:W4:Y:S04]  /*8b60*/  LDL.LU R13, [R1+0x1a00] ;  /* 0x001a0000010d7983 */ /* 0x001f280000300800 */
[----:B------:R0:W-:Y:S01]  /*8b70*/  STL [R1+0x198], R28 ;  /* 0x0001981c01007387 */ /* 0x0001e20000100800 */
[C---:B------:R-:W-:Y:S02]  /*8b80*/  SEL R24, R3.reuse, R24, !P0 ;  /* 0x0000001803187207 */ /* 0x040fe40004000000 */
[C---:B------:R-:W-:Y:S01]  /*8b90*/  SEL R29, R3.reuse, R29, !P0 ;  /* 0x0000001d031d7207 */ /* 0x040fe20004000000 */
[----:B0-----:R-:W4:Y:S04]  /*8ba0*/  LDL.LU R28, [R1+0x19fc] ;  /* 0x0019fc00011c7983 */ /* 0x001f280000300800 */
[----:B------:R0:W-:Y:S04]  /*8bb0*/  STL [R1+0x194], R12 ;  /* 0x0001940c01007387 */ /* 0x0001e80000100800 */
        /* <DEDUP_REMOVED lines=10> */
[----:B0-----:R-:W4:Y:S01]  /*8c60*/  LDL.LU R29, [R1+0x19e4] ;  /* 0x0019e400011d7983 */ /* 0x001f220000300800 */
[----:B------:R-:W-:-:S02]  /*8c70*/  SEL R15, R3, R15, !P0 ;  /* 0x0000000f030f7207 */ /* 0x000fc40004000000 */
[----:B------:R-:W-:-:S03]  /*8c80*/  SEL R14, R3, R14, !P0 ;  /* 0x0000000e030e7207 */ /* 0x000fc60004000000 */
[----:B------:R0:W-:Y:S04]  /*8c90*/  STL [R1+0x17c], R15 ;  /* 0x00017c0f01007387 */ /* 0x0001e80000100800 */
[----:B------:R1:W-:Y:S01]  /*8ca0*/  STL [R1+0x178], R14 ;  /* 0x0001780e01007387 */ /* 0x0003e20000100800 */
[C---:B0-----:R-:W-:Y:S02]  /*8cb0*/  SEL R15, R3.reuse, R4, !P0 ;  /* 0x00000004030f7207 */ /* 0x041fe40004000000 */
[C---:B------:R-:W-:Y:S02]  /*8cc0*/  SEL R4, R3.reuse, R11, !P0 ;  /* 0x0000000b03047207 */ /* 0x040fe40004000000 */
[C---:B-1----:R-:W-:Y:S01]  /*8cd0*/  SEL R14, R3.reuse, R18, !P0 ;  /* 0x00000012030e7207 */ /* 0x042fe20004000000 */
[----:B------:R-:W-:Y:S01]  /*8ce0*/  STL [R1+0x174], R15 ;  /* 0x0001740f01007387 */ /* 0x000fe20000100800 */
[----:B------:R-:W-:-:S03]  /*8cf0*/  SEL R2, R3, R2, !P0 ;  /* 0x0000000203027207 */ /* 0x000fc60004000000 */
[----:B------:R0:W-:Y:S04]  /*8d00*/  STL [R1+0x170], R14 ;  /* 0x0001700e01007387 */ /* 0x0001e80000100800 */
[----:B------:R-:W4:Y:S04]  /*8d10*/  LDL.LU R18, [R1+0x108] ;  /* 0x0001080001127983 */ /* 0x000f280000300800 */
[----:B------:R1:W-:Y:S01]  /*8d20*/  STL [R1+0x16c], R4 ;  /* 0x00016c0401007387 */ /* 0x0003e20000100800 */
[----:B0-----:R-:W-:-:S03]  /*8d30*/  SEL R14, R3, R5, !P0 ;  /* 0x00000005030e7207 */ /* 0x001fc60004000000 */
[----:B------:R-:W4:Y:S01]  /*8d40*/  LDL.LU R11, [R1+0x10c] ;  /* 0x00010c00010b7983 */ /* 0x000f220000300800 */
[----:B------:R-:W-:-:S03]  /*8d50*/  SEL R5, R3, R8, !P0 ;  /* 0x0000000803057207 */ /* 0x000fc60004000000 */
[----:B------:R0:W-:Y:S01]  /*8d60*/  STL [R1+0x168], R2 ;  /* 0x0001680201007387 */ /* 0x0001e20000100800 */
[C---:B-1----:R-:W-:Y:S02]  /*8d70*/  SEL R4, R3.reuse, R21, !P0 ;  /* 0x0000001503047207 */ /* 0x042fe40004000000 */
[C---:B------:R-:W-:Y:S01]  /*8d80*/  SEL R8, R3.reuse, R23, !P0 ;  /* 0x0000001703087207 */ /* 0x040fe20004000000 */
[----:B0-----:R-:W4:Y:S04]  /*8d90*/  LDL.LU R2, [R1+0x110] ;  /* 0x0001100001027983 */ /* 0x001f280000300800 */
[----:B------:R-:W-:Y:S04]  /*8da0*/  STL [R1+0x164], R14 ;  /* 0x0001640e01007387 */ /* 0x000fe80000100800 */
[----:B------:R0:W-:Y:S01]  /*8db0*/  STL [R1+0x160], R4 ;  /* 0x0001600401007387 */ /* 0x0001e20000100800 */
[----:B------:R-:W-:-:S03]  /*8dc0*/  SEL R7, R3, R7, !P0 ;  /* 0x0000000703077207 */ /* 0x000fc60004000000 */
[----:B------:R1:W-:Y:S01]  /*8dd0*/  STL [R1+0x15c], R5 ;  /* 0x00015c0501007387 */ /* 0x0003e20000100800 */
[----:B0-----:R-:W-:-:S03]  /*8de0*/  SEL R4, R3, R16, !P0 ;  /* 0x0000001003047207 */ /* 0x001fc60004000000 */
[----:B------:R-:W-:Y:S01]  /*8df0*/  STL [R1+0x154], R8 ;  /* 0x0001540801007387 */ /* 0x000fe20000100800 */
[----:B-1----:R-:W-:-:S03]  /*8e00*/  SEL R5, R3, R10, !P0 ;  /* 0x0000000a03057207 */ /* 0x002fc60004000000 */
[----:B------:R0:W-:Y:S04]  /*8e10*/  STL [R1+0x150], R4 ;  /* 0x0001500401007387 */ /* 0x0001e80000100800 */
[----:B------:R1:W-:Y:S01]  /*8e20*/  STL [R1+0x14c], R5 ;  /* 0x00014c0501007387 */ /* 0x0003e20000100800 */
[----:B0-----:R-:W-:-:S03]  /*8e30*/  SEL R4, R3, R25, !P0 ;  /* 0x0000001903047207 */ /* 0x001fc60004000000 */
[----:B------:R-:W-:Y:S01]  /*8e40*/  STL [R1+0x148], R7 ;  /* 0x0001480701007387 */ /* 0x000fe20000100800 */
[----:B-1----:R-:W-:-:S03]  /*8e50*/  SEL R5, R3, R22, !P0 ;  /* 0x0000001603057207 */ /* 0x002fc60004000000 */
[----:B------:R-:W4:Y:S04]  /*8e60*/  LDL.LU R16, [R1+0xe4] ;  /* 0x0000e40001107983 */ /* 0x000f280000300800 */
[----:B------:R2:W-:Y:S04]  /*8e70*/  STL [R1+0x144], R4 ;  /* 0x0001440401007387 */ /* 0x0005e80000100800 */
[----:B------:R3:W-:Y:S01]  /*8e80*/  STL [R1+0x140], R5 ;  /* 0x0001400501007387 */ /* 0x0007e20000100800 */
[----:B--2---:R-:W-:-:S03]  /*8e90*/  SEL R4, R3, R19, !P0 ;  /* 0x0000001303047207 */ /* 0x004fc60004000000 */
[----:B------:R-:W2:Y:S04]  /*8ea0*/  LDL.LU R19, [R1+0x100] ;  /* 0x0001000001137983 */ /* 0x000ea80000300800 */
[----:B------:R-:W-:Y:S01]  /*8eb0*/  STL [R1+0x13c], R4 ;  /* 0x00013c0401007387 */ /* 0x000fe20000100800 */
[----:B---3--:R-:W-:-:S03]  /*8ec0*/  SEL R5, R3, R27, !P0 ;  /* 0x0000001b03057207 */ /* 0x008fc60004000000 */
[----:B------:R-:W3:Y:S04]  /*8ed0*/  LDL.LU R27, [R1+0xec] ;  /* 0x0000ec00011b7983 */ /* 0x000ee80000300800 */
[----:B------:R4:W-:Y:S02]  /*8ee0*/  STL [R1+0x138], R5 ;  /* 0x0001380501007387 */ /* 0x0009e40000100800 */
[C---:B----4-:R-:W-:Y:S02]  /*8ef0*/  SEL R5, R3.reuse, R24, !P0 ;  /* 0x0000001803057207 */ /* 0x050fe40004000000 */
[C---:B------:R-:W-:Y:S02]  /*8f00*/  SEL R4, R3.reuse, R29, !P0 ;  /* 0x0000001d03047207 */ /* 0x040fe40004000000 */
[----:B------:R-:W4:Y:S04]  /*8f10*/  LDL.LU R29, [R1+0xf8] ;  /* 0x0000f800011d7983 */ /* 0x000f280000300800 */
[----:B------:R-:W2:Y:S04]  /*8f20*/  LDL.LU R15, [R1+0xf0] ;  /* 0x0000f000010f7983 */ /* 0x000ea80000300800 */
[----:B------:R0:W-:Y:S04]  /*8f30*/  STL [R1+0x134], R4 ;  /* 0x0001340401007387 */ /* 0x0001e80000100800 */
[----:B------:R-:W2:Y:S04]  /*8f40*/  LDL.LU R14, [R1+0xf4] ;  /* 0x0000f400010e7983 */ /* 0x000ea80000300800 */
[----:B------:R-:W2:Y:S01]  /*8f50*/  LDL.LU R10, [R1+0x1e0] ;  /* 0x0001e000010a7983 */ /* 0x000ea20000300800 */
[----:B0-----:R-:W-:-:S03]  /*8f60*/  SEL R4, R3, R26, !P0 ;  /* 0x0000001a03047207 */ /* 0x001fc60004000000 */
[----:B------:R-:W2:Y:S04]  /*8f70*/  LDL.LU R7, [R1+0xdc] ;  /* 0x0000dc0001077983 */ /* 0x000ea80000300800 */
[----:B------:R-:W2:Y:S04]  /*8f80*/  LDL.LU R25, [R1+0xe0] ;  /* 0x0000e00001197983 */ /* 0x000ea80000300800 */
[----:B------:R-:W2:Y:S04]  /*8f90*/  LDL.LU R22, [R1+0xd8] ;  /* 0x0000d80001167983 */ /* 0x000ea80000300800 */
[----:B------:R-:W2:Y:S04]  /*8fa0*/  LDL.LU R24, [R1+0xfc] ;  /* 0x0000fc0001187983 */ /* 0x000ea80000300800 */
[----:B------:R0:W-:Y:S04]  /*8fb0*/  STL [R1+0x130], R5 ;  /* 0x0001300501007387 */ /* 0x0001e80000100800 */
[----:B------:R-:W2:Y:S04]  /*8fc0*/  LDL.LU R26, [R1+0xe8] ;  /* 0x0000e800011a7983 */ /* 0x000ea80000300800 */
[----:B------:R1:W-:Y:S01]  /*8fd0*/  STL [R1+0x12c], R4 ;  /* 0x00012c0401007387 */ /* 0x0003e20000100800 */
[----:B0-----:R-:W-:-:S03]  /*8fe0*/  SEL R5, R3, R9, !P0 ;  /* 0x0000000903057207 */ /* 0x001fc60004000000 */
[----:B------:R-:W3:Y:S01]  /*8ff0*/  LDL.LU R9, [R1+0x104] ;  /* 0x0001040001097983 */ /* 0x000ee20000300800 */
[----:B------:R-:W-:-:S03]  /*9000*/  SEL R2, R3, R2, !P0 ;  /* 0x0000000203027207 */ /* 0x000fc60004000000 */
[----:B------:R0:W-:Y:S01]  /*9010*/  STL [R1+0x128], R5 ;  /* 0x0001280501007387 */ /* 0x0001e20000100800 */
[----:B-1----:R-:W-:-:S05]  /*9020*/  SEL R4, R3, R18, !P0 ;  /* 0x0000001203047207 */ /* 0x002fca0004000000 */
[----:B------:R1:W-:Y:S01]  /*9030*/  STL [R1+0x124], R4 ;  /* 0x0001240401007387 */ /* 0x0003e20000100800 */
[----:B0-----:R-:W-:-:S03]  /*9040*/  SEL R5, R3, R11, !P0 ;  /* 0x0000000b03057207 */ /* 0x001fc60004000000 */
[----:B-1----:R-:W4:Y:S04]  /*9050*/  LDL.LU R4, [R1+0xd4] ;  /* 0x0000d40001047983 */ /* 0x002f280000300800 */
[----:B------:R0:W-:Y:S01]  /*9060*/  STL [R1+0x120], R5 ;  /* 0x0001200501007387 */ /* 0x0001e20000100800 */
[----:B------:R-:W-:-:S03]  /*9070*/  SEL R17, R3, R17, !P0 ;  /* 0x0000001103117207 */ /* 0x000fc60004000000 */
[----:B0-----:R-:W4:Y:S04]  /*9080*/  LDL.LU R5, [R1+0xd0] ;  /* 0x0000d00001057983 */ /* 0x001f280000300800 */
[----:B------:R0:W-:Y:S04]  /*9090*/  STL [R1+0x11c], R2 ;  /* 0x00011c0201007387 */ /* 0x0001e80000100800 */
[----:B------:R-:W4:Y:S04]  /*90a0*/  LDL.LU R21, [R1+0xcc] ;  /* 0x0000cc0001157983 */ /* 0x000f280000300800 */
[----:B------:R-:W4:Y:S04]  /*90b0*/  LDL.LU R8, [R1+0xc4] ;  /* 0x0000c40001087983 */ /* 0x000f280000300800 */
[----:B------:R-:W4:Y:S04]  /*90c0*/  LDL.LU R23, [R1+0xc0] ;  /* 0x0000c00001177983 */ /* 0x000f280000300800 */
[----:B------:R-:W4:Y:S04]  /*90d0*/  LDL.LU R18, [R1+0xbc] ;  /* 0x0000bc0001127983 */ /* 0x000f280000300800 */
[----:B------:R-:W4:Y:S04]  /*90e0*/  LDL.LU R11, [R1+0xb4] ;  /* 0x0000b400010b7983 */ /* 0x000f280000300800 */
[----:B0-----:R-:W4:Y:S04]  /*90f0*/  LDL.LU R2, [R1+0xa8] ;  /* 0x0000a80001027983 */ /* 0x001f280000300800 */
[----:B------:R3:W-:Y:S01]  /*9100*/  STL [R1+0x118], R17 ;  /* 0x0001181101007387 */ /* 0x0007e20000100800 */
[----:B--2---:R-:W-:-:S02]  /*9110*/  SEL R26, R3, R26, !P0 ;  /* 0x0000001a031a7207 */ /* 0x004fc40004000000 */
[C---:B---3--:R-:W-:Y:S02]  /*9120*/  SEL R17, R3.reuse, R9, !P0 ;  /* 0x0000000903117207 */ /* 0x048fe40004000000 */
[C---:B------:R-:W-:Y:S02]  /*9130*/  SEL R9, R3.reuse, R16, !P0 ;  /* 0x0000001003097207 */ /* 0x040fe40004000000 */
[----:B------:R-:W2:Y:S04]  /*9140*/  LDL.LU R16, [R1+0x8c] ;  /* 0x00008c0001107983 */ /* 0x000ea80000300800 */
[----:B------:R0:W-:Y:S04]  /*9150*/  STL [R1+0x114], R17 ;  /* 0x0001141101007387 */ /* 0x0001e80000100800 */
[----:B------:R1:W-:Y:S04]  /*9160*/  STL [R1+0x110], R9 ;  /* 0x0001100901007387 */ /* 0x0003e80000100800 */
[----:B------:R-:W-:Y:S01]  /*9170*/  STL [R1+0x10c], R26 ;  /* 0x00010c1a01007387 */ /* 0x000fe20000100800 */
[----:B0-----:R-:W-:-:S03]  /*9180*/  SEL R17, R3, R19, !P0 ;  /* 0x0000001303117207 */ /* 0x001fc60004000000 */
[----:B------:R-:W3:Y:S01]  /*9190*/  LDL.LU R19, [R1+0x98] ;  /* 0x0000980001137983 */ /* 0x000ee20000300800 */
[----:B-1----:R-:W-:-:S05]  /*91a0*/  SEL R9, R3, R24, !P0 ;  /* 0x0000001803097207 */ /* 0x002fca0004000000 */
[----:B------:R0:W-:Y:S04]  /*91b0*/  STL [R1+0x108], R9 ;  /* 0x0001080901007387 */ /* 0x0001e80000100800 */
[----:B------:R4:W-:Y:S01]  /*91c0*/  STL [R1+0x104], R17 ;  /* 0x0001041101007387 */ /* 0x0009e20000100800 */
[----:B0-----:R-:W-:-:S03]  /*91d0*/  SEL R9, R3, R27, !P0 ;  /* 0x0000001b03097207 */ /* 0x001fc60004000000 */
[----:B------:R-:W3:Y:S01]  /*91e0*/  LDL.LU R27, [R1+0x9c] ;  /* 0x00009c00011b7983 */ /* 0x000ee20000300800 */
[C---:B------:R-:W-:Y:S02]  /*91f0*/  SEL R15, R3.reuse, R15, !P0 ;  /* 0x0000000f030f7207 */ /* 0x040fe40004000000 */
[C---:B----4-:R-:W-:Y:S01]  /*9200*/  SEL R17, R3.reuse, R29, !P0 ;  /* 0x0000001d03117207 */ /* 0x050fe20004000000 */
[----:B------:R0:W-:Y:S04]  /*9210*/  STL [R1+0x100], R9 ;  /* 0x0001000901007387 */ /* 0x0001e80000100800 */
[----:B------:R-:W-:Y:S01]  /*9220*/  STL [R1+0xfc], R17 ;  /* 0x0000fc1101007387 */ /* 0x000fe20000100800 */
[----:B0-----:R-:W-:-:S03]  /*9230*/  SEL R9, R3, R14, !P0 ;  /* 0x0000000e03097207 */ /* 0x001fc60004000000 */
[----:B------:R-:W-:Y:S01]  /*9240*/  STL [R1+0xf8], R15 ;  /* 0x0000f80f01007387 */ /* 0x000fe20000100800 */
[C---:B------:R-:W-:Y:S02]  /*9250*/  SEL R14, R3.reuse, R10, !P0 ;  /* 0x0000000a030e7207 */ /* 0x040fe40004000000 */
[C---:B------:R-:W-:Y:S01]  /*9260*/  SEL R10, R3.reuse, R7, !P0 ;  /* 0x00000007030a7207 */ /* 0x040fe20004000000 */
[----:B------:R0:W-:Y:S01]  /*9270*/  STL [R1+0xf4], R9 ;  /* 0x0000f40901007387 */ /* 0x0001e20000100800 */
[----:B------:R-:W-:-:S03]  /*9280*/  SEL R7, R3, R22, !P0 ;  /* 0x0000001603077207 */ /* 0x000fc60004000000 */
[----:B------:R1:W-:Y:S01]  /*9290*/  STL [R1+0xf0], R14 ;  /* 0x0000f00e01007387 */ /* 0x0003e20000100800 */
[----:B0-----:R-:W-:-:S03]  /*92a0*/  SEL R9, R3, R25, !P0 ;  /* 0x0000001903097207 */ /* 0x001fc60004000000 */
[----:B------:R-:W-:Y:S01]  /*92b0*/  STL [R1+0xec], R10 ;  /* 0x0000ec0a01007387 */ /* 0x000fe20000100800 */
[----:B------:R-:W-:-:S03]  /*92c0*/  SEL R4, R3, R4, !P0 ;  /* 0x0000000403047207 */ /* 0x000fc60004000000 */
[----:B------:R-:W4:Y:S04]  /*92d0*/  LDL.LU R15, [R1+0xa4] ;  /* 0x0000a400010f7983 */ /* 0x000f280000300800 */
[----:B------:R0:W-:Y:S04]  /*92e0*/  STL [R1+0xe8], R9 ;  /* 0x0000e80901007387 */ /* 0x0001e80000100800 */
[----:B-1----:R-:W4:Y:S04]  /*92f0*/  LDL.LU R14, [R1+0xa0] ;  /* 0x0000a000010e7983 */ /* 0x002f280000300800 */
[----:B------:R1:W-:Y:S01]  /*9300*/  STL [R1+0xe4], R7 ;  /* 0x0000e40701007387 */ /* 0x0003e20000100800 */
[----:B0-----:R-:W-:-:S03]  /*9310*/  SEL R9, R3, R5, !P0 ;  /* 0x0000000503097207 */ /* 0x001fc60004000000 */
[----:B------:R-:W4:Y:S01]  /*9320*/  LDL.LU R10, [R1+0x94] ;  /* 0x00009400010a7983 */ /* 0x000f220000300800 */
[----:B------:R-:W-:-:S03]  /*9330*/  SEL R5, R3, R21, !P0 ;  /* 0x0000001503057207 */ /* 0x000fc60004000000 */
[----:B-1----:R-:W4:Y:S04]  /*9340*/  LDL.LU R7, [R1+0x84] ;  /* 0x0000840001077983 */ /* 0x002f280000300800 */
[----:B------:R-:W4:Y:S04]  /*9350*/  LDL.LU R25, [R1+0x7c] ;  /* 0x00007c0001197983 */ /* 0x000f280000300800 */
[----:B------:R-:W4:Y:S04]  /*9360*/  LDL.LU R22, [R1+0x80] ;  /* 0x0000800001167983 */ /* 0x000f280000300800 */
[----:B------:R0:W-:Y:S04]  /*9370*/  STL [R1+0xe0], R4 ;  /* 0x0000e00401007387 */ /* 0x0001e80000100800 */
[----:B------:R-:W-:Y:S01]  /*9380*/  STL [R1+0xdc], R9 ;  /* 0x0000dc0901007387 */ /* 0x000fe20000100800 */
[----:B0-----:R-:W-:-:S03]  /*9390*/  SEL R4, R3, R8, !P0 ;  /* 0x0000000803047207 */ /* 0x001fc60004000000 */
[----:B------:R0:W-:Y:S01]  /*93a0*/  STL [R1+0xd8], R5 ;  /* 0x0000d80501007387 */ /* 0x0001e20000100800 */
[----:B------:R-:W-:-:S03]  /*93b0*/  SEL R8, R3, R23, !P0 ;  /* 0x0000001703087207 */ /* 0x000fc60004000000 */
[----:B------:R1:W-:Y:S01]  /*93c0*/  STL [R1+0xd4], R4 ;  /* 0x0000d40401007387 */ /* 0x0003e20000100800 */
[C---:B------:R-:W-:Y:S02]  /*93d0*/  SEL R2, R3.reuse, R2, !P0 ;  /* 0x0000000203027207 */ /* 0x040fe40004000000 */
[C---:B0-----:R-:W-:Y:S01]  /*93e0*/  SEL R5, R3.reuse, R18, !P0 ;  /* 0x0000001203057207 */ /* 0x041fe20004000000 */
[----:B------:R0:W-:Y:S01]  /*93f0*/  STL [R1+0xd0], R8 ;  /* 0x0000d00801007387 */ /* 0x0001e20000100800 */
[----:B-1----:R-:W-:-:S03]  /*9400*/  SEL R4, R3, R11, !P0 ;  /* 0x0000000b03047207 */ /* 0x002fc60004000000 */
[----:B------:R-:W-:Y:S04]  /*9410*/  STL [R1+0xcc], R5 ;  /* 0x0000cc0501007387 */ /* 0x000fe80000100800 */
[----:B------:R-:W4:Y:S04]  /*9420*/  LDL.LU R21, [R1+0x54] ;  /* 0x0000540001157983 */ /* 0x000f280000300800 */
[----:B------:R-:W-:Y:S04]  /*9430*/  STL [R1+0xc4], R4 ;  /* 0x0000c40401007387 */ /* 0x000fe80000100800 */
[----:B0-----:R-:W4:Y:S04]  /*9440*/  LDL.LU R8, [R1+0x58] ;  /* 0x0000580001087983 */ /* 0x001f280000300800 */
[----:B------:R2:W-:Y:S04]  /*9450*/  STL [R1+0xc0], R2 ;  /* 0x0000c00201007387 */ /* 0x0005e80000100800 */
[----:B------:R-:W4:Y:S04]  /*9460*/  LDL.LU R29, [R1+0x64] ;  /* 0x00006400011d7983 */ /* 0x000f280000300800 */
[----:B------:R-:W4:Y:S04]  /*9470*/  LDL.LU R23, [R1+0x78] ;  /* 0x0000780001177983 */ /* 0x000f280000300800 */
[----:B------:R-:W4:Y:S01]  /*9480*/  LDL.LU R18, [R1+0x74] ;  /* 0x0000740001127983 */ /* 0x000f220000300800 */
[----:B--2---:R-:W-:-:S05]  /*9490*/  SEL R2, R3, R16, !P0 ;  /* 0x0000001003027207 */ /* 0x004fca0004000000 */
[----:B------:R3:W-:Y:S04]  /*94a0*/  STL [R1+0xbc], R2 ;  /* 0x0000bc0201007387 */ /* 0x0007e80000100800 */
[----:B------:R-:W2:Y:S04]  /*94b0*/  LDL.LU R4, [R1+0x6c] ;  /* 0x00006c0001047983 */ /* 0x000ea80000300800 */
[----:B------:R-:W2:Y:S01]  /*94c0*/  LDL.LU R5, [R1+0x68] ;  /* 0x0000680001057983 */ /* 0x000ea20000300800 */
[----:B---3--:R-:W-:-:S05]  /*94d0*/  SEL R2, R3, R19, !P0 ;  /* 0x0000001303027207 */ /* 0x008fca0004000000 */
[----:B------:R0:W-:Y:S04]  /*94e0*/  STL [R1+0xb4], R2 ;  /* 0x0000b40201007387 */ /* 0x0001e80000100800 */
[----:B------:R-:W3:Y:S04]  /*94f0*/  LDL.LU R11, [R1+0x60] ;  /* 0x00006000010b7983 */ /* 0x000ee80000300800 */
[----:B0-----:R-:W3:Y:S01]  /*9500*/  LDL.LU R2, [R1+0x5c] ;  /* 0x00005c0001027983 */ /* 0x001ee20000300800 */
[----:B------:R-:W-:-:S05]  /*9510*/  SEL R9, R3, R27, !P0 ;  /* 0x0000001b03097207 */ /* 0x000fca0004000000 */
[----:B------:R0:W-:Y:S04]  /*9520*/  STL [R1+0xa8], R9 ;  /* 0x0000a80901007387 */ /* 0x0001e80000100800 */
[----:B------:R-:W3:Y:S04]  /*9530*/  LDL.LU R16, [R1+0x44] ;  /* 0x0000440001107983 */ /* 0x000ee80000300800 */
[----:B------:R-:W3:Y:S04]  /*9540*/  LDL.LU R19, [R1+0x50] ;  /* 0x0000500001137983 */ /* 0x000ee80000300800 */
[----:B------:R-:W3:Y:S04]  /*9550*/  LDL.LU R27, [R1+0x48] ;  /* 0x00004800011b7983 */ /* 0x000ee80000300800 */
[----:B------:R-:W3:Y:S04]  /*9560*/  LDL.LU R17, [R1+0x38] ;  /* 0x0000380001117983 */ /* 0x000ee80000300800 */
[----:B0-----:R-:W3:Y:S01]  /*9570*/  LDL.LU R9, [R1+0x3c] ;  /* 0x00003c0001097983 */ /* 0x001ee20000300800 */
[----:B----4-:R-:W-:-:S02]  /*9580*/  SEL R24, R3, R15, !P0 ;  /* 0x0000000f03187207 */ /* 0x010fc40004000000 */
[----:B------:R-:W-:-:S03]  /*9590*/  SEL R15, R3, R14, !P0 ;  /* 0x0000000e030f7207 */ /* 0x000fc60004000000 */
[----:B------:R-:W-:Y:S01]  /*95a0*/  STL [R1+0xa4], R24 ;  /* 0x0000a41801007387 */ /* 0x000fe20000100800 */
[----:B------:R-:W-:-:S03]  /*95b0*/  SEL R14, R3, R10, !P0 ;  /* 0x0000000a030e7207 */ /* 0x000fc60004000000 */
[----:B------:R-:W-:Y:S01]  /*95c0*/  STL [R1+0xa0], R15 ;  /* 0x0000a00f01007387 */ /* 0x000fe20000100800 */
[----:B------:R-:W-:-:S03]  /*95d0*/  SEL R10, R3, R7, !P0 ;  /* 0x00000007030a7207 */ /* 0x000fc60004000000 */
[----:B------:R0:W-:Y:S01]  /*95e0*/  STL [R1+0x9c], R14 ;  /* 0x00009c0e01007387 */ /* 0x0001e20000100800 */
[----:B------:R-:W-:-:S03]  /*95f0*/  SEL R7, R3, R25, !P0 ;  /* 0x0000001903077207 */ /* 0x000fc60004000000 */
[----:B------:R1:W-:Y:S01]  /*9600*/  STL [R1+0x98], R10 ;  /* 0x0000980a01007387 */ /* 0x0003e20000100800 */
[----:B0-----:R-:W-:-:S03]  /*9610*/  SEL R14, R3, R22, !P0 ;  /* 0x00000016030e7207 */ /* 0x001fc60004000000 */
[----:B-1----:R-:W4:Y:S04]  /*9620*/  LDL.LU R10, [R1+0x30] ;  /* 0x00003000010a7983 */ /* 0x002f280000300800 */
[----:B------:R0:W-:Y:S04]  /*9630*/  STL [R1+0x94], R7 ;  /* 0x0000940701007387 */ /* 0x0001e80000100800 */
[----:B0-----:R-:W4:Y:S04]  /*9640*/  LDL.LU R7, [R1+0xac] ;  /* 0x0000ac0001077983 */ /* 0x001f280000300800 */
[----:B------:R0:W-:Y:S04]  /*9650*/  STL [R1+0x8c], R14 ;  /* 0x00008c0e01007387 */ /* 0x0001e80000100800 */
[----:B------:R-:W4:Y:S04]  /*9660*/  LDL.LU R25, [R1+0xb0] ;  /* 0x0000b00001197983 */ /* 0x000f280000300800 */
[----:B------:R-:W4:Y:S01]  /*9670*/  LDL.LU R22, [R1+0xc8] ;  /* 0x0000c80001167983 */ /* 0x000f220000300800 */
[----:B------:R-:W-:-:S03]  /*9680*/  SEL R21, R3, R21, !P0 ;  /* 0x0000001503157207 */ /* 0x000fc60004000000 */
[----:B------:R-:W4:Y:S04]  /*9690*/  LDL.LU R26, [R1+0x88] ;  /* 0x00008800011a7983 */ /* 0x000f280000300800 */
[----:B------:R-:W4:Y:S01]  /*96a0*/  LDL.LU R24, [R1+0x90] ;  /* 0x0000900001187983 */ /* 0x000f220000300800 */
[----:B------:R-:W-:-:S03]  /*96b0*/  SEL R8, R3, R8, !P0 ;  /* 0x0000000803087207 */ /* 0x000fc60004000000 */
[----:B------:R-:W4:Y:S04]  /*96c0*/  LDL.LU R15, [R1+0x70] ;  /* 0x00007000010f7983 */ /* 0x000f280000300800 */
[----:B0-----:R-:W4:Y:S01]  /*96d0*/  LDL.LU R14, [R1+0x4c] ;  /* 0x00004c00010e7983 */ /* 0x001f220000300800 */
[----:B------:R-:W-:-:S03]  /*96e0*/  SEL R29, R3, R29, !P0 ;  /* 0x0000001d031d7207 */ /* 0x000fc60004000000 */
        /* <DEDUP_REMOVED lines=12> */
[----:B--2---:R-:W-:-:S02]  /*97b0*/  SEL R4, R3, R4, !P0 ;  /* 0x0000000403047207 */ /* 0x004fc40004000000 */
[----:B------:R-:W-:-:S03]  /*97c0*/  SEL R5, R3, R5, !P0 ;  /* 0x0000000503057207 */ /* 0x000fc60004000000 */
[----:B------:R0:W-:Y:S04]  /*97d0*/  STL [R1+0x6c], R4 ;  /* 0x00006c0401007387 */ /* 0x0001e80000100800 */
[----:B0-----:R-:W2:Y:S01]  /*97e0*/  LDL.LU R4, [R1+0x24] ;  /* 0x0000240001047983 */ /* 0x001ea20000300800 */
[----:B---3--:R-:W-:-:S03]  /*97f0*/  SEL R11, R3, R11, !P0 ;  /* 0x0000000b030b7207 */ /* 0x008fc60004000000 */
[----:B------:R0:W-:Y:S01]  /*9800*/  STL [R1+0x68], R5 ;  /* 0x0000680501007387 */ /* 0x0001e20000100800 */
[----:B------:R-:W-:-:S03]  /*9810*/  SEL R2, R3, R2, !P0 ;  /* 0x0000000203027207 */ /* 0x000fc60004000000 */
[----:B0-----:R-:W3:Y:S04]  /*9820*/  LDL.LU R5, [R1+0x28] ;  /* 0x0000280001057983 */ /* 0x001ee80000300800 */
[----:B------:R0:W-:Y:S01]  /*9830*/  STL [R1+0x64], R11 ;  /* 0x0000640b01007387 */ /* 0x0001e20000100800 */
[C---:B------:R-:W-:Y:S02]  /*9840*/  SEL R16, R3.reuse, R16, !P0 ;  /* 0x0000001003107207 */ /* 0x040fe40004000000 */
[C---:B------:R-:W-:Y:S01]  /*9850*/  SEL R19, R3.reuse, R19, !P0 ;  /* 0x0000001303137207 */ /* 0x040fe20004000000 */
[----:B0-----:R-:W2:Y:S01]  /*9860*/  LDL.LU R11, [R1+0x19d0] ;  /* 0x0019d000010b7983 */ /* 0x001ea20000300800 */
[----:B------:R-:W-:-:S03]  /*9870*/  SEL R27, R3, R27, !P0 ;  /* 0x0000001b031b7207 */ /* 0x000fc60004000000 */
[----:B------:R0:W-:Y:S04]  /*9880*/  STL [R1+0x60], R2 ;  /* 0x0000600201007387 */ /* 0x0001e80000100800 */
[----:B0-----:R-:W2:Y:S04]  /*9890*/  LDL.LU R2, [R1+0x19cc] ;  /* 0x0019cc0001027983 */ /* 0x001ea80000300800 */
[----:B------:R0:W-:Y:S04]  /*98a0*/  STL [R1+0x5c], R16 ;  /* 0x00005c1001007387 */ /* 0x0001e80000100800 */
[----:B0-----:R-:W2:Y:S04]  /*98b0*/  LDL.LU R16, [R1+0x19c8] ;  /* 0x0019c80001107983 */ /* 0x001ea80000300800 */
[----:B------:R0:W-:Y:S04]  /*98c0*/  STL [R1+0x58], R19 ;  /* 0x0000581301007387 */ /* 0x0001e80000100800 */
[----:B0-----:R-:W2:Y:S04]  /*98d0*/  LDL.LU R19, [R1+0x19c4] ;  /* 0x0019c40001137983 */ /* 0x001ea80000300800 */
[----:B------:R0:W-:Y:S04]  /*98e0*/  STL [R1+0x54], R27 ;  /* 0x0000541b01007387 */ /* 0x0001e80000100800 */
[----:B0-----:R-:W2:Y:S01]  /*98f0*/  LDL.LU R27, [R1+0x19c0] ;  /* 0x0019c000011b7983 */ /* 0x001ea20000300800 */
[----:B------:R-:W-:-:S05]  /*9900*/  SEL R17, R3, R17, !P0 ;  /* 0x0000001103117207 */ /* 0x000fca0004000000 */
[----:B------:R0:W-:Y:S02]  /*9910*/  STL [R1+0x50], R17 ;  /* 0x0000501101007387 */ /* 0x0001e40000100800 */
[C---:B0-----:R-:W-:Y:S02]  /*9920*/  SEL R17, R3.reuse, R9, !P0 ;  /* 0x0000000903117207 */ /* 0x041fe40004000000 */
[C---:B----4-:R-:W-:Y:S02]  /*9930*/  SEL R10, R3.reuse, R10, !P0 ;  /* 0x0000000a030a7207 */ /* 0x050fe40004000000 */
[C---:B------:R-:W-:Y:S02]  /*9940*/  SEL R7, R3.reuse, R7, !P0 ;  /* 0x0000000703077207 */ /* 0x040fe40004000000 */
[C---:B------:R-:W-:Y:S02]  /*9950*/  SEL R25, R3.reuse, R25, !P0 ;  /* 0x0000001903197207 */ /* 0x040fe40004000000 */
[----:B------:R-:W-:-:S02]  /*9960*/  SEL R22, R3, R22, !P0 ;  /* 0x0000001603167207 */ /* 0x000fc40004000000 */
[C---:B--2---:R-:W-:Y:S02]  /*9970*/  SEL R9, R3.reuse, R27, !P0 ;  /* 0x0000001b03097207 */ /* 0x044fe40004000000 */
[----:B------:R-:W2:Y:S04]  /*9980*/  LDL.LU R27, [R1+0xb8] ;  /* 0x0000b800011b7983 */ /* 0x000ea80000300800 */
[----:B------:R0:W-:Y:S04]  /*9990*/  STL [R1+0x48], R17 ;  /* 0x0000481101007387 */ /* 0x0001e80000100800 */
[----:B0-----:R-:W4:Y:S04]  /*99a0*/  LDL.LU R17, [R1+0x1c] ;  /* 0x00001c0001117983 */ /* 0x001f280000300800 */
[----:B------:R0:W-:Y:S02]  /*99b0*/  STL [R1+0x44], R9 ;  /* 0x0000440901007387 */ /* 0x0001e40000100800 */
[----:B0-----:R-:W-:-:S02]  /*99c0*/  SEL R9, R3, R19, !P0 ;  /* 0x0000001303097207 */ /* 0x001fc40004000000 */
[----:B------:R-:W3:Y:S04]  /*99d0*/  LDL.LU R19, [R1+0x20] ;  /* 0x0000200001137983 */ /* 0x000ee80000300800 */
        /* <DEDUP_REMOVED lines=11> */
[C---:B------:R-:W-:Y:S02]  /*9a90*/  SEL R24, R3.reuse, R24, !P0 ;  /* 0x0000001803187207 */ /* 0x040fe40004000000 */
[C---:B------:R-:W-:Y:S02]  /*9aa0*/  SEL R14, R3.reuse, R14, !P0 ;  /* 0x0000000e030e7207 */ /* 0x040fe40004000000 */
[C---:B------:R-:W-:Y:S02]  /*9ab0*/  SEL R15, R3.reuse, R15, !P0 ;  /* 0x0000000f030f7207 */ /* 0x040fe40004000000 */
[C---:B------:R-:W-:Y:S02]  /*9ac0*/  SEL R29, R3.reuse, R29, !P0 ;  /* 0x0000001d031d7207 */ /* 0x040fe40004000000 */
[C---:B------:R-:W-:Y:S02]  /*9ad0*/  SEL R16, R3.reuse, R16, !P0 ;  /* 0x0000001003107207 */ /* 0x040fe40004000000 */
[----:B------:R-:W-:-:S02]  /*9ae0*/  SEL R2, R3, R2, !P0 ;  /* 0x0000000203027207 */ /* 0x000fc40004000000 */
[C---:B------:R-:W-:Y:S02]  /*9af0*/  SEL R11, R3.reuse, R11, !P0 ;  /* 0x0000000b030b7207 */ /* 0x040fe40004000000 */
[C---:B------:R-:W-:Y:S02]  /*9b00*/  SEL R18, R3.reuse, R18, !P0 ;  /* 0x0000001203127207 */ /* 0x040fe40004000000 */
[C---:B------:R-:W-:Y:S02]  /*9b10*/  SEL R23, R3.reuse, R23, !P0 ;  /* 0x0000001703177207 */ /* 0x040fe40004000000 */
[C---:B------:R-:W-:Y:S02]  /*9b20*/  SEL R8, R3.reuse, R8, !P0 ;  /* 0x0000000803087207 */ /* 0x040fe40004000000 */
[C---:B------:R-:W-:Y:S02]  /*9b30*/  SEL R21, R3.reuse, R21, !P0 ;  /* 0x0000001503157207 */ /* 0x040fe40004000000 */
[----:B--2---:R-:W-:-:S05]  /*9b40*/  SEL R27, R3, R27, !P0 ;  /* 0x0000001b031b7207 */ /* 0x004fca0004000000 */
[----:B------:R-:W-:Y:S04]  /*9b50*/  STL [R1+0x14], R27 ;  /* 0x0000141b01007387 */ /* 0x000fe80000100800 */
[----:B------:R0:W-:Y:S04]  /*9b60*/  STL [R1+0x10], R26 ;  /* 0x0000101a01007387 */ /* 0x0001e80000100800 */
[----:B------:R1:W-:Y:S04]  /*9b70*/  STL [R1+0xc], R24 ;  /* 0x00000c1801007387 */ /* 0x0003e80000100800 */
[----:B------:R-:W-:Y:S04]  /*9b80*/  STL [R1+0x1924], R14 ;  /* 0x0019240e01007387 */ /* 0x000fe80000100800 */
[----:B------:R2:W-:Y:S01]  /*9b90*/  STL [R1+0x8], R15 ;  /* 0x0000080f01007387 */ /* 0x0005e20000100800 */
[----:B0-----:R-:W-:-:S02]  /*9ba0*/  SEL R26, R3, R4, !P0 ;  /* 0x00000004031a7207 */ /* 0x001fc40004000000 */
[C---:B---3--:R-:W-:Y:S02]  /*9bb0*/  SEL R19, R3.reuse, R19, !P0 ;  /* 0x0000001303137207 */ /* 0x048fe40004000000 */
[C---:B----4-:R-:W-:Y:S02]  /*9bc0*/  SEL R9, R3.reuse, R9, !P0 ;  /* 0x0000000903097207 */ /* 0x050fe40004000000 */
[C---:B-1----:R-:W-:Y:S02]  /*9bd0*/  SEL R24, R3.reuse, R7, !P0 ;  /* 0x0000000703187207 */ /* 0x042fe40004000000 */
[C---:B------:R-:W-:Y:S02]  /*9be0*/  SEL R7, R3.reuse, R17, !P0 ;  /* 0x0000001103077207 */ /* 0x040fe40004000000 */
[C---:B------:R-:W-:Y:S02]  /*9bf0*/  SEL R27, R3.reuse, R25, !P0 ;  /* 0x00000019031b7207 */ /* 0x040fe40004000000 */
[----:B------:R-:W-:-:S02]  /*9c00*/  SEL R25, R3, R5, !P0 ;  /* 0x0000000503197207 */ /* 0x000fc40004000000 */
[C---:B--2---:R-:W-:Y:S02]  /*9c10*/  SEL R15, R3.reuse, R22, !P0 ;  /* 0x00000016030f7207 */ /* 0x044fe40004000000 */
[----:B------:R-:W-:-:S03]  /*9c20*/  SEL R22, R3, R10, !P0 ;  /* 0x0000000a03167207 */ /* 0x000fc60004000000 */
[----:B------:R-:W-:Y:S04]  /*9c30*/  STL [R1+0x1928], R15 ;  /* 0x0019280f01007387 */ /* 0x000fe80000100800 */
[----:B------:R-:W-:Y:S04]  /*9c40*/  STL [R1+0x192c], R29 ;  /* 0x00192c1d01007387 */ /* 0x000fe80000100800 */
[----:B------:R-:W-:Y:S04]  /*9c50*/  STL [R1+0x1930], R27 ;  /* 0x0019301b01007387 */ /* 0x000fe80000100800 */
[----:B------:R-:W-:Y:S04]  /*9c60*/  STL [R1+0x1934], R26 ;  /* 0x0019341a01007387 */ /* 0x000fe80000100800 */
[----:B------:R-:W2:Y:S04]  /*9c70*/  LDL.LU R4, [R1+0x394] ;  /* 0x0003940001047983 */ /* 0x000ea80000300800 */
[----:B------:R-:W3:Y:S04]  /*9c80*/  LDL.LU R5, [R1+0x390] ;  /* 0x0003900001057983 */ /* 0x000ee80000300800 */
[----:B------:R-:W-:Y:S04]  /*9c90*/  STL [R1+0x1938], R25 ;  /* 0x0019381901007387 */ /* 0x000fe80000100800 */
[----:B------:R-:W-:Y:S04]  /*9ca0*/  STL [R1+0x193c], R24 ;  /* 0x00193c1801007387 */ /* 0x000fe80000100800 */
[----:B------:R-:W-:Y:S04]  /*9cb0*/  STL [R1+0x1940], R22 ;  /* 0x0019401601007387 */ /* 0x000fe80000100800 */
[----:B------:R-:W-:Y:S04]  /*9cc0*/  STL [R1+0x1944], R19 ;  /* 0x0019441301007387 */ /* 0x000fe80000100800 */
[----:B------:R0:W-:Y:S01]  /*9cd0*/  STL [R1+0x1948], R7 ;  /* 0x0019480701007387 */ /* 0x0001e20000100800 */
[----:B------:R-:W-:-:S03]  /*9ce0*/  SEL R17, R3, R12, !P0 ;  /* 0x0000000c03117207 */ /* 0x000fc60004000000 */
[----:B0-----:R-:W4:Y:S04]  /*9cf0*/  LDL.LU R7, [R1+0x1dc] ;  /* 0x0001dc0001077983 */ /* 0x001f280000300800 */
[----:B------:R-:W4:Y:S04]  /*9d00*/  LDL.LU R19, [R1+0x1d8] ;  /* 0x0001d80001137983 */ /* 0x000f280000300800 */
[----:B------:R0:W-:Y:S04]  /*9d10*/  STL [R1+0x194c], R9 ;  /* 0x00194c0901007387 */ /* 0x0001e80000100800 */
[----:B0-----:R-:W4:Y:S04]  /*9d20*/  LDL.LU R9, [R1+0x158] ;  /* 0x0001580001097983 */ /* 0x001f280000300800 */
[----:B------:R0:W-:Y:S04]  /*9d30*/  STL [R1+0x1950], R16 ;  /* 0x0019501001007387 */ /* 0x0001e80000100800 */
[----:B------:R-:W-:Y:S04]  /*9d40*/  STL [R1+0x1954], R2 ;  /* 0x0019540201007387 */ /* 0x000fe80000100800 */
[----:B------:R-:W-:Y:S04]  /*9d50*/  STL [R1+0x1958], R11 ;  /* 0x0019580b01007387 */ /* 0x000fe80000100800 */
[----:B------:R-:W-:Y:S04]  /*9d60*/  STL [R1+0x195c], R18 ;  /* 0x00195c1201007387 */ /* 0x000fe80000100800 */
[----:B------:R-:W-:Y:S04]  /*9d70*/  STL [R1+0x1960], R23 ;  /* 0x0019601701007387 */ /* 0x000fe80000100800 */
[----:B------:R-:W-:Y:S04]  /*9d80*/  STL [R1+0x1964], R8 ;  /* 0x0019640801007387 */ /* 0x000fe80000100800 */
[----:B------:R-:W-:Y:S04]  /*9d90*/  STL [R1+0x1968], R21 ;  /* 0x0019681501007387 */ /* 0x000fe80000100800 */
[----:B------:R1:W-:Y:S04]  /*9da0*/  STL [R1+0x196c], R17 ;  /* 0x00196c1101007387 */ /* 0x0003e80000100800 */
[----:B------:R-:W4:Y:S04]  /*9db0*/  LDL.LU R22, [R1+0x1d4] ;  /* 0x0001d40001167983 */ /* 0x000f280000300800 */
[----:B------:R-:W4:Y:S04]  /*9dc0*/  LDL.LU R24, [R1+0x1d0] ;  /* 0x0001d00001187983 */ /* 0x000f280000300800 */
[----:B------:R-:W4:Y:S04]  /*9dd0*/  LDL.LU R25, [R1+0x1cc] ;  /* 0x0001cc0001197983 */ /* 0x000f280000300800 */
[----:B------:R-:W4:Y:S04]  /*9de0*/  LDL.LU R26, [R1+0x1c8] ;  /* 0x0001c800011a7983 */ /* 0x000f280000300800 */
[----:B------:R-:W4:Y:S04]  /*9df0*/  LDL.LU R27, [R1+0x1c4] ;  /* 0x0001c400011b7983 */ /* 0x000f280000300800 */
[----:B------:R-:W4:Y:S01]  /*9e00*/  LDL.LU R29, [R1+0x1c0] ;  /* 0x0001c000011d7983 */ /* 0x000f220000300800 */
[----:B------:R-:W-:Y:S01]  /*9e10*/  @!P6 IMAD.MOV R20, RZ, RZ, -R20 ;  /* 0x000000ffff14e224 */ /* 0x000fe200078e0a14 */
[C---:B------:R-:W-:Y:S01]  /*9e20*/  SEL R28, R3.reuse, R28, !P0 ;  /* 0x0000001c031c7207 */ /* 0x040fe20004000000 */
[----:B------:R-:W-:Y:S01]  /*9e30*/  @!P4 IMAD.MOV R0, RZ, RZ, -R0 ;  /* 0x000000ffff00c224 */ /* 0x000fe200078e0a00 */
[C---:B------:R-:W-:Y:S01]  /*9e40*/  SEL R13, R3.reuse, R13, !P0 ;  /* 0x0000000d030d7207 */ /* 0x040fe20004000000 */
[----:B------:R-:W4:Y:S01]  /*9e50*/  LDL.LU R15, [R1+0x1bc] ;  /* 0x0001bc00010f7983 */ /* 0x000f220000300800 */
[----:B------:R-:W-:-:S02]  /*9e60*/  SEL R6, R3, R6, !P0 ;  /* 0x0000000603067207 */ /* 0x000fc40004000000 */
[C---:B------:R-:W-:Y:S01]  /*9e70*/  SEL R20, R3.reuse, R20, !P0 ;  /* 0x0000001403147207 */ /* 0x040fe20004000000 */
[----:B------:R-:W4:Y:S01]  /*9e80*/  LDL.LU R14, [R1+0x1b8] ;  /* 0x0001b800010e7983 */ /* 0x000f220000300800 */
[----:B------:R-:W-:-:S03]  /*9e90*/  SEL R0, R3, R0, !P0 ;  /* 0x0000000003007207 */ /* 0x000fc60004000000 */
[----:B------:R-:W-:Y:S04]  /*9ea0*/  STL [R1+0x1970], R28 ;  /* 0x0019701c01007387 */ /* 0x000fe80000100800 */
[----:B------:R-:W-:Y:S04]  /*9eb0*/  STL [R1+0x1974], R13 ;  /* 0x0019740d01007387 */ /* 0x000fe80000100800 */
[----:B------:R-:W-:Y:S04]  /*9ec0*/  STL [R1+0x1978], R6 ;  /* 0x0019780601007387 */ /* 0x000fe80000100800 */
[----:B------:R-:W-:Y:S04]  /*9ed0*/  STL [R1+0x197c], R20 ;  /* 0x00197c1401007387 */ /* 0x000fe80000100800 */
[----:B------:R0:W-:Y:S01]  /*9ee0*/  STL [R1+0x1980], R0 ;  /* 0x0019800001007387 */ /* 0x0001e20000100800 */
[----:B--2---:R-:W-:-:S02]  /*9ef0*/  IMAD R10, R4, UR6, RZ ;  /* 0x00000006040a7c24 */ /* 0x004fc4000f8e02ff */
[----:B---3--:R-:W-:-:S03]  /*9f00*/  IMAD R12, R5, UR6, RZ ;  /* 0x00000006050c7c24 */ /* 0x008fc6000f8e02ff */
[----:B------:R-:W-:Y:S02]  /*9f10*/  LEA R4, P1, R10, UR8, 0x1 ;  /* 0x000000080a047c11 */ /* 0x000fe4000f8208ff */
[----:B0-----:R-:W-:Y:S02]  /*9f20*/  LEA R16, P2, R12, UR8, 0x1 ;  /* 0x000000080c107c11 */ /* 0x001fe4000f8408ff */
[----:B------:R-:W-:Y:S02]  /*9f30*/  LEA.HI.X.SX32 R5, R10, UR9, 0x1, P1 ;  /* 0x000000090a057c11 */ /* 0x000fe400088f0eff */
[----:B-1----:R-:W-:Y:S01]  /*9f40*/  LEA.HI.X.SX32 R17, R12, UR9, 0x1, P2 ;  /* 0x000000090c117c11 */ /* 0x002fe200090f0eff */
[----:B----4-:R-:W-:Y:S02]  /*9f50*/  IMAD R3, R7, UR7, RZ ;  /* 0x0000000707037c24 */ /* 0x010fe4000f8e02ff */
[----:B------:R-:W-:-:S03]  /*9f60*/  IMAD R10, R19, UR7, RZ ;  /* 0x00000007130a7c24 */ /* 0x000fc6000f8e02ff */
[----:B------:R-:W-:Y:S04]  /*9f70*/  STL [R1+0x1984], R3 ;  /* 0x0019840301007387 */ /* 0x000fe80000100800 */
[----:B------:R-:W-:Y:S01]  /*9f80*/  STL.64 [R1+0x5d0], R16 ;  /* 0x0005d01001007387 */ /* 0x000fe20000100a00 */
[----:B------:R-:W-:-:S05]  /*9f90*/  IMAD R0, R9, UR7, RZ ;  /* 0x0000000709007c24 */ /* 0x000fca000f8e02ff */
[----:B------:R0:W-:Y:S04]  /*9fa0*/  STL [R1+0x530], R0 ;  /* 0x0005300001007387 */ /* 0x0001e80000100800 */
[----:B------:R-:W-:Y:S04]  /*9fb0*/  STL.64 [R1+0x5d8], R4 ;  /* 0x0005d80401007387 */ /* 0x000fe80000100a00 */
[----:B------:R-:W-:Y:S04]  /*9fc0*/  STL [R1+0x198c], R4 ;  /* 0x00198c0401007387 */ /* 0x000fe80000100800 */
[----:B------:R-:W-:Y:S04]  /*9fd0*/  STL [R1+0x1988], R5 ;  /* 0x0019880501007387 */ /* 0x000fe80000100800 */
[----:B------:R-:W-:Y:S01]  /*9fe0*/  STL [R1+0x1990], R10 ;  /* 0x0019900a01007387 */ /* 0x000fe20000100800 */
[----:B------:R-:W-:-:S02]  /*9ff0*/  IMAD R12, R22, UR7, RZ ;  /* 0x00000007160c7c24 */ /* 0x000fc4000f8e02ff */
[----:B0-----:R-:W-:-:S03]  /*a000*/  IMAD R0, R24, UR7, RZ ;  /* 0x0000000718007c24 */ /* 0x001fc6000f8e02ff */
[----:B------:R-:W-:Y:S01]  /*a010*/  STL [R1+0x1994], R12 ;  /* 0x0019940c01007387 */ /* 0x000fe20000100800 */
[----:B------:R-:W-:-:S03]  /*a020*/  IMAD R3, R25, UR7, RZ ;  /* 0x0000000719037c24 */ /* 0x000fc6000f8e02ff */
[----:B------:R0:W-:Y:S01]  /*a030*/  STL [R1+0x18], R0 ;  /* 0x0000180001007387 */ /* 0x0001e20000100800 */
[----:B------:R-:W-:-:S03]  /*a040*/  IMAD R2, R26, UR7, RZ ;  /* 0x000000071a027c24 */ /* 0x000fc6000f8e02ff */
[----:B------:R1:W-:Y:S01]  /*a050*/  STL [R1+0x1c], R3 ;  /* 0x00001c0301007387 */ /* 0x0003e20000100800 */
[----:B0-----:R-:W-:-:S03]  /*a060*/  IMAD R0, R27, UR7, RZ ;  /* 0x000000071b007c24 */ /* 0x001fc6000f8e02ff */
[----:B------:R0:W-:Y:S01]  /*a070*/  STL [R1+0x20], R2 ;  /* 0x0000200201007387 */ /* 0x0001e20000100800 */
[----:B-1----:R-:W-:-:S03]  /*a080*/  IMAD R3, R29, UR7, RZ ;  /* 0x000000071d037c24 */ /* 0x002fc6000f8e02ff */
[----:B------:R1:W-:Y:S04]  /*a090*/  STL [R1+0x24], R0 ;  /* 0x0000240001007387 */ /* 0x0003e80000100800 */
[----:B------:R-:W-:Y:S04]  /*a0a0*/  STL [R1+0x28], R3 ;  /* 0x0000280301007387 */ /* 0x000fe80000100800 */
[----:B------:R-:W2:Y:S01]  /*a0b0*/  LDL.LU R12, [R1+0x1ac] ;  /* 0x0001ac00010c7983 */ /* 0x000ea20000300800 */
[----:B0-----:R-:W-:Y:S02]  /*a0c0*/  IMAD R2, R15, UR7, RZ ;  /* 0x000000070f027c24 */ /* 0x001fe4000f8e02ff */
[----:B-1----:R-:W-:-:S03]  /*a0d0*/  IMAD R0, R14, UR7, RZ ;  /* 0x000000070e007c24 */ /* 0x002fc6000f8e02ff */
[----:B------:R-:W-:Y:S04]  /*a0e0*/  STL [R1+0x40], R2 ;  /* 0x0000400201007387 */ /* 0x000fe80000100800 */
[----:B--2---:R0:W-:Y:S04]  /*a0f0*/  STL [R1+0x19a8], R12 ;  /* 0x0019a80c01007387 */ /* 0x0041e80000100800 */
[----:B------:R-:W-:Y:S04]  /*a100*/  STL [R1+0x4c], R0 ;  /* 0x00004c0001007387 */ /* 0x000fe80000100800 */
[----:B0-----:R-:W2:Y:S04]  /*a110*/  LDL.LU R12, [R1+0x1b0] ;  /* 0x0001b000010c7983 */ /* 0x001ea80000300800 */
[----:B--2---:R0:W-:Y:S04]  /*a120*/  STL [R1+0x19ac], R12 ;  /* 0x0019ac0c01007387 */ /* 0x0041e80000100800 */
[----:B0-----:R-:W2:Y:S04]  /*a130*/  LDL.LU R12, [R1+0x1b4] ;  /* 0x0001b400010c7983 */ /* 0x001ea80000300800 */
[----:B------:R-:W3:Y:S04]  /*a140*/  LDL.LU R10, [R1+0x1a8] ;  /* 0x0001a800010a7983 */ /* 0x000ee80000300800 */
[----:B------:R-:W4:Y:S04]  /*a150*/  LDL.LU R5, [R1+0x1a4] ;  /* 0x0001a40001057983 */ /* 0x000f280000300800 */
[----:B------:R-:W3:Y:S04]  /*a160*/  LDL.LU R4, [R1+0x1a0] ;  /* 0x0001a00001047983 */ /* 0x000ee80000300800 */
        /* <DEDUP_REMOVED lines=24> */
[----:B------:R-:W3:Y:S01]  /*a2f0*/  LDL.LU R14, [R1+0x138] ;  /* 0x00013800010e7983 */ /* 0x000ee20000300800 */
[----:B--2---:R-:W-:-:S05]  /*a300*/  IMAD R12, R12, UR7, RZ ;  /* 0x000000070c0c7c24 */ /* 0x004fca000f8e02ff */
[----:B------:R0:W-:Y:S04]  /*a310*/  STL [R1+0x218], R12 ;  /* 0x0002180c01007387 */ /* 0x0001e80000100800 */
[----:B0-----:R-:W2:Y:S02]  /*a320*/  LDL.LU R12, [R1+0x19ac] ;  /* 0x0019ac00010c7983 */ /* 0x001ea40000300800 */
[----:B--2---:R-:W-:-:S05]  /*a330*/  IMAD R12, R12, UR7, RZ ;  /* 0x000000070c0c7c24 */ /* 0x004fca000f8e02ff */
[----:B------:R0:W-:Y:S04]  /*a340*/  STL [R1+0x21c], R12 ;  /* 0x00021c0c01007387 */ /* 0x0001e80000100800 */
[----:B0-----:R-:W2:Y:S01]  /*a350*/  LDL.LU R12, [R1+0x19a8] ;  /* 0x0019a800010c7983 */ /* 0x001ea20000300800 */
[----:B---3--:R-:W-:Y:S02]  /*a360*/  IMAD R4, R4, UR7, RZ ;  /* 0x0000000704047c24 */ /* 0x008fe4000f8e02ff */
[----:B--2---:R-:W-:-:S05]  /*a370*/  IMAD R12, R12, UR7, RZ ;  /* 0x000000070c0c7c24 */ /* 0x004fca000f8e02ff */
[----:B------:R0:W-:Y:S02]  /*a380*/  STL [R1+0x230], R12 ;  /* 0x0002300c01007387 */ /* 0x0001e40000100800 */
[----:B0-----:R-:W-:Y:S02]  /*a390*/  IMAD R12, R10, UR7, RZ ;  /* 0x000000070a0c7c24 */ /* 0x001fe4000f8e02ff */
[----:B----4-:R-:W-:Y:S02]  /*a3a0*/  IMAD R10, R5, UR7, RZ ;  /* 0x00000007050a7c24 */ /* 0x010fe4000f8e02ff */
[----:B------:R-:W-:Y:S01]  /*a3b0*/  IMAD R5, R3, UR7, RZ ;  /* 0x0000000703057c24 */ /* 0x000fe2000f8e02ff */
[----:B------:R-:W-:Y:S01]  /*a3c0*/  STL [R1+0x234], R12 ;  /* 0x0002340c01007387 */ /* 0x000fe20000100800 */
[----:B------:R-:W-:-:S03]  /*a3d0*/  IMAD R3, R0, UR7, RZ ;  /* 0x0000000700037c24 */ /* 0x000fc6000f8e02ff */
[----:B------:R-:W-:Y:S01]  /*a3e0*/  STL [R1+0x248], R10 ;  /* 0x0002480a01007387 */ /* 0x000fe20000100800 */
[----:B------:R-:W-:-:S03]  /*a3f0*/  IMAD R0, R6, UR7, RZ ;  /* 0x0000000706007c24 */ /* 0x000fc6000f8e02ff */
[----:B------:R0:W-:Y:S04]  /*a400*/  STL [R1+0x24c], R4 ;  /* 0x00024c0401007387 */ /* 0x0001e80000100800 */
[----:B------:R-:W-:Y:S04]  /*a410*/  STL [R1+0x258], R5 ;  /* 0x0002580501007387 */ /* 0x000fe80000100800 */
[----:B------:R1:W-:Y:S01]  /*a420*/  STL [R1+0x25c], R3 ;  /* 0x00025c0301007387 */ /* 0x0003e20000100800 */
[----:B0-----:R-:W-:-:S05]  /*a430*/  IMAD R4, R20, UR7, RZ ;  /* 0x0000000714047c24 */ /* 0x001fca000f8e02ff */
[----:B------:R0:W-:Y:S01]  /*a440*/  STL [R1+0x270], R4 ;  /* 0x0002700401007387 */ /* 0x0001e20000100800 */
[----:B-1----:R-:W-:-:S03]  /*a450*/  IMAD R3, R13, UR7, RZ ;  /* 0x000000070d037c24 */ /* 0x002fc6000f8e02ff */
[----:B------:R1:W-:Y:S04]  /*a460*/  STL [R1+0x274], R0 ;  /* 0x0002740001007387 */ /* 0x0003e80000100800 */
[----:B------:R2:W-:Y:S01]  /*a470*/  STL [R1+0x280], R3 ;  /* 0x0002800301007387 */ /* 0x0005e20000100800 */
[----:B0-----:R-:W-:Y:S02]  /*a480*/  IMAD R4, R28, UR7, RZ ;  /* 0x000000071c047c24 */ /* 0x001fe4000f8e02ff */
[----:B-1----:R-:W-:-:S03]  /*a490*/  IMAD R0, R17, UR7, RZ ;  /* 0x0000000711007c24 */ /* 0x002fc6000f8e02ff */
[----:B------:R0:W-:Y:S01]  /*a4a0*/  STL [R1+0x284], R4 ;  /* 0x0002840401007387 */ /* 0x0001e20000100800 */
[----:B--2---:R-:W-:-:S03]  /*a4b0*/  IMAD R3, R21, UR7, RZ ;  /* 0x0000000715037c24 */ /* 0x004fc6000f8e02ff */
        /* <DEDUP_REMOVED lines=10> */
[----:B------:R-:W-:Y:S01]  /*a560*/  STL [R1+0x2b8], R4 ;  /* 0x0002b80401007387 */ /* 0x000fe20000100800 */
[----:B--2---:R-:W-:-:S03]  /*a570*/  IMAD R3, R16, UR7, RZ ;  /* 0x0000000710037c24 */ /* 0x004fc6000f8e02ff */
[----:B------:R0:W-:Y:S01]  /*a580*/  STL [R1+0x2bc], R0 ;  /* 0x0002bc0001007387 */ /* 0x0001e20000100800 */
[----:B------:R-:W-:-:S03]  /*a590*/  IMAD R2, R9, UR7, RZ ;  /* 0x0000000709027c24 */ /* 0x000fc6000f8e02ff */
[----:B------:R1:W-:Y:S01]  /*a5a0*/  STL [R1+0x2c8], R3 ;  /* 0x0002c80301007387 */ /* 0x0003e20000100800 */
[----:B0-----:R-:W-:-:S03]  /*a5b0*/  IMAD R0, R7, UR7, RZ ;  /* 0x0000000707007c24 */ /* 0x001fc6000f8e02ff */
        /* <DEDUP_REMOVED lines=157> */
[----:B----4-:R-:W-:Y:S02]  /*af90*/  IMAD R4, R4, UR7, RZ ;  /* 0x0000000704047c24 */ /* 0x010fe4000f8e02ff */
[----:B------:R-:W-:Y:S02]  /*afa0*/  IMAD R5, R5, UR7, RZ ;  /* 0x0000000705057c24 */ /* 0x000fe4000f8e02ff */
[----:B------:R-:W-:-:S02]  /*afb0*/  IMAD R3, R3, UR7, RZ ;  /* 0x0000000703037c24 */ /* 0x000fc4000f8e02ff */
[----:B------:R-:W-:Y:S02]  /*afc0*/  IMAD R0, R0, UR7, RZ ;  /* 0x0000000700007c24 */ /* 0x000fe4000f8e02ff */
[----:B------:R-:W-:Y:S02]  /*afd0*/  IMAD R20, R20, UR7, RZ ;  /* 0x0000000714147c24 */ /* 0x000fe4000f8e02ff */
[----:B------:R-:W-:Y:S02]  /*afe0*/  IMAD R6, R6, UR7, RZ ;  /* 0x0000000706067c24 */ /* 0x000fe4000f8e02ff */
[----:B------:R-:W-:Y:S02]  /*aff0*/  IMAD R13, R13, UR7, RZ ;  /* 0x000000070d0d7c24 */ /* 0x000fe4000f8e02ff */
        /* <DEDUP_REMOVED lines=20> */
[----:B--2---:R-:W-:-:S05]  /*b140*/  IMAD R12, R12, UR7, RZ ;  /* 0x000000070c0c7c24 */ /* 0x004fca000f8e02ff */
[----:B------:R0:W-:Y:S04]  /*b150*/  STL [R1+0x458], R12 ;  /* 0x0004580c01007387 */ /* 0x0001e80000100800 */
[----:B0-----:R-:W2:Y:S04]  /*b160*/  LDL.LU R12, [R1+0x1994] ;  /* 0x00199400010c7983 */ /* 0x001ea80000300800 */
[----:B------:R0:W-:Y:S04]  /*b170*/  STL [R1+0x468], R10 ;  /* 0x0004680a01007387 */ /* 0x0001e80000100800 */
[----:B0-----:R-:W3:Y:S04]  /*b180*/  LDL.LU R10, [R1+0x1990] ;  /* 0x00199000010a7983 */ /* 0x001ee80000300800 */
[----:B------:R0:W-:Y:S04]  /*b190*/  STL [R1+0x470], R4 ;  /* 0x0004700401007387 */ /* 0x0001e80000100800 */
[----:B0-----:R-:W4:Y:S04]  /*b1a0*/  LDL.LU R4, [R1+0x198c] ;  /* 0x00198c0001047983 */ /* 0x001f280000300800 */
[----:B------:R0:W-:Y:S04]  /*b1b0*/  STL [R1+0x480], R5 ;  /* 0x0004800501007387 */ /* 0x0001e80000100800 */
[----:B0-----:R-:W2:Y:S04]  /*b1c0*/  LDL.LU R5, [R1+0x1988] ;  /* 0x0019880001057983 */ /* 0x001ea80000300800 */
        /* <DEDUP_REMOVED lines=49> */
[----:B0-----:R-:W3:Y:S01]  /*b4e0*/  LDL.LU R14, [R1+0x1924] ;  /* 0x00192400010e7983 */ /* 0x001ee20000300800 */
[----:B--2---:R-:W-:-:S02]  /*b4f0*/  IMAD R15, R15, UR7, RZ ;  /* 0x000000070f0f7c24 */ /* 0x004fc4000f8e02ff */
[----:B---3--:R-:W-:-:S05]  /*b500*/  IMAD R14, R14, UR7, RZ ;  /* 0x000000070e0e7c24 */ /* 0x008fca000f8e02ff */
[----:B------:R0:W-:Y:S04]  /*b510*/  STL [R1+0x1f0], R14 ;  /* 0x0001f00e01007387 */ /* 0x0001e80000100800 */
[----:B0-----:R-:W2:Y:S04]  /*b520*/  LDL.LU R14, [R1+0x1920] ;  /* 0x00192000010e7983 */ /* 0x001ea80000300800 */
[----:B------:R0:W-:Y:S04]  /*b530*/  STL [R1+0x1ec], R15 ;  /* 0x0001ec0f01007387 */ /* 0x0001e80000100800 */
[----:B0-----:R-:W2:Y:S01]  /*b540*/  LDL.LU R15, [R1+0x191c] ;  /* 0x00191c00010f7983 */ /* 0x001ea20000300800 */
[----:B------:R-:W-:-:S02]  /*b550*/  IMAD R29, R29, UR7, RZ ;  /* 0x000000071d1d7c24 */ /* 0x000fc4000f8e02ff */
[----:B------:R-:W-:-:S03]  /*b560*/  IMAD R27, R27, UR7, RZ ;  /* 0x000000071b1b7c24 */ /* 0x000fc6000f8e02ff */
[----:B------:R0:W-:Y:S04]  /*b570*/  STL [R1+0x1e8], R29 ;  /* 0x0001e81d01007387 */ /* 0x0001e80000100800 */
[----:B------:R1:W-:Y:S01]  /*b580*/  STL [R1+0x1e4], R27 ;  /* 0x0001e41b01007387 */ /* 0x0003e20000100800 */
[----:B0-----:R-:W-:Y:S02]  /*b590*/  IMAD R29, R26, UR7, RZ ;  /* 0x000000071a1d7c24 */ /* 0x001fe4000f8e02ff */
[----:B----4-:R-:W-:Y:S02]  /*b5a0*/  IMAD.MOV.U32 R26, RZ, RZ, R4 ;  /* 0x000000ffff1a7224 */ /* 0x010fe400078e0004 */
[----:B-1----:R-:W-:Y:S02]  /*b5b0*/  IMAD.MOV.U32 R27, RZ, RZ, R5 ;  /* 0x000000ffff1b7224 */ /* 0x002fe400078e0005 */
[----:B------:R-:W-:-:S02]  /*b5c0*/  IMAD R5, R25, UR7, RZ ;  /* 0x0000000719057c24 */ /* 0x000fc4000f8e02ff */
[----:B------:R-:W-:Y:S01]  /*b5d0*/  IMAD R4, R24, UR7, RZ ;  /* 0x0000000718047c24 */ /* 0x000fe2000f8e02ff */
[----:B------:R-:W-:Y:S01]  /*b5e0*/  STL [R1+0x1e0], R29 ;  /* 0x0001e01d01007387 */ /* 0x000fe20000100800 */
[----:B------:R-:W-:-:S03]  /*b5f0*/  IMAD R22, R22, UR7, RZ ;  /* 0x0000000716167c24 */ /* 0x000fc6000f8e02ff */
[----:B------:R0:W-:Y:S04]  /*b600*/  STL [R1+0x1dc], R5 ;  /* 0x0001dc0501007387 */ /* 0x0001e80000100800 */
[----:B------:R1:W-:Y:S01]  /*b610*/  STL [R1+0x1d8], R4 ;  /* 0x0001d80401007387 */ /* 0x0003e20000100800 */
[----:B0-----:R-:W-:-:S03]  /*b620*/  IMAD R5, R19, UR7, RZ ;  /* 0x0000000713057c24 */ /* 0x001fc6000f8e02ff */
[----:B------:R-:W-:Y:S01]  /*b630*/  STL [R1+0x1d4], R22 ;  /* 0x0001d41601007387 */ /* 0x000fe20000100800 */
[----:B-1----:R-:W-:-:S03]  /*b640*/  IMAD R4, R7, UR7, RZ ;  /* 0x0000000707047c24 */ /* 0x002fc6000f8e02ff */
[----:B------:R0:W-:Y:S01]  /*b650*/  STL [R1+0x1d0], R5 ;  /* 0x0001d00501007387 */ /* 0x0001e20000100800 */
[----:B------:R-:W-:-:S03]  /*b660*/  IMAD R7, R9, UR7, RZ ;  /* 0x0000000709077c24 */ /* 0x000fc6000f8e02ff */
[----:B------:R1:W-:Y:S01]  /*b670*/  STL [R1+0x1cc], R4 ;  /* 0x0001cc0401007387 */ /* 0x0003e20000100800 */
[----:B0-----:R-:W-:-:S03]  /*b680*/  IMAD R5, R16, UR7, RZ ;  /* 0x0000000710057c24 */ /* 0x001fc6000f8e02ff */
[----:B------:R-:W-:Y:S01]  /*b690*/  STL [R1+0x1c8], R7 ;  /* 0x0001c80701007387 */ /* 0x000fe20000100800 */
[----:B-1----:R-:W-:Y:S02]  /*b6a0*/  IMAD R4, R2, UR7, RZ ;  /* 0x0000000702047c24 */ /* 0x002fe4000f8e02ff */
[----:B------:R-:W-:Y:S01]  /*b6b0*/  IMAD R2, R11, UR7, RZ ;  /* 0x000000070b027c24 */ /* 0x000fe2000f8e02ff */
[----:B------:R0:W-:Y:S04]  /*b6c0*/  STL [R1+0x1c4], R5 ;  /* 0x0001c40501007387 */ /* 0x0001e80000100800 */
[----:B------:R1:W-:Y:S04]  /*b6d0*/  STL [R1+0x1c0], R4 ;  /* 0x0001c00401007387 */ /* 0x0003e80000100800 */
[----:B------:R3:W-:Y:S01]  /*b6e0*/  STL [R1+0x1bc], R2 ;  /* 0x0001bc0201007387 */ /* 0x0007e20000100800 */
[----:B0-----:R-:W-:-:S02]  /*b6f0*/  IMAD R5, R18, UR7, RZ ;  /* 0x0000000712057c24 */ /* 0x001fc4000f8e02ff */
[----:B-1----:R-:W-:-:S03]  /*b700*/  IMAD R4, R23, UR7, RZ ;  /* 0x0000000717047c24 */ /* 0x002fc6000f8e02ff */
[----:B------:R0:W-:Y:S01]  /*b710*/  STL [R1+0x1b8], R5 ;  /* 0x0001b80501007387 */ /* 0x0001e20000100800 */
[----:B---3--:R-:W-:-:S03]  /*b720*/  IMAD R2, R8, UR7, RZ ;  /* 0x0000000708027c24 */ /* 0x008fc6000f8e02ff */
[----:B------:R1:W-:Y:S04]  /*b730*/  STL [R1+0x1b4], R4 ;  /* 0x0001b40401007387 */ /* 0x0003e80000100800 */
[----:B------:R3:W-:Y:S01]  /*b740*/  STL [R1+0x1b0], R2 ;  /* 0x0001b00201007387 */ /* 0x0007e20000100800 */
[----:B0-----:R-:W-:Y:S02]  /*b750*/  IMAD R5, R21, UR7, RZ ;  /* 0x0000000715057c24 */ /* 0x001fe4000f8e02ff */
[----:B-1----:R-:W-:-:S03]  /*b760*/  IMAD R4, R17, UR7, RZ ;  /* 0x0000000711047c24 */ /* 0x002fc6000f8e02ff */
[----:B------:R0:W-:Y:S01]  /*b770*/  STL [R1+0x1ac], R5 ;  /* 0x0001ac0501007387 */ /* 0x0001e20000100800 */
[----:B---3--:R-:W-:-:S03]  /*b780*/  IMAD R2, R28, UR7, RZ ;  /* 0x000000071c027c24 */ /* 0x008fc6000f8e02ff */
[----:B------:R1:W-:Y:S01]  /*b790*/  STL [R1+0x1a8], R4 ;  /* 0x0001a80401007387 */ /* 0x0003e20000100800 */
[----:B------:R-:W-:-:S03]  /*b7a0*/  IMAD.MOV.U32 R21, RZ, RZ, R27 ;  /* 0x000000ffff157224 */ /* 0x000fc600078e001b */
[----:B------:R3:W-:Y:S01]  /*b7b0*/  STL [R1+0x1a4], R2 ;  /* 0x0001a40201007387 */ /* 0x0007e20000100800 */
[----:B0-----:R-:W-:Y:S02]  /*b7c0*/  IMAD R5, R13, UR7, RZ ;  /* 0x000000070d057c24 */ /* 0x001fe4000f8e02ff */
[----:B-1----:R-:W-:Y:S02]  /*b7d0*/  IMAD R4, R6, UR7, RZ ;  /* 0x0000000706047c24 */ /* 0x002fe4000f8e02ff */
[----:B---3--:R-:W-:Y:S02]  /*b7e0*/  IMAD R2, R20, UR7, RZ ;  /* 0x0000000714027c24 */ /* 0x008fe4000f8e02ff */
[----:B------:R-:W-:Y:S01]  /*b7f0*/  IMAD.MOV.U32 R20, RZ, RZ, R26 ;  /* 0x000000ffff147224 */ /* 0x000fe200078e001a */
[----:B------:R-:W-:Y:S04]  /*b800*/  STL [R1+0x1a0], R5 ;  /* 0x0001a00501007387 */ /* 0x000fe80000100800 */
[----:B------:R-:W-:Y:S04]  /*b810*/  STL [R1+0x198], R2 ;  /* 0x0001980201007387 */ /* 0x000fe80000100800 */
[----:B------:R0:W-:Y:S01]  /*b820*/  STL.64 [R1+0x18f0], R20 ;  /* 0x0018f01401007387 */ /* 0x0001e20000100a00 */
[----:B--2---:R-:W-:-:S05]  /*b830*/  IMAD.WIDE R6, R3, 0x2, R14 ;  /* 0x0000000203067825 */ /* 0x004fca00078e020e */
[----:B------:R-:W-:Y:S04]  /*b840*/  STL.64 [R1+0x190], R6 ;  /* 0x0001900601007387 */ /* 0x000fe80000100a00 */
[----:B0-----:R-:W2:Y:S04]  /*b850*/  LDL R21, [R1+0x21c] ;  /* 0x00021c0001157983 */ /* 0x001ea80000100800 */
[----:B------:R-:W3:Y:S04]  /*b860*/  LDL R20, [R1+0x218] ;  /* 0x0002180001147983 */ /* 0x000ee80000100800 */
[----:B--2---:R0:W-:Y:S04]  /*b870*/  STL [R1+0x18f8], R21 ;  /* 0x0018f81501007387 */ /* 0x0041e80000100800 */
[----:B0-----:R-:W2:Y:S04]  /*b880*/  LDL R21, [R1+0x4c] ;  /* 0x00004c0001157983 */ /* 0x001ea80000100800 */
[----:B---3--:R0:W-:Y:S04]  /*b890*/  STL [R1+0x18fc], R20 ;  /* 0x0018fc1401007387 */ /* 0x0081e80000100800 */
[----:B0-----:R-:W3:Y:S04]  /*b8a0*/  LDL R20, [R1+0x40] ;  /* 0x0000400001147983 */ /* 0x001ee80000100800 */
        /* <DEDUP_REMOVED lines=10> */
[----:B---3--:R-:W-:Y:S04]  /*b950*/  STL [R1+0x1914], R20 ;  /* 0x0019141401007387 */ /* 0x008fe80000100800 */
[----:B--2---:R-:W-:Y:S04]  /*b960*/  STL [R1+0x1918], R21 ;  /* 0x0019181501007387 */ /* 0x004fe80000100800 */
[----:B------:R-:W-:Y:S04]  /*b970*/  STL [R1+0x19c], R4 ;  /* 0x00019c0401007387 */ /* 0x000fe80000100800 */
[----:B------:R0:W-:Y:S04]  /*b980*/  STL [R1+0x18c0], R4 ;  /* 0x0018c00401007387 */ /* 0x0001e80000100800 */
[----:B0-----:R-:W2:Y:S04]  /*b990*/  LDL R4, [R1+0x230] ;  /* 0x0002300001047983 */ /* 0x001ea80000100800 */
[----:B------:R-:W-:Y:S04]  /*b9a0*/  STL [R1+0x18c4], R5 ;  /* 0x0018c40501007387 */ /* 0x000fe80000100800 */
[----:B------:R-:W3:Y:S04]  /*b9b0*/  LDL.LU R6, [R1+0x234] ;  /* 0x0002340001067983 */ /* 0x000ee80000300800 */
[----:B------:R-:W4:Y:S04]  /*b9c0*/  LDL.LU R13, [R1+0x248] ;  /* 0x00024800010d7983 */ /* 0x000f280000300800 */
[----:B------:R-:W2:Y:S04]  /*b9d0*/  LDL.LU R28, [R1+0x24c] ;  /* 0x00024c00011c7983 */ /* 0x000ea80000300800 */
[----:B------:R-:W2:Y:S04]  /*b9e0*/  LDL.LU R17, [R1+0x258] ;  /* 0x0002580001117983 */ /* 0x000ea80000300800 */
[----:B------:R-:W2:Y:S04]  /*b9f0*/  LDL.LU R8, [R1+0x25c] ;  /* 0x00025c0001087983 */ /* 0x000ea80000300800 */
[----:B------:R-:W2:Y:S04]  /*ba00*/  LDL.LU R23, [R1+0x270] ;  /* 0x0002700001177983 */ /* 0x000ea80000300800 */
[----:B------:R-:W2:Y:S04]  /*ba10*/  LDL.LU R29, [R1+0x274] ;  /* 0x00027400011d7983 */ /* 0x000ea80000300800 */
[----:B------:R-:W2:Y:S04]  /*ba20*/  LDL.LU R2, [R1+0x280] ;  /* 0x0002800001027983 */ /* 0x000ea80000300800 */
[----:B------:R-:W2:Y:S04]  /*ba30*/  LDL.LU R7, [R1+0x284] ;  /* 0x0002840001077983 */ /* 0x000ea80000300800 */
[----:B------:R-:W2:Y:S04]  /*ba40*/  LDL.LU R9, [R1+0x28c] ;  /* 0x00028c0001097983 */ /* 0x000ea80000300800 */
[----:B------:R-:W2:Y:S01]  /*ba50*/  LDL.LU R11, [R1+0x298] ;  /* 0x00029800010b7983 */ /* 0x000ea20000300800 */
[----:B------:R-:W-:-:S03]  /*ba60*/  IMAD.WIDE R20, R10, 0x2, R14 ;  /* 0x000000020a147825 */ /* 0x000fc600078e020e */
        /* <DEDUP_REMOVED lines=8> */
[----:B------:R0:W-:Y:S02]  /*baf0*/  STL.64 [R1+0x188], R20 ;  /* 0x0001881401007387 */ /* 0x0001e40000100a00 */
[----:B0-----:R-:W-:-:S05]  /*bb00*/  IMAD.WIDE R20, R12, 0x2, R14 ;  /* 0x000000020c147825 */ /* 0x001fca00078e020e */
[----:B------:R0:W-:Y:S04]  /*bb10*/  STL.64 [R1+0x180], R20 ;  /* 0x0001801401007387 */ /* 0x0001e80000100a00 */
[----:B0-----:R-:W2:Y:S02]  /*bb20*/  LDL.LU R21, [R1+0x1918] ;  /* 0x0019180001157983 */ /* 0x001ea40000300800 */
[----:B--2---:R-:W-:-:S05]  /*bb30*/  IMAD.WIDE R20, R21, 0x2, R14 ;  /* 0x0000000215147825 */ /* 0x004fca00078e020e */
        /* <DEDUP_REMOVED lines=22> */
[----:B0-----:R-:W2:Y:S01]  /*bca0*/  LDL.LU R21, [R1+0x18f8] ;  /* 0x0018f80001157983 */ /* 0x001ea20000300800 */
[----:B------:R-:W-:-:S04]  /*bcb0*/  IMAD.WIDE R4, R4, 0x2, R14 ;  /* 0x0000000204047825 */ /* 0x000fc800078e020e */
[----:B--2---:R-:W-:-:S05]  /*bcc0*/  IMAD.WIDE R20, R21, 0x2, R14 ;  /* 0x0000000215147825 */ /* 0x004fca00078e020e */
[----:B------:R0:W-:Y:S04]  /*bcd0*/  STL.64 [R1+0x138], R20 ;  /* 0x0001381401007387 */ /* 0x0001e80000100a00 */
[----:B0-----:R-:W2:Y:S04]  /*bce0*/  LDL.LU.64 R20, [R1+0x18f0] ;  /* 0x0018f00001147983 */ /* 0x001ea80000300a00 */
[----:B------:R3:W-:Y:S02]  /*bcf0*/  STL.64 [R1+0x130], R4 ;  /* 0x0001300401007387 */ /* 0x0007e40000100a00 */
[----:B---3--:R-:W-:-:S05]  /*bd00*/  IMAD.WIDE R4, R6, 0x2, R14 ;  /* 0x0000000206047825 */ /* 0x008fca00078e020e */
[----:B------:R0:W-:Y:S04]  /*bd10*/  STL.64 [R1+0x128], R4 ;  /* 0x0001280401007387 */ /* 0x0001e80000100a00 */
[----:B----4-:R1:W-:Y:S01]  /*bd20*/  STL.64 [R1+0x18c8], R12 ;  /* 0x0018c80c01007387 */ /* 0x0103e20000100a00 */
[----:B0-----:R-:W-:-:S04]  /*bd30*/  IMAD.WIDE R4, R13, 0x2, R14 ;  /* 0x000000020d047825 */ /* 0x001fc800078e020e */
[--C-:B-1----:R-:W-:Y:S01]  /*bd40*/  IMAD.WIDE R12, R28, 0x2, R14.reuse ;  /* 0x000000021c0c7825 */ /* 0x102fe200078e020e */
[----:B------:R0:W-:Y:S04]  /*bd50*/  STL.64 [R1+0x120], R4 ;  /* 0x0001200401007387 */ /* 0x0001e80000100a00 */
[----:B------:R1:W-:Y:S01]  /*bd60*/  STL.64 [R1+0x118], R12 ;  /* 0x0001180c01007387 */ /* 0x0003e20000100a00 */
[----:B0-----:R-:W-:-:S04]  /*bd70*/  IMAD.WIDE R4, R17, 0x2, R14 ;  /* 0x0000000211047825 */ /* 0x001fc800078e020e */
[--C-:B-1----:R-:W-:Y:S01]  /*bd80*/  IMAD.WIDE R12, R8, 0x2, R14.reuse ;  /* 0x00000002080c7825 */ /* 0x102fe200078e020e */
[----:B------:R0:W-:Y:S04]  /*bd90*/  STL.64 [R1+0x110], R4 ;  /* 0x0001100401007387 */ /* 0x0001e80000100a00 */
[----:B------:R1:W-:Y:S04]  /*bda0*/  STL.64 [R1+0x108], R12 ;  /* 0x0001080c01007387 */ /* 0x0003e80000100a00 */
[----:B------:R-:W-:Y:S01]  /*bdb0*/  STL.64 [R1+0x1888], R28 ;  /* 0x0018881c01007387 */ /* 0x000fe20000100a00 */
[----:B0-----:R-:W-:-:S04]  /*bdc0*/  IMAD.WIDE R4, R23, 0x2, R14 ;  /* 0x0000000217047825 */ /* 0x001fc800078e020e */
[--C-:B-1----:R-:W-:Y:S01]  /*bdd0*/  IMAD.WIDE R12, R29, 0x2, R14.reuse ;  /* 0x000000021d0c7825 */ /* 0x102fe200078e020e */
[----:B------:R0:W-:Y:S04]  /*bde0*/  STL.64 [R1+0x100], R4 ;  /* 0x0001000401007387 */ /* 0x0001e80000100a00 */
[----:B------:R-:W-:Y:S04]  /*bdf0*/  STL.64 [R1+0xf8], R12 ;  /* 0x0000f80c01007387 */ /* 0x000fe80000100a00 */
[----:B------:R-:W-:Y:S01]  /*be00*/  STL.64 [R1+0x18d0], R2 ;  /* 0x0018d00201007387 */ /* 0x000fe20000100a00 */
[----:B0-----:R-:W-:-:S05]  /*be10*/  IMAD.WIDE R4, R2, 0x2, R14 ;  /* 0x0000000202047825 */ /* 0x001fca00078e020e */
[----:B------:R0:W-:Y:S04]  /*be20*/  STL.64 [R1+0xf0], R4 ;  /* 0x0000f00401007387 */ /* 0x0001e80000100a00 */
[----:B0-----:R-:W3:Y:S01]  /*be30*/  LDL R4, [R1+0x2d4] ;  /* 0x0002d40001047983 */ /* 0x001ee20000100800 */
[----:B------:R-:W-:-:S04]  /*be40*/  IMAD.WIDE R2, R7, 0x2, R14 ;  /* 0x0000000207027825 */ /* 0x000fc800078e020e */
[--C-:B------:R-:W-:Y:S01]  /*be50*/  IMAD.WIDE R12, R9, 0x2, R14.reuse ;  /* 0x00000002090c7825 */ /* 0x100fe200078e020e */
[----:B------:R0:W-:Y:S04]  /*be60*/  STL.64 [R1+0x1890], R6 ;  /* 0x0018900601007387 */ /* 0x0001e80000100a00 */
[----:B------:R1:W-:Y:S04]  /*be70*/  STL.64 [R1+0xe8], R2 ;  /* 0x0000e80201007387 */ /* 0x0003e80000100a00 */
[----:B0-----:R-:W4:Y:S04]  /*be80*/  LDL R7, [R1+0x2e0] ;  /* 0x0002e00001077983 */ /* 0x001f280000100800 */
[----:B-1----:R-:W2:Y:S04]  /*be90*/  LDL R2, [R1+0x2e4] ;  /* 0x0002e40001027983 */ /* 0x002ea80000100800 */
[----:B------:R0:W-:Y:S04]  /*bea0*/  STL.64 [R1+0xe0], R12 ;  /* 0x0000e00c01007387 */ /* 0x0001e80000100a00 */
[----:B------:R1:W-:Y:S04]  /*beb0*/  STL.64 [R1+0x1898], R8 ;  /* 0x0018980801007387 */ /* 0x0003e80000100a00 */
[----:B------:R1:W-:Y:S01]  /*bec0*/  STL.64 [R1+0x18d8], R10 ;  /* 0x0018d80a01007387 */ /* 0x0003e20000100a00 */
[----:B0-----:R-:W-:-:S04]  /*bed0*/  IMAD.WIDE R12, R18, 0x2, R14 ;  /* 0x00000002120c7825 */ /* 0x001fc800078e020e */
[----:B-1----:R-:W-:-:S05]  /*bee0*/  IMAD.WIDE R8, R11, 0x2, R14 ;  /* 0x000000020b087825 */ /* 0x002fca00078e020e */
[----:B------:R0:W-:Y:S04]  /*bef0*/  STL.64 [R1+0xd8], R8 ;  /* 0x0000d80801007387 */ /* 0x0001e80000100a00 */
[----:B------:R-:W2:Y:S04]  /*bf00*/  LDL R10, [R1+0x2f8] ;  /* 0x0002f800010a7983 */ /* 0x000ea80000100800 */
[----:B------:R1:W-:Y:S01]  /*bf10*/  STL.64 [R1+0xd0], R12 ;  /* 0x0000d00c01007387 */ /* 0x0003e20000100a00 */
[----:B0-----:R-:W-:-:S03]  /*bf20*/  IMAD.WIDE R8, R16, 0x2, R14 ;  /* 0x0000000210087825 */ /* 0x001fc600078e020e */
[----:B------:R-:W2:Y:S04]  /*bf30*/  LDL R11, [R1+0x2fc] ;  /* 0x0002fc00010b7983 */ /* 0x000ea80000100800 */
[----:B------:R-:W-:Y:S04]  /*bf40*/  STL.64 [R1+0xc8], R8 ;  /* 0x0000c80801007387 */ /* 0x000fe80000100a00 */
[----:B------:R-:W2:Y:S04]  /*bf50*/  LDL R3, [R1+0x300] ;  /* 0x0003000001037983 */ /* 0x000ea80000100800 */
[----:B------:R-:W2:Y:S04]  /*bf60*/  LDL R28, [R1+0x304] ;  /* 0x00030400011c7983 */ /* 0x000ea80000100800 */
[----:B------:R-:W2:Y:S04]  /*bf70*/  LDL R29, [R1+0x310] ;  /* 0x00031000011d7983 */ /* 0x000ea80000100800 */
[----:B-1----:R-:W2:Y:S04]  /*bf80*/  LDL R12, [R1+0x314] ;  /* 0x00031400010c7983 */ /* 0x002ea80000100800 */
[----:B------:R-:W2:Y:S04]  /*bf90*/  LDL R13, [R1+0x318] ;  /* 0x00031800010d7983 */ /* 0x000ea80000100800 */
[----:B------:R0:W-:Y:S04]  /*bfa0*/  STL.64 [R1+0x18a0], R16 ;  /* 0x0018a01001007387 */ /* 0x0001e80000100a00 */
[----:B0-----:R-:W2:Y:S04]  /*bfb0*/  LDL R16, [R1+0x2e8] ;  /* 0x0002e80001107983 */ /* 0x001ea80000100800 */
[----:B------:R-:W2:Y:S01]  /*bfc0*/  LDL R17, [R1+0x2ec] ;  /* 0x0002ec0001117983 */ /* 0x000ea20000100800 */
[----:B------:R-:W-:-:S03]  /*bfd0*/  IMAD.WIDE R8, R19, 0x2, R14 ;  /* 0x0000000213087825 */ /* 0x000fc600078e020e */
[----:B------:R0:W-:Y:S04]  /*bfe0*/  STL.64 [R1+0x18a8], R18 ;  /* 0x0018a81201007387 */ /* 0x0001e80000100a00 */
[----:B------:R1:W-:Y:S04]  /*bff0*/  STL.64 [R1+0xc0], R8 ;  /* 0x0000c00801007387 */ /* 0x0003e80000100a00 */
[----:B------:R-:W-:Y:S01]  /*c000*/  STL.64 [R1+0x18b0], R22 ;  /* 0x0018b01601007387 */ /* 0x000fe20000100a00 */
[----:B0-----:R-:W-:-:S04]  /*c010*/  IMAD.WIDE R18, R22, 0x2, R14 ;  /* 0x0000000216127825 */ /* 0x001fc800078e020e */
[--C-:B-1----:R-:W-:Y:S01]  /*c020*/  IMAD.WIDE R8, R24, 0x2, R14.reuse ;  /* 0x0000000218087825 */ /* 0x102fe200078e020e */
[----:B------:R0:W-:Y:S04]  /*c030*/  STL.64 [R1+0xb8], R18 ;  /* 0x0000b81201007387 */ /* 0x0001e80000100a00 */
[----:B------:R-:W-:Y:S04]  /*c040*/  STL.64 [R1+0x18e0], R24 ;  /* 0x0018e01801007387 */ /* 0x000fe80000100a00 */
[----:B------:R1:W-:Y:S01]  /*c050*/  STL.64 [R1+0xb0], R8 ;  /* 0x0000b00801007387 */ /* 0x0003e20000100a00 */
[----:B0-----:R-:W-:-:S05]  /*c060*/  IMAD.WIDE R18, R25, 0x2, R14 ;  /* 0x0000000219127825 */ /* 0x001fca00078e020e */
[----:B------:R0:W-:Y:S01]  /*c070*/  STL.64 [R1+0xa8], R18 ;  /* 0x0000a81201007387 */ /* 0x0001e20000100a00 */
[----:B-1----:R-:W-:-:S05]  /*c080*/  IMAD.WIDE R8, R26, 0x2, R14 ;  /* 0x000000021a087825 */ /* 0x002fca00078e020e */
[----:B------:R3:W-:Y:S01]  /*c090*/  STL.64 [R1+0xa0], R8 ;  /* 0x0000a00801007387 */ /* 0x0007e20000100a00 */
[----:B0-----:R-:W-:-:S03]  /*c0a0*/  IMAD.WIDE R18, R27, 0x2, R14 ;  /* 0x000000021b127825 */ /* 0x001fc600078e020e */
[----:B------:R-:W-:Y:S04]  /*c0b0*/  STL.64 [R1+0x18e8], R26 ;  /* 0x0018e81a01007387 */ /* 0x000fe80000100a00 */
[----:B------:R4:W-:Y:S04]  /*c0c0*/  STL.64 [R1+0x98], R18 ;  /* 0x0000981201007387 */ /* 0x0009e80000100a00 */
[----:B------:R-:W2:Y:S01]  /*c0d0*/  LDL R5, [R1+0x31c] ;  /* 0x00031c0001057983 */ /* 0x000ea20000100800 */
[----:B---3--:R-:W-:-:S03]  /*c0e0*/  IMAD.WIDE R8, R4, 0x2, R14 ;  /* 0x0000000204087825 */ /* 0x008fc600078e020e */
[----:B------:R-:W3:Y:S04]  /*c0f0*/  LDL R4, [R1+0x328] ;  /* 0x0003280001047983 */ /* 0x000ee80000100800 */
[----:B------:R0:W-:Y:S01]  /*c100*/  STL.64 [R1+0x210], R8 ;  /* 0x0002100801007387 */ /* 0x0001e20000100a00 */
[----:B----4-:R-:W-:-:S03]  /*c110*/  IMAD.WIDE R18, R7, 0x2, R14 ;  /* 0x0000000207127825 */ /* 0x010fc600078e020e */
[----:B0-----:R-:W4:Y:S01]  /*c120*/  LDL R8, [R1+0x32c] ;  /* 0x00032c0001087983 */ /* 0x001f220000100800 */
[----:B--2---:R-:W-:-:S03]  /*c130*/  IMAD.WIDE R6, R2, 0x2, R14 ;  /* 0x0000000202067825 */ /* 0x004fc600078e020e */
[----:B------:R-:W-:Y:S04]  /*c140*/  STL.64 [R1+0x228], R18 ;  /* 0x0002281201007387 */ /* 0x000fe80000100a00 */
[----:B------:R-:W2:Y:S04]  /*c150*/  LDL R9, [R1+0x330] ;  /* 0x0003300001097983 */ /* 0x000ea80000100800 */
[----:B------:R0:W-:Y:S04]  /*c160*/  STL.64 [R1+0x240], R6 ;  /* 0x0002400601007387 */ /* 0x0001e80000100a00 */
[----:B------:R-:W2:Y:S04]  /*c170*/  LDL R2, [R1+0x344] ;  /* 0x0003440001027983 */ /* 0x000ea80000100800 */
[----:B0-----:R-:W2:Y:S04]  /*c180*/  LDL R6, [R1+0x334] ;  /* 0x0003340001067983 */ /* 0x001ea80000100800 */
[----:B------:R-:W2:Y:S01]  /*c190*/  LDL R7, [R1+0x340] ;  /* 0x0003400001077983 */ /* 0x000ea20000100800 */
[----:B------:R-:W-:-:S04]  /*c1a0*/  IMAD.WIDE R22, R10, 0x2, R14 ;  /* 0x000000020a167825 */ /* 0x000fc800078e020e */
[----:B------:R-:W-:-:S04]  /*c1b0*/  IMAD.WIDE R18, R16, 0x2, R14 ;  /* 0x0000000210127825 */ /* 0x000fc800078e020e */
[--C-:B------:R-:W-:Y:S01]  /*c1c0*/  IMAD.WIDE R16, R17, 0x2, R14.reuse ;  /* 0x0000000211107825 */ /* 0x100fe200078e020e */
[----:B------:R0:W-:Y:S04]  /*c1d0*/  STL.64 [R1+0x250], R18 ;  /* 0x0002501201007387 */ /* 0x0001e80000100a00 */
[----:B------:R1:W-:Y:S04]  /*c1e0*/  STL.64 [R1+0x268], R16 ;  /* 0x0002681001007387 */ /* 0x0003e80000100a00 */
[----:B------:R-:W-:Y:S01]  /*c1f0*/  STL.64 [R1+0x278], R22 ;  /* 0x0002781601007387 */ /* 0x000fe20000100a00 */
[----:B0-----:R-:W-:-:S04]  /*c200*/  IMAD.WIDE R18, R11, 0x2, R14 ;  /* 0x000000020b127825 */ /* 0x001fc800078e020e */
[--C-:B-1----:R-:W-:Y:S01]  /*c210*/  IMAD.WIDE R16, R3, 0x2, R14.reuse ;  /* 0x0000000203107825 */ /* 0x102fe200078e020e */
[----:B------:R0:W-:Y:S03]  /*c220*/  STL.64 [R1+0x290], R18 ;  /* 0x0002901201007387 */ /* 0x0001e60000100a00 */
[--C-:B------:R-:W-:Y:S01]  /*c230*/  IMAD.WIDE R10, R28, 0x2, R14.reuse ;  /* 0x000000021c0a7825 */ /* 0x100fe200078e020e */
[----:B------:R1:W-:Y:S04]  /*c240*/  STL.64 [R1+0x2a0], R16 ;  /* 0x0002a01001007387 */ /* 0x0003e80000100a00 */
[----:B------:R1:W-:Y:S01]  /*c250*/  STL.64 [R1+0x2b0], R10 ;  /* 0x0002b00a01007387 */ /* 0x0003e20000100a00 */
[----:B0-----:R-:W-:-:S04]  /*c260*/  IMAD.WIDE R18, R29, 0x2, R14 ;  /* 0x000000021d127825 */ /* 0x001fc800078e020e */
[--C-:B-1----:R-:W-:Y:S01]  /*c270*/  IMAD.WIDE R16, R12, 0x2, R14.reuse ;  /* 0x000000020c107825 */ /* 0x102fe200078e020e */
[----:B------:R0:W-:Y:S04]  /*c280*/  STL.64 [R1+0x2c0], R18 ;  /* 0x0002c01201007387 */ /* 0x0001e80000100a00 */
[----:B------:R-:W2:Y:S01]  /*c290*/  LDL R27, [R1+0x348] ;  /* 0x00034800011b7983 */ /* 0x000ea20000100800 */
[----:B------:R-:W-:-:S03]  /*c2a0*/  IMAD.WIDE R10, R13, 0x2, R14 ;  /* 0x000000020d0a7825 */ /* 0x000fc600078e020e */
[----:B------:R1:W-:Y:S04]  /*c2b0*/  STL.64 [R1+0x2d8], R16 ;  /* 0x0002d81001007387 */ /* 0x0003e80000100a00 */
[----:B------:R-:W2:Y:S04]  /*c2c0*/  LDL R24, [R1+0x34c] ;  /* 0x00034c0001187983 */ /* 0x000ea80000100800 */
[----:B------:R3:W-:Y:S04]  /*c2d0*/  STL.64 [R1+0x2f0], R10 ;  /* 0x0002f00a01007387 */ /* 0x0007e80000100a00 */
[----:B------:R-:W2:Y:S04]  /*c2e0*/  LDL R25, [R1+0x358] ;  /* 0x0003580001197983 */ /* 0x000ea80000100800 */
[----:B------:R-:W2:Y:S04]  /*c2f0*/  LDL R22, [R1+0x368] ;  /* 0x0003680001167983 */ /* 0x000ea80000100800 */
[----:B------:R-:W2:Y:S04]  /*c300*/  LDL R23, [R1+0x370] ;  /* 0x0003700001177983 */ /* 0x000ea80000100800 */
[----:B0-----:R-:W2:Y:S04]  /*c310*/  LDL R18, [R1+0x380] ;  /* 0x0003800001127983 */ /* 0x001ea80000100800 */
[----:B------:R-:W2:Y:S04]  /*c320*/  LDL R19, [R1+0x388] ;  /* 0x0003880001137983 */ /* 0x000ea80000100800 */
[----:B------:R-:W2:Y:S04]  /*c330*/  LDL R3, [R1+0x398] ;  /* 0x0003980001037983 */ /* 0x000ea80000100800 */
[----:B------:R-:W2:Y:S04]  /*c340*/  LDL R28, [R1+0x3a0] ;  /* 0x0003a000011c7983 */ /* 0x000ea80000100800 */
[----:B------:R-:W2:Y:S04]  /*c350*/  LDL R29, [R1+0x3b0] ;  /* 0x0003b000011d7983 */ /* 0x000ea80000100800 */
[----:B------:R-:W2:Y:S01]  /*c360*/  LDL R12, [R1+0x3b8] ;  /* 0x0003b800010c7983 */ /* 0x000ea20000100800 */
[----:B-1----:R-:W-:-:S03]  /*c370*/  IMAD.WIDE R16, R5, 0x2, R14 ;  /* 0x0000000205107825 */ /* 0x002fc600078e020e */
[----:B------:R-:W2:Y:S04]  /*c380*/  LDL R13, [R1+0x3c8] ;  /* 0x0003c800010d7983 */ /* 0x000ea80000100800 */
[----:B------:R-:W2:Y:S04]  /*c390*/  LDL R5, [R1+0x3d0] ;  /* 0x0003d00001057983 */ /* 0x000ea80000100800 */
[----:B------:R-:W-:Y:S01]  /*c3a0*/  STL.64 [R1+0x308], R16 ;  /* 0x0003081001007387 */ /* 0x000fe20000100a00 */
[----:B---3--:R-:W-:-:S03]  /*c3b0*/  IMAD.WIDE R10, R4, 0x2, R14 ;  /* 0x00000002040a7825 */ /* 0x008fc600078e020e */
[----:B------:R-:W3:Y:S04]  /*c3c0*/  LDL R4, [R1+0x3e0] ;  /* 0x0003e00001047983 */ /* 0x000ee80000100800 */
[----:B------:R4:W-:Y:S02]  /*c3d0*/  STL.64 [R1+0x320], R10 ;  /* 0x0003200a01007387 */ /* 0x0009e40000100a00 */
[----:B----4-:R-:W-:-:S05]  /*c3e0*/  IMAD.WIDE R10, R8, 0x2, R14 ;  /* 0x00000002080a7825 */ /* 0x010fca00078e020e */
[----:B------:R0:W-:Y:S01]  /*c3f0*/  STL.64 [R1+0x338], R10 ;  /* 0x0003380a01007387 */ /* 0x0001e20000100a00 */
[----:B--2---:R-:W-:-:S05]  /*c400*/  IMAD.WIDE R16, R9, 0x2, R14 ;  /* 0x0000000209107825 */ /* 0x004fca00078e020e */
[----:B------:R1:W-:Y:S01]  /*c410*/  STL.64 [R1+0x350], R16 ;  /* 0x0003501001007387 */ /* 0x0003e20000100a00 */
[----:B0-----:R-:W-:-:S04]  /*c420*/  IMAD.WIDE R10, R6, 0x2, R14 ;  /* 0x00000002060a7825 */ /* 0x001fc800078e020e */
[--C-:B------:R-:W-:Y:S01]  /*c430*/  IMAD.WIDE R8, R7, 0x2, R14.reuse ;  /* 0x0000000207087825 */ /* 0x100fe200078e020e */
[----:B------:R0:W-:Y:S03]  /*c440*/  STL.64 [R1+0x360], R10 ;  /* 0x0003600a01007387 */ /* 0x0001e60000100a00 */
[--C-:B------:R-:W-:Y:S01]  /*c450*/  IMAD.WIDE R6, R2, 0x2, R14.reuse ;  /* 0x0000000202067825 */ /* 0x100fe200078e020e */
[----:B-1----:R-:W2:Y:S04]  /*c460*/  LDL R16, [R1+0x3e8] ;  /* 0x0003e80001107983 */ /* 0x002ea80000100800 */
[----:B------:R1:W-:Y:S04]  /*c470*/  STL.64 [R1+0x378], R8 ;  /* 0x0003780801007387 */ /* 0x0003e80000100a00 */
[----:B------:R-:W4:Y:S04]  /*c480*/  LDL R17, [R1+0x3f8] ;  /* 0x0003f80001117983 */ /* 0x000f280000100800 */
[----:B------:R1:W-:Y:S04]  /*c490*/  STL.64 [R1+0x390], R6 ;  /* 0x0003900601007387 */ /* 0x0003e80000100a00 */
[----:B0-----:R-:W4:Y:S04]  /*c4a0*/  LDL R10, [R1+0x400] ;  /* 0x00040000010a7983 */ /* 0x001f280000100800 */
[----:B------:R-:W4:Y:S04]  /*c4b0*/  LDL R11, [R1+0x410] ;  /* 0x00041000010b7983 */ /* 0x000f280000100800 */
[----:B-1----:R-:W4:Y:S04]  /*c4c0*/  LDL R8, [R1+0x418] ;  /* 0x0004180001087983 */ /* 0x002f280000100800 */
[----:B------:R-:W4:Y:S04]  /*c4d0*/  LDL R9, [R1+0x428] ;  /* 0x0004280001097983 */ /* 0x000f280000100800 */
[----:B------:R-:W4:Y:S04]  /*c4e0*/  LDL R6, [R1+0x430] ;  /* 0x0004300001067983 */ /* 0x000f280000100800 */
[----:B------:R-:W4:Y:S04]  /*c4f0*/  LDL R7, [R1+0x440] ;  /* 0x0004400001077983 */ /* 0x000f280000100800 */
[----:B------:R-:W4:Y:S01]  /*c500*/  LDL R2, [R1+0x448] ;  /* 0x0004480001027983 */ /* 0x000f220000100800 */
[----:B------:R-:W-:-:S05]  /*c510*/  IMAD.WIDE R26, R27, 0x2, R14 ;  /* 0x000000021b1a7825 */ /* 0x000fca00078e020e */
[----:B------:R0:W-:Y:S02]  /*c520*/  STL.64 [R1+0x3a8], R26 ;  /* 0x0003a81a01007387 */ /* 0x0001e40000100a00 */
[----:B0-----:R-:W-:-:S05]  /*c530*/  IMAD.WIDE R26, R24, 0x2, R14 ;  /* 0x00000002181a7825 */ /* 0x001fca00078e020e */
[----:B------:R0:W-:Y:S02]  /*c540*/  STL.64 [R1+0x3c0], R26 ;  /* 0x0003c01a01007387 */ /* 0x0001e40000100a00 */
[----:B0-----:R-:W-:-:S04]  /*c550*/  IMAD.WIDE R26, R25, 0x2, R14 ;  /* 0x00000002191a7825 */ /* 0x001fc800078e020e */
[--C-:B------:R-:W-:Y:S01]  /*c560*/  IMAD.WIDE R24, R22, 0x2, R14.reuse ;  /* 0x0000000216187825 */ /* 0x100fe200078e020e */
[----:B------:R0:W-:Y:S03]  /*c570*/  STL.64 [R1+0x3d8], R26 ;  /* 0x0003d81a01007387 */ /* 0x0001e60000100a00 */
[--C-:B------:R-:W-:Y:S01]  /*c580*/  IMAD.WIDE R22, R23, 0x2, R14.reuse ;  /* 0x0000000217167825 */ /* 0x100fe200078e020e */
[----:B------:R1:W-:Y:S04]  /*c590*/  STL.64 [R1+0x3f0], R24 ;  /* 0x0003f01801007387 */ /* 0x0003e80000100a00 */
[----:B------:R1:W-:Y:S01]  /*c5a0*/  STL.64 [R1+0x408], R22 ;  /* 0x0004081601007387 */ /* 0x0003e20000100a00 */
[----:B0-----:R-:W-:-:S04]  /*c5b0*/  IMAD.WIDE R26, R18, 0x2, R14 ;  /* 0x00000002121a7825 */ /* 0x001fc800078e020e */
[--C-:B-1----:R-:W-:Y:S01]  /*c5c0*/  IMAD.WIDE R24, R19, 0x2, R14.reuse ;  /* 0x0000000213187825 */ /* 0x102fe200078e020e */
[----:B------:R-:W-:Y:S03]  /*c5d0*/  STL.64 [R1+0x420], R26 ;  /* 0x0004201a01007387 */ /* 0x000fe60000100a00 */
[--C-:B------:R-:W-:Y:S01]  /*c5e0*/  IMAD.WIDE R22, R3, 0x2, R14.reuse ;  /* 0x0000000203167825 */ /* 0x100fe200078e020e */
[----:B------:R-:W-:Y:S03]  /*c5f0*/  STL.64 [R1+0x438], R24 ;  /* 0x0004381801007387 */ /* 0x000fe60000100a00 */
[--C-:B------:R-:W-:Y:S01]  /*c600*/  IMAD.WIDE R18, R28, 0x2, R14.reuse ;  /* 0x000000021c127825 */ /* 0x100fe200078e020e */
[----:B------:R0:W-:Y:S04]  /*c610*/  STL.64 [R1+0x450], R22 ;  /* 0x0004501601007387 */ /* 0x0001e80000100a00 */
[----:B------:R1:W-:Y:S01]  /*c620*/  STL.64 [R1+0x460], R18 ;  /* 0x0004601201007387 */ /* 0x0003e20000100a00 */
[----:B0-----:R-:W-:-:S04]  /*c630*/  IMAD.WIDE R22, R29, 0x2, R14 ;  /* 0x000000021d167825 */ /* 0x001fc800078e020e */
[--C-:B-1----:R-:W-:Y:S01]  /*c640*/  IMAD.WIDE R18, R12, 0x2, R14.reuse ;  /* 0x000000020c127825 */ /* 0x102fe200078e020e */
[----:B------:R-:W-:Y:S03]  /*c650*/  STL.64 [R1+0x478], R22 ;  /* 0x0004781601007387 */ /* 0x000fe60000100a00 */
[--C-:B------:R-:W-:Y:S01]  /*c660*/  IMAD.WIDE R12, R13, 0x2, R14.reuse ;  /* 0x000000020d0c7825 */ /* 0x100fe200078e020e */
[----:B------:R-:W4:Y:S04]  /*c670*/  LDL R28, [R1+0x458] ;  /* 0x00045800011c7983 */ /* 0x000f280000100800 */
[----:B------:R-:W-:Y:S04]  /*c680*/  STL.64 [R1+0x490], R18 ;  /* 0x0004901201007387 */ /* 0x000fe80000100a00 */
[----:B------:R-:W4:Y:S04]  /*c690*/  LDL R29, [R1+0x468] ;  /* 0x00046800011d7983 */ /* 0x000f280000100800 */
[----:B------:R0:W-:Y:S04]  /*c6a0*/  STL.64 [R1+0x4a8], R12 ;  /* 0x0004a80c01007387 */ /* 0x0001e80000100a00 */
[----:B------:R-:W4:Y:S01]  /*c6b0*/  LDL R3, [R1+0x470] ;  /* 0x0004700001037983 */ /* 0x000f220000100800 */
[----:B0-----:R-:W-:-:S05]  /*c6c0*/  IMAD.WIDE R12, R5, 0x2, R14 ;  /* 0x00000002050c7825 */ /* 0x001fca00078e020e */
[----:B------:R0:W-:Y:S04]  /*c6d0*/  STL.64 [R1+0x4c0], R12 ;  /* 0x0004c00c01007387 */ /* 0x0001e80000100a00 */
[----:B0-----:R-:W4:Y:S01]  /*c6e0*/  LDL R12, [R1+0x480] ;  /* 0x00048000010c7983 */ /* 0x001f220000100800 */
[----:B---3--:R-:W-:-:S05]  /*c6f0*/  IMAD.WIDE R4, R4, 0x2, R14 ;  /* 0x0000000204047825 */ /* 0x008fca00078e020e */
[----:B------:R0:W-:Y:S04]  /*c700*/  STL.64 [R1+0x4d8], R4 ;  /* 0x0004d80401007387 */ /* 0x0001e80000100a00 */
[----:B------:R-:W3:Y:S04]  /*c710*/  LDL R13, [R1+0x488] ;  /* 0x00048800010d7983 */ /* 0x000ee80000100800 */
[----:B0-----:R-:W3:Y:S04]  /*c720*/  LDL R5, [R1+0x498] ;  /* 0x0004980001057983 */ /* 0x001ee80000100800 */
[----:B------:R-:W3:Y:S01]  /*c730*/  LDL R4, [R1+0x4a0] ;  /* 0x0004a00001047983 */ /* 0x000ee20000100800 */
[----:B--2---:R-:W-:-:S04]  /*c740*/  IMAD.WIDE R22, R16, 0x2, R14 ;  /* 0x0000000210167825 */ /* 0x004fc800078e020e */
[--C-:B----4-:R-:W-:Y:S01]  /*c750*/  IMAD.WIDE R18, R17, 0x2, R14.reuse ;  /* 0x0000000211127825 */ /* 0x110fe200078e020e */
[----:B------:R-:W-:Y:S03]  /*c760*/  STL.64 [R1+0x4f0], R22 ;  /* 0x0004f01601007387 */ /* 0x000fe60000100a00 */
[--C-:B------:R-:W-:Y:S01]  /*c770*/  IMAD.WIDE R16, R10, 0x2, R14.reuse ;  /* 0x000000020a107825 */ /* 0x100fe200078e020e */
[----:B------:R0:W-:Y:S03]  /*c780*/  STL.64 [R1+0x508], R18 ;  /* 0x0005081201007387 */ /* 0x0001e60000100a00 */
[--C-:B------:R-:W-:Y:S01]  /*c790*/  IMAD.WIDE R10, R11, 0x2, R14.reuse ;  /* 0x000000020b0a7825 */ /* 0x100fe200078e020e */
[----:B------:R1:W-:Y:S04]  /*c7a0*/  STL.64 [R1+0x510], R16 ;  /* 0x0005101001007387 */ /* 0x0003e80000100a00 */
[----:B------:R2:W-:Y:S01]  /*c7b0*/  STL.64 [R1+0x520], R10 ;  /* 0x0005200a01007387 */ /* 0x0005e20000100a00 */
[----:B0-----:R-:W-:-:S04]  /*c7c0*/  IMAD.WIDE R18, R8, 0x2, R14 ;  /* 0x0000000208127825 */ /* 0x001fc800078e020e */
[--C-:B-1----:R-:W-:Y:S01]  /*c7d0*/  IMAD.WIDE R16, R9, 0x2, R14.reuse ;  /* 0x0000000209107825 */ /* 0x102fe200078e020e */
[----:B------:R0:W-:Y:S03]  /*c7e0*/  STL.64 [R1+0x538], R18 ;  /* 0x0005381201007387 */ /* 0x0001e60000100a00 */
[--C-:B--2---:R-:W-:Y:S01]  /*c7f0*/  IMAD.WIDE R10, R6, 0x2, R14.reuse ;  /* 0x00000002060a7825 */ /* 0x104fe200078e020e */
[----:B------:R1:W-:Y:S03]  /*c800*/  STL.64 [R1+0x540], R16 ;  /* 0x0005401001007387 */ /* 0x0003e60000100a00 */
[--C-:B------:R-:W-:Y:S01]  /*c810*/  IMAD.WIDE R8, R7, 0x2, R14.reuse ;  /* 0x0000000207087825 */ /* 0x100fe200078e020e */
[----:B------:R-:W-:Y:S04]  /*c820*/  STL.64 [R1+0x550], R10 ;  /* 0x0005500a01007387 */ /* 0x000fe80000100a00 */
        /* <DEDUP_REMOVED lines=10> */
[----:B-1----:R-:W2:Y:S04]  /*c8d0*/  LDL R17, [R1+0x500] ;  /* 0x0005000001117983 */ /* 0x002ea80000100800 */
[----:B----4-:R-:W4:Y:S04]  /*c8e0*/  LDL R8, [R1+0x288] ;  /* 0x0002880001087983 */ /* 0x010f280000100800 */
[----:B------:R-:W4:Y:S04]  /*c8f0*/  LDL R9, [R1+0x264] ;  /* 0x0002640001097983 */ /* 0x000f280000100800 */
[----:B------:R-:W4:Y:S04]  /*c900*/  LDL R6, [R1+0x260] ;  /* 0x0002600001067983 */ /* 0x000f280000100800 */
[----:B------:R-:W4:Y:S01]  /*c910*/  LDL R7, [R1+0x23c] ;  /* 0x00023c0001077983 */ /* 0x000f220000100800 */
[----:B------:R-:W-:-:S05]  /*c920*/  IMAD.WIDE R10, R28, 0x2, R14 ;  /* 0x000000021c0a7825 */ /* 0x000fca00078e020e */
[----:B------:R0:W-:Y:S04]  /*c930*/  STL.64 [R1+0x578], R10 ;  /* 0x0005780a01007387 */ /* 0x0001e80000100a00 */
[----:B------:R-:W4:Y:S01]  /*c940*/  LDL R28, [R1+0x238] ;  /* 0x00023800011c7983 */ /* 0x000f220000100800 */
[----:B0-----:R-:W-:-:S03]  /*c950*/  IMAD.WIDE R10, R29, 0x2, R14 ;  /* 0x000000021d0a7825 */ /* 0x001fc600078e020e */
[----:B------:R-:W4:Y:S04]  /*c960*/  LDL R29, [R1+0x224] ;  /* 0x00022400011d7983 */ /* 0x000f280000100800 */
[----:B------:R0:W-:Y:S02]  /*c970*/  STL.64 [R1+0x588], R10 ;  /* 0x0005880a01007387 */ /* 0x0001e40000100a00 */
[----:B0-----:R-:W-:-:S04]  /*c980*/  IMAD.WIDE R10, R3, 0x2, R14 ;  /* 0x00000002030a7825 */ /* 0x001fc800078e020e */
[--C-:B------:R-:W-:Y:S01]  /*c990*/  IMAD.WIDE R2, R12, 0x2, R14.reuse ;  /* 0x000000020c027825 */ /* 0x100fe200078e020e */
[----:B------:R0:W-:Y:S04]  /*c9a0*/  STL.64 [R1+0x590], R10 ;  /* 0x0005900a01007387 */ /* 0x0001e80000100a00 */
[----:B------:R1:W-:Y:S01]  /*c9b0*/  STL.64 [R1+0x5a0], R2 ;  /* 0x0005a00201007387 */ /* 0x0003e20000100a00 */
[----:B---3--:R-:W-:-:S05]  /*c9c0*/  IMAD.WIDE R12, R13, 0x2, R14 ;  /* 0x000000020d0c7825 */ /* 0x008fca00078e020e */
[----:B------:R-:W-:Y:S01]  /*c9d0*/  STL.64 [R1+0x5b0], R12 ;  /* 0x0005b00c01007387 */ /* 0x000fe20000100a00 */
[----:B0-----:R-:W-:-:S03]  /*c9e0*/  IMAD.WIDE R10, R5, 0x2, R14 ;  /* 0x00000002050a7825 */ /* 0x001fc600078e020e */
[----:B------:R-:W3:Y:S01]  /*c9f0*/  LDL R16, [R1+0x220] ;  /* 0x0002200001107983 */ /* 0x000ee20000100800 */
[----:B-1----:R-:W-:-:S03]  /*ca00*/  IMAD.WIDE R2, R4, 0x2, R14 ;  /* 0x0000000204027825 */ /* 0x002fc600078e020e */
[----:B------:R0:W-:Y:S04]  /*ca10*/  STL.64 [R1+0x5b8], R10 ;  /* 0x0005b80a01007387 */ /* 0x0001e80000100a00 */
[----:B0-----:R-:W3:Y:S04]  /*ca20*/  LDL R10, [R1+0x20c] ;  /* 0x00020c00010a7983 */ /* 0x001ee80000100800 */
[----:B------:R0:W-:Y:S04]  /*ca30*/  STL.64 [R1+0x5c8], R2 ;  /* 0x0005c80201007387 */ /* 0x0001e80000100a00 */
[----:B------:R-:W3:Y:S04]  /*ca40*/  LDL R11, [R1+0x208] ;  /* 0x00020800010b7983 */ /* 0x000ee80000100800 */
[----:B------:R-:W3:Y:S04]  /*ca50*/  LDL R12, [R1+0x1fc] ;  /* 0x0001fc00010c7983 */ /* 0x000ee80000100800 */
[----:B0-----:R-:W3:Y:S04]  /*ca60*/  LDL R2, [R1+0x204] ;  /* 0x0002040001027983 */ /* 0x001ee80000100800 */
[----:B------:R-:W3:Y:S04]  /*ca70*/  LDL R3, [R1+0x200] ;  /* 0x0002000001037983 */ /* 0x000ee80000100800 */
[----:B------:R-:W3:Y:S04]  /*ca80*/  LDL R13, [R1+0x1f8] ;  /* 0x0001f800010d7983 */ /* 0x000ee80000100800 */
[----:B------:R-:W3:Y:S04]  /*ca90*/  LDL R5, [R1+0x1f4] ;  /* 0x0001f40001057983 */ /* 0x000ee80000100800 */
[----:B------:R-:W3:Y:S01]  /*caa0*/  LDL R4, [R1+0x1f0] ;  /* 0x0001f00001047983 */ /* 0x000ee20000100800 */
[----:B--2---:R-:W-:-:S05]  /*cab0*/  IMAD.WIDE R26, R27, 0x2, R14 ;  /* 0x000000021b1a7825 */ /* 0x004fca00078e020e */
[----:B------:R0:W-:Y:S02]  /*cac0*/  STL.64 [R1+0x5f8], R26 ;  /* 0x0005f81a01007387 */ /* 0x0001e40000100a00 */
[----:B0-----:R-:W-:-:S05]  /*cad0*/  IMAD.WIDE R26, R24, 0x2, R14 ;  /* 0x00000002181a7825 */ /* 0x001fca00078e020e */
[----:B------:R0:W-:Y:S02]  /*cae0*/  STL.64 [R1+0x600], R26 ;  /* 0x0006001a01007387 */ /* 0x0001e40000100a00 */
[----:B0-----:R-:W-:-:S04]  /*caf0*/  IMAD.WIDE R26, R25, 0x2, R14 ;  /* 0x00000002191a7825 */ /* 0x001fc800078e020e */
[--C-:B------:R-:W-:Y:S01]  /*cb00*/  IMAD.WIDE R24, R22, 0x2, R14.reuse ;  /* 0x0000000216187825 */ /* 0x100fe200078e020e */
[----:B------:R0:W-:Y:S04]  /*cb10*/  STL.64 [R1+0x610], R26 ;  /* 0x0006101a01007387 */ /* 0x0001e80000100a00 */
[----:B------:R1:W-:Y:S01]  /*cb20*/  STL.64 [R1+0x620], R24 ;  /* 0x0006201801007387 */ /* 0x0003e20000100a00 */
[----:B0-----:R-:W-:-:S04]  /*cb30*/  IMAD.WIDE R26, R23, 0x2, R14 ;  /* 0x00000002171a7825 */ /* 0x001fc800078e020e */
[--C-:B------:R-:W-:Y:S01]  /*cb40*/  IMAD.WIDE R22, R18, 0x2, R14.reuse ;  /* 0x0000000212167825 */ /* 0x100fe200078e020e */
[----:B------:R-:W-:Y:S03]  /*cb50*/  STL.64 [R1+0x628], R26 ;  /* 0x0006281a01007387 */ /* 0x000fe60000100a00 */
[--C-:B-1----:R-:W-:Y:S01]  /*cb60*/  IMAD.WIDE R24, R19, 0x2, R14.reuse ;  /* 0x0000000213187825 */ /* 0x102fe200078e020e */
[----:B------:R4:W-:Y:S03]  /*cb70*/  STL.64 [R1+0x638], R22 ;  /* 0x0006381601007387 */ /* 0x0009e60000100a00 */
[--C-:B------:R-:W-:Y:S01]  /*cb80*/  IMAD.WIDE R18, R17, 0x2, R14.reuse ;  /* 0x0000000211127825 */ /* 0x100fe200078e020e */
[----:B------:R-:W-:Y:S04]  /*cb90*/  STL.64 [R1+0x648], R24 ;  /* 0x0006481801007387 */ /* 0x000fe80000100a00 */
[----:B------:R0:W-:Y:S01]  /*cba0*/  STL.64 [R1+0x650], R18 ;  /* 0x0006501201007387 */ /* 0x0001e20000100a00 */
[----:B----4-:R-:W-:-:S04]  /*cbb0*/  IMAD.WIDE R22, R8, 0x2, R14 ;  /* 0x0000000208167825 */ /* 0x010fc800078e020e */
[--C-:B0-----:R-:W-:Y:S01]  /*cbc0*/  IMAD.WIDE R18, R9, 0x2, R14.reuse ;  /* 0x0000000209127825 */ /* 0x101fe200078e020e */
[----:B------:R-:W-:Y:S03]  /*cbd0*/  STL.64 [R1+0x660], R22 ;  /* 0x0006601601007387 */ /* 0x000fe60000100a00 */
[--C-:B------:R-:W-:Y:S01]  /*cbe0*/  IMAD.WIDE R8, R6, 0x2, R14.reuse ;  /* 0x0000000206087825 */ /* 0x100fe200078e020e */
[----:B------:R-:W-:Y:S03]  /*cbf0*/  STL.64 [R1+0x670], R18 ;  /* 0x0006701201007387 */ /* 0x000fe60000100a00 */
[--C-:B------:R-:W-:Y:S01]  /*cc00*/  IMAD.WIDE R6, R7, 0x2, R14.reuse ;  /* 0x0000000207067825 */ /* 0x100fe200078e020e */
[----:B------:R-:W2:Y:S04]  /*cc10*/  LDL R17, [R1+0x1ec] ;  /* 0x0001ec0001117983 */ /* 0x000ea80000100800 */
[----:B------:R0:W-:Y:S04]  /*cc20*/  STL.64 [R1+0x678], R8 ;  /* 0x0006780801007387 */ /* 0x0001e80000100a00 */
[----:B0-----:R-:W4:Y:S04]  /*cc30*/  LDL R8, [R1+0x1e8] ;  /* 0x0001e80001087983 */ /* 0x001f280000100800 */
[----:B------:R0:W-:Y:S04]  /*cc40*/  STL.64 [R1+0x688], R6 ;  /* 0x0006880601007387 */ /* 0x0001e80000100a00 */
[----:B------:R-:W4:Y:S01]  /*cc50*/  LDL R9, [R1+0x1e4] ;  /* 0x0001e40001097983 */ /* 0x000f220000100800 */
[----:B0-----:R-:W-:-:S05]  /*cc60*/  IMAD.WIDE R6, R28, 0x2, R14 ;  /* 0x000000021c067825 */ /* 0x001fca00078e020e */
[----:B------:R0:W-:Y:S01]  /*cc70*/  STL.64 [R1+0x698], R6 ;  /* 0x0006980601007387 */ /* 0x0001e20000100a00 */
[----:B------:R-:W-:-:S03]  /*cc80*/  IMAD.WIDE R18, R29, 0x2, R14 ;  /* 0x000000021d127825 */ /* 0x000fc600078e020e */
[----:B0-----:R-:W4:Y:S04]  /*cc90*/  LDL R6, [R1+0x1e0] ;  /* 0x0001e00001067983 */ /* 0x001f280000100800 */
[----:B------:R3:W-:Y:S04]  /*cca0*/  STL.64 [R1+0x6a0], R18 ;  /* 0x0006a01201007387 */ /* 0x0007e80000100a00 */
[----:B------:R-:W4:Y:S04]  /*ccb0*/  LDL R7, [R1+0x1dc] ;  /* 0x0001dc0001077983 */ /* 0x000f280000100800 */
[----:B------:R-:W4:Y:S04]  /*ccc0*/  LDL R28, [R1+0x1d8] ;  /* 0x0001d800011c7983 */ /* 0x000f280000100800 */
[----:B------:R-:W4:Y:S01]  /*ccd0*/  LDL R29, [R1+0x1d4] ;  /* 0x0001d400011d7983 */ /* 0x000f220000100800 */
[----:B---3--:R-:W-:-:S05]  /*cce0*/  IMAD.WIDE R18, R16, 0x2, R14 ;  /* 0x0000000210127825 */ /* 0x008fca00078e020e */
[----:B------:R0:W-:Y:S01]  /*ccf0*/  STL.64 [R1+0x6a8], R18 ;  /* 0x0006a81201007387 */ /* 0x0001e20000100a00 */
[----:B------:R-:W-:-:S04]  /*cd00*/  IMAD.WIDE R24, R10, 0x2, R14 ;  /* 0x000000020a187825 */ /* 0x000fc800078e020e */
[--C-:B------:R-:W-:Y:S01]  /*cd10*/  IMAD.WIDE R22, R11, 0x2, R14.reuse ;  /* 0x000000020b167825 */ /* 0x100fe200078e020e */
[----:B------:R-:W-:Y:S03]  /*cd20*/  STL.64 [R1+0x6b0], R24 ;  /* 0x0006b01801007387 */ /* 0x000fe60000100a00 */
[--C-:B0-----:R-:W-:Y:S01]  /*cd30*/  IMAD.WIDE R18, R2, 0x2, R14.reuse ;  /* 0x0000000202127825 */ /* 0x101fe200078e020e */
[----:B------:R-:W-:Y:S03]  /*cd40*/  STL.64 [R1+0x6c0], R22 ;  /* 0x0006c01601007387 */ /* 0x000fe60000100a00 */
[--C-:B------:R-:W-:Y:S01]  /*cd50*/  IMAD.WIDE R10, R3, 0x2, R14.reuse ;  /* 0x00000002030a7825 */ /* 0x100fe200078e020e */
[----:B------:R-:W-:Y:S03]  /*cd60*/  STL.64 [R1+0x6c8], R18 ;  /* 0x0006c81201007387 */ /* 0x000fe60000100a00 */
[--C-:B------:R-:W-:Y:S01]  /*cd70*/  IMAD.WIDE R2, R12, 0x2, R14.reuse ;  /* 0x000000020c027825 */ /* 0x100fe200078e020e */
[----:B------:R0:W-:Y:S03]  /*cd80*/  STL.64 [R1+0x6d0], R10 ;  /* 0x0006d00a01007387 */ /* 0x0001e60000100a00 */
[--C-:B------:R-:W-:Y:S01]  /*cd90*/  IMAD.WIDE R12, R13, 0x2, R14.reuse ;  /* 0x000000020d0c7825 */ /* 0x100fe200078e020e */
[----:B------:R1:W-:Y:S04]  /*cda0*/  STL.64 [R1+0x6d8], R2 ;  /* 0x0006d80201007387 */ /* 0x0003e80000100a00 */
[----:B------:R-:W-:Y:S01]  /*cdb0*/  STL.64 [R1+0x6e0], R12 ;  /* 0x0006e00c01007387 */ /* 0x000fe20000100a00 */
[----:B0-----:R-:W-:-:S03]  /*cdc0*/  IMAD.WIDE R10, R5, 0x2, R14 ;  /* 0x00000002050a7825 */ /* 0x001fc600078e020e */
[----:B------:R-:W3:Y:S01]  /*cdd0*/  LDL R27, [R1+0x1d0] ;  /* 0x0001d000011b7983 */ /* 0x000ee20000100800 */
[----:B-1----:R-:W-:-:S03]  /*cde0*/  IMAD.WIDE R2, R4, 0x2, R14 ;  /* 0x0000000204027825 */ /* 0x002fc600078e020e */
[----:B------:R0:W-:Y:S04]  /*cdf0*/  STL.64 [R1+0x6e8], R10 ;  /* 0x0006e80a01007387 */ /* 0x0001e80000100a00 */
[----:B------:R-:W3:Y:S04]  /*ce00*/  LDL R24, [R1+0x1cc] ;  /* 0x0001cc0001187983 */ /* 0x000ee80000100800 */
[----:B------:R1:W-:Y:S04]  /*ce10*/  STL.64 [R1+0x6f0], R2 ;  /* 0x0006f00201007387 */ /* 0x0003e80000100a00 */
[----:B------:R-:W3:Y:S04]  /*ce20*/  LDL R25, [R1+0x1c8] ;  /* 0x0001c80001197983 */ /* 0x000ee80000100800 */
[----:B------:R-:W3:Y:S04]  /*ce30*/  LDL R22, [R1+0x1c4] ;  /* 0x0001c40001167983 */ /* 0x000ee80000100800 */
[----:B0-----:R-:W3:Y:S04]  /*ce40*/  LDL R10, [R1+0x1c0] ;  /* 0x0001c000010a7983 */ /* 0x001ee80000100800 */
[----:B------:R-:W3:Y:S04]  /*ce50*/  LDL R11, [R1+0x1bc] ;  /* 0x0001bc00010b7983 */ /* 0x000ee80000100800 */
[----:B-1----:R-:W3:Y:S04]  /*ce60*/  LDL R2, [R1+0x1b8] ;  /* 0x0001b80001027983 */ /* 0x002ee80000100800 */
[----:B------:R-:W3:Y:S04]  /*ce70*/  LDL R3, [R1+0x1b4] ;  /* 0x0001b40001037983 */ /* 0x000ee80000100800 */
[----:B------:R-:W3:Y:S04]  /*ce80*/  LDL R12, [R1+0x1b0] ;  /* 0x0001b000010c7983 */ /* 0x000ee80000100800 */
[----:B------:R-:W3:Y:S04]  /*ce90*/  LDL R13, [R1+0x1ac] ;  /* 0x0001ac00010d7983 */ /* 0x000ee80000100800 */
[----:B------:R-:W3:Y:S04]  /*cea0*/  LDL R5, [R1+0x1a8] ;  /* 0x0001a80001057983 */ /* 0x000ee80000100800 */
[----:B------:R-:W3:Y:S04]  /*ceb0*/  LDL R4, [R1+0x1a4] ;  /* 0x0001a40001047983 */ /* 0x000ee80000100800 */
[----:B------:R-:W3:Y:S01]  /*cec0*/  LDL R23, [R1+0x198] ;  /* 0x0001980001177983 */ /* 0x000ee20000100800 */
[----:B--2---:R-:W-:-:S05]  /*ced0*/  IMAD.WIDE R18, R17, 0x2, R14 ;  /* 0x0000000211127825 */ /* 0x004fca00078e020e */
[----:B------:R0:W-:Y:S01]  /*cee0*/  STL.64 [R1+0x6f8], R18 ;  /* 0x0006f81201007387 */ /* 0x0001e20000100a00 */
[----:B----4-:R-:W-:-:S03]  /*cef0*/  IMAD.WIDE R16, R8, 0x2, R14 ;  /* 0x0000000208107825 */ /* 0x010fc600078e020e */
[----:B0-----:R-:W2:Y:S04]  /*cf00*/  LDL R18, [R1+0x530] ;  /* 0x0005300001127983 */ /* 0x001ea80000100800 */
[----:B------:R0:W-:Y:S02]  /*cf10*/  STL.64 [R1+0x700], R16 ;  /* 0x0007001001007387 */ /* 0x0001e40000100a00 */
[----:B0-----:R-:W-:-:S05]  /*cf20*/  IMAD.WIDE R16, R9, 0x2, R14 ;  /* 0x0000000209107825 */ /* 0x001fca00078e020e */
[----:B------:R0:W-:Y:S01]  /*cf30*/  STL.64 [R1+0x708], R16 ;  /* 0x0007081001007387 */ /* 0x0001e20000100a00 */
[----:B------:R-:W-:-:S05]  /*cf40*/  IMAD.WIDE R8, R6, 0x2, R14 ;  /* 0x0000000206087825 */ /* 0x000fca00078e020e */
[----:B------:R1:W-:Y:S01]  /*cf50*/  STL.64 [R1+0x710], R8 ;  /* 0x0007100801007387 */ /* 0x0003e20000100a00 */
[----:B0-----:R-:W-:-:S05]  /*cf60*/  IMAD.WIDE R16, R7, 0x2, R14 ;  /* 0x0000000207107825 */ /* 0x001fca00078e020e */
[----:B------:R0:W-:Y:S01]  /*cf70*/  STL.64 [R1+0x718], R16 ;  /* 0x0007181001007387 */ /* 0x0001e20000100a00 */
[----:B-1----:R-:W-:-:S03]  /*cf80*/  IMAD.WIDE R8, R28, 0x2, R14 ;  /* 0x000000021c087825 */ /* 0x002fc600078e020e */
[----:B------:R-:W4:Y:S01]  /*cf90*/  LDL.LU R19, [R1+0x18] ;  /* 0x0000180001137983 */ /* 0x000f220000300800 */
[----:B------:R-:W-:-:S03]  /*cfa0*/  IMAD.WIDE R6, R29, 0x2, R14 ;  /* 0x000000021d067825 */ /* 0x000fc600078e020e */
[----:B------:R1:W-:Y:S04]  /*cfb0*/  STL.64 [R1+0x720], R8 ;  /* 0x0007200801007387 */ /* 0x0003e80000100a00 */
[----:B0-----:R-:W2:Y:S04]  /*cfc0*/  LDL.LU R16, [R1+0x1c] ;  /* 0x00001c0001107983 */ /* 0x001ea80000300800 */
[----:B------:R0:W-:Y:S04]  /*cfd0*/  STL.64 [R1+0x728], R6 ;  /* 0x0007280601007387 */ /* 0x0001e80000100a00 */
[----:B------:R-:W2:Y:S04]  /*cfe0*/  LDL.LU R17, [R1+0x20] ;  /* 0x0000200001117983 */ /* 0x000ea80000300800 */
[----:B-1----:R-:W2:Y:S04]  /*cff0*/  LDL.LU R8, [R1+0x24] ;  /* 0x0000240001087983 */ /* 0x002ea80000300800 */
[----:B------:R-:W2:Y:S04]  /*d000*/  LDL.LU R9, [R1+0x28] ;  /* 0x0000280001097983 */ /* 0x000ea80000300800 */
[----:B0-----:R-:W2:Y:S04]  /*d010*/  LDL.LU R6, [R1+0x40] ;  /* 0x0000400001067983 */ /* 0x001ea80000300800 */
[----:B------:R-:W2:Y:S04]  /*d020*/  LDL.LU R7, [R1+0x4c] ;  /* 0x00004c0001077983 */ /* 0x000ea80000300800 */
[----:B------:R-:W2:Y:S04]  /*d030*/  LDL.LU R28, [R1+0x218] ;  /* 0x00021800011c7983 */ /* 0x000ea80000300800 */
[----:B------:R-:W2:Y:S01]  /*d040*/  LDL.LU R29, [R1+0x21c] ;  /* 0x00021c00011d7983 */ /* 0x000ea20000300800 */
[----:B---3--:R-:W-:-:S05]  /*d050*/  IMAD.WIDE R26, R27, 0x2, R14 ;  /* 0x000000021b1a7825 */ /* 0x008fca00078e020e */
[----:B------:R0:W-:Y:S02]  /*d060*/  STL.64 [R1+0x730], R26 ;  /* 0x0007301a01007387 */ /* 0x0001e40000100a00 */
[----:B0-----:R-:W-:-:S04]  /*d070*/  IMAD.WIDE R26, R24, 0x2, R14 ;  /* 0x00000002181a7825 */ /* 0x001fc800078e020e */
[--C-:B------:R-:W-:Y:S01]  /*d080*/  IMAD.WIDE R24, R25, 0x2, R14.reuse ;  /* 0x0000000219187825 */ /* 0x100fe200078e020e */
[----:B------:R0:W-:Y:S04]  /*d090*/  STL.64 [R1+0x738], R26 ;  /* 0x0007381a01007387 */ /* 0x0001e80000100a00 */
[----:B0-----:R-:W3:Y:S04]  /*d0a0*/  LDL.LU.64 R26, [R1+0x18e8] ;  /* 0x0018e800011a7983 */ /* 0x001ee80000300a00 */
[----:B------:R0:W-:Y:S02]  /*d0b0*/  STL.64 [R1+0x740], R24 ;  /* 0x0007401801007387 */ /* 0x0001e40000100a00 */
[----:B0-----:R-:W-:-:S05]  /*d0c0*/  IMAD.WIDE R24, R22, 0x2, R14 ;  /* 0x0000000216187825 */ /* 0x001fca00078e020e */
[----:B------:R0:W-:Y:S02]  /*d0d0*/  STL.64 [R1+0x748], R24 ;  /* 0x0007481801007387 */ /* 0x0001e40000100a00 */
[----:B0-----:R-:W-:-:S04]  /*d0e0*/  IMAD.WIDE R24, R10, 0x2, R14 ;  /* 0x000000020a187825 */ /* 0x001fc800078e020e */
[--C-:B------:R-:W-:Y:S01]  /*d0f0*/  IMAD.WIDE R10, R11, 0x2, R14.reuse ;  /* 0x000000020b0a7825 */ /* 0x100fe200078e020e */
[----:B------:R0:W-:Y:S04]  /*d100*/  STL.64 [R1+0x750], R24 ;  /* 0x0007501801007387 */ /* 0x0001e80000100a00 */
[----:B0-----:R-:W2:Y:S04]  /*d110*/  LDL.LU.64 R24, [R1+0x18e0] ;  /* 0x0018e00001187983 */ /* 0x001ea80000300a00 */
        /* <DEDUP_REMOVED lines=23> */
[----:B0-----:R-:W2:Y:S01]  /*d290*/  LDL.LU.64 R4, [R1+0x18b8] ;  /* 0x0018b80001047983 */ /* 0x001ea20000300a00 */
[----:B------:R-:W-:-:S03]  /*d2a0*/  IMAD R0, R0, UR7, RZ ;  /* 0x0000000700007c24 */ /* 0x000fc6000f8e02ff */
[----:B------:R0:W-:Y:S02]  /*d2b0*/  STL.64 [R1+0x7a0], R22 ;  /* 0x0007a01601007387 */ /* 0x0001e40000100a00 */
[----:B0-----:R-:W-:-:S05]  /*d2c0*/  IMAD.WIDE R22, R18, 0x2, R14 ;  /* 0x0000000212167825 */ /* 0x001fca00078e020e */
[----:B------:R0:W-:Y:S02]  /*d2d0*/  STL.64 [R1+0x7b0], R22 ;  /* 0x0007b01601007387 */ /* 0x0001e40000100a00 */
[----:B0-----:R-:W-:Y:S02]  /*d2e0*/  IMAD.WIDE R22, R0, 0x2, R14 ;  /* 0x0000000200167825 */ /* 0x001fe400078e020e */
[----:B------:R-:W3:Y:S04]  /*d2f0*/  LDL.LU R15, [R1+0x230] ;  /* 0x00023000010f7983 */ /* 0x000ee80000300800 */
[----:B------:R2:W-:Y:S02]  /*d300*/  STL.64 [R1+0x7a8], R22 ;  /* 0x0007a81601007387 */ /* 0x0005e40000100a00 */
[----:B--2---:R-:W-:-:S05]  /*d310*/  IMAD.WIDE R22, R3, 0x2, R4 ;  /* 0x0000000203167825 */ /* 0x004fca00078e0204 */
[----:B------:R0:W-:Y:S01]  /*d320*/  STL.64 [R1+0x90], R22 ;  /* 0x0000901601007387 */ /* 0x0001e20000100a00 */
[----:B----4-:R-:W-:-:S04]  /*d330*/  IMAD.WIDE R18, R19, 0x2, R4 ;  /* 0x0000000213127825 */ /* 0x010fc800078e0204 */
[----:B0-----:R-:W-:-:S05]  /*d340*/  IMAD.WIDE R22, R10, 0x2, R4 ;  /* 0x000000020a167825 */ /* 0x001fca00078e0204 */
[----:B------:R0:W-:Y:S02]  /*d350*/  STL.64 [R1+0x88], R22 ;  /* 0x0000881601007387 */ /* 0x0001e40000100a00 */
[----:B0-----:R-:W-:-:S05]  /*d360*/  IMAD.WIDE R22, R12, 0x2, R4 ;  /* 0x000000020c167825 */ /* 0x001fca00078e0204 */
[----:B------:R0:W-:Y:S04]  /*d370*/  STL.64 [R1+0x80], R22 ;  /* 0x0000801601007387 */ /* 0x0001e80000100a00 */
[----:B0-----:R-:W2:Y:S04]  /*d380*/  LDL.LU.64 R22, [R1+0x18b0] ;  /* 0x0018b00001167983 */ /* 0x001ea80000300a00 */
[----:B------:R0:W-:Y:S02]  /*d390*/  STL.64 [R1+0x78], R18 ;  /* 0x0000781201007387 */ /* 0x0001e40000100a00 */
[----:B0-----:R-:W-:-:S04]  /*d3a0*/  IMAD.WIDE R18, R16, 0x2, R4 ;  /* 0x0000000210127825 */ /* 0x001fc800078e0204 */
[--C-:B------:R-:W-:Y:S01]  /*d3b0*/  IMAD.WIDE R16, R17, 0x2, R4.reuse ;  /* 0x0000000211107825 */ /* 0x100fe200078e0204 */
[----:B------:R0:W-:Y:S04]  /*d3c0*/  STL.64 [R1+0x70], R18 ;  /* 0x0000701201007387 */ /* 0x0001e80000100a00 */
[----:B0-----:R-:W4:Y:S04]  /*d3d0*/  LDL.LU.64 R18, [R1+0x18a8] ;  /* 0x0018a80001127983 */ /* 0x001f280000300a00 */
        /* <DEDUP_REMOVED lines=16> */
[----:B0-----:R-:W4:Y:S01]  /*d4e0*/  LDL.LU.64 R28, [R1+0x1888] ;  /* 0x00188800011c7983 */ /* 0x001f220000300a00 */
[----:B---3--:R-:W-:-:S05]  /*d4f0*/  IMAD.WIDE R14, R15, 0x2, R4 ;  /* 0x000000020f0e7825 */ /* 0x008fca00078e0204 */
[----:B------:R2:W-:Y:S01]  /*d500*/  STL.64 [R1+0x30], R14 ;  /* 0x0000300e01007387 */ /* 0x0005e20000100a00 */
[----:B------:R-:W-:-:S04]  /*d510*/  IMAD.WIDE R12, R13, 0x2, R4 ;  /* 0x000000020d0c7825 */ /* 0x000fc800078e0204 */
[----:B------:R-:W-:-:S04]  /*d520*/  IMAD.WIDE R2, R2, 0x2, R4 ;  /* 0x0000000202027825 */ /* 0x000fc800078e0204 */
[----:B------:R-:W-:-:S04]  /*d530*/  IMAD.WIDE R10, R11, 0x2, R4 ;  /* 0x000000020b0a7825 */ /* 0x000fc800078e0204 */
[----:B--2---:R-:W-:-:S05]  /*d540*/  IMAD.WIDE R14, R6, 0x2, R4 ;  /* 0x00000002060e7825 */ /* 0x004fca00078e0204 */
[----:B------:R4:W-:Y:S04]  /*d550*/  STL.64 [R1+0x28], R14 ;  /* 0x0000280e01007387 */ /* 0x0009e80000100a00 */
[----:B------:R0:W-:Y:S01]  /*d560*/  STL.64 [R1+0x20], R12 ;  /* 0x0000200c01007387 */ /* 0x0001e20000100a00 */
[----:B----4-:R-:W-:-:S04]  /*d570*/  IMAD.WIDE R14, R28, 0x2, R4 ;  /* 0x000000021c0e7825 */ /* 0x010fc800078e0204 */
[--C-:B0-----:R-:W-:Y:S01]  /*d580*/  IMAD.WIDE R12, R17, 0x2, R4.reuse ;  /* 0x00000002110c7825 */ /* 0x101fe200078e0204 */
[----:B------:R0:W-:Y:S03]  /*d590*/  STL.64 [R1+0x18], R14 ;  /* 0x0000180e01007387 */ /* 0x0001e60000100a00 */
[--C-:B------:R-:W-:Y:S01]  /*d5a0*/  IMAD.WIDE R28, R29, 0x2, R4.reuse ;  /* 0x000000021d1c7825 */ /* 0x100fe200078e0204 */
[----:B------:R1:W-:Y:S03]  /*d5b0*/  STL.64 [R1+0x10], R12 ;  /* 0x0000100c01007387 */ /* 0x0003e60000100a00 */
[----:B------:R-:W-:-:S04]  /*d5c0*/  IMAD.WIDE R6, R7, 0x2, R4 ;  /* 0x0000000207067825 */ /* 0x000fc800078e0204 */
[----:B0-----:R-:W-:-:S04]  /*d5d0*/  IMAD.WIDE R14, R8, 0x2, R4 ;  /* 0x00000002080e7825 */ /* 0x001fc800078e0204 */
[--C-:B-1----:R-:W-:Y:S01]  /*d5e0*/  IMAD.WIDE R12, R23, 0x2, R4.reuse ;  /* 0x00000002170c7825 */ /* 0x102fe200078e0204 */
[----:B------:R-:W-:Y:S03]  /*d5f0*/  STL.64 [R1+0x8], R14 ;  /* 0x0000080e01007387 */ /* 0x000fe60000100a00 */
[--C-:B------:R-:W-:Y:S01]  /*d600*/  IMAD.WIDE R8, R9, 0x2, R4.reuse ;  /* 0x0000000209087825 */ /* 0x100fe200078e0204 */
[----:B------:R-:W-:Y:S04]  /*d610*/  STL.64 [R1+0x1838], R28 ;  /* 0x0018381c01007387 */ /* 0x000fe80000100a00 */
[----:B------:R-:W-:Y:S04]  /*d620*/  STL.64 [R1], R12 ;  /* 0x0000000c01007387 */ /* 0x000fe80000100a00 */
[----:B------:R-:W-:Y:S04]  /*d630*/  STL.64 [R1+0x1830], R2 ;  /* 0x0018300201007387 */ /* 0x000fe80000100a00 */
[----:B------:R0:W-:Y:S04]  /*d640*/  STL.64 [R1+0x1840], R6 ;  /* 0x0018400601007387 */ /* 0x0001e80000100a00 */
[----:B------:R-:W-:Y:S04]  /*d650*/  STL.64 [R1+0x1828], R8 ;  /* 0x0018280801007387 */ /* 0x000fe80000100a00 */
[----:B0-----:R-:W2:Y:S04]  /*d660*/  LDL.LU R6, [R1+0x2e4] ;  /* 0x0002e40001067983 */ /* 0x001ea80000300800 */
[----:B------:R-:W3:Y:S04]  /*d670*/  LDL.LU R7, [R1+0x2ec] ;  /* 0x0002ec0001077983 */ /* 0x000ee80000300800 */
[----:B------:R0:W-:Y:S01]  /*d680*/  STL.64 [R1+0x1820], R10 ;  /* 0x0018200a01007387 */ /* 0x0001e20000100a00 */
[----:B------:R-:W-:-:S03]  /*d690*/  IMAD.WIDE R12, R18, 0x2, R4 ;  /* 0x00000002120c7825 */ /* 0x000fc600078e0204 */
[----:B0-----:R-:W4:Y:S04]  /*d6a0*/  LDL.LU R10, [R1+0x2d4] ;  /* 0x0002d400010a7983 */ /* 0x001f280000300800 */
[----:B------:R-:W2:Y:S01]  /*d6b0*/  LDL.LU R11, [R1+0x2e0] ;  /* 0x0002e000010b7983 */ /* 0x000ea20000300800 */
[----:B------:R-:W-:-:S03]  /*d6c0*/  IMAD.WIDE R14, R16, 0x2, R4 ;  /* 0x00000002100e7825 */ /* 0x000fc600078e0204 */
[----:B------:R-:W-:Y:S04]  /*d6d0*/  STL.64 [R1+0x1818], R12 ;  /* 0x0018180c01007387 */ /* 0x000fe80000100a00 */
[----:B------:R-:W3:Y:S04]  /*d6e0*/  LDL.LU R2, [R1+0x2f8] ;  /* 0x0002f80001027983 */ /* 0x000ee80000300800 */
[----:B------:R0:W-:Y:S04]  /*d6f0*/  STL.64 [R1+0x1848], R14 ;  /* 0x0018480e01007387 */ /* 0x0001e80000100a00 */
[----:B0-----:R-:W3:Y:S04]  /*d700*/  LDL.LU R15, [R1+0x2e8] ;  /* 0x0002e800010f7983 */ /* 0x001ee80000300800 */
[----:B------:R-:W3:Y:S01]  /*d710*/  LDL.LU R3, [R1+0x2fc] ;  /* 0x0002fc0001037983 */ /* 0x000ee20000300800 */
[----:B------:R-:W-:-:S04]  /*d720*/  IMAD.WIDE R16, R19, 0x2, R4 ;  /* 0x0000000213107825 */ /* 0x000fc800078e0204 */
[----:B------:R-:W-:Y:S01]  /*d730*/  IMAD.WIDE R18, R22, 0x2, R4 ;  /* 0x0000000216127825 */ /* 0x000fe200078e0204 */
[----:B------:R-:W-:Y:S04]  /*d740*/  STL.64 [R1+0x1850], R16 ;  /* 0x0018501001007387 */ /* 0x000fe80000100a00 */
[----:B------:R-:W3:Y:S01]  /*d750*/  LDL.LU R12, [R1+0x300] ;  /* 0x00030000010c7983 */ /* 0x000ee20000300800 */
[----:B------:R-:W-:Y:S02]  /*d760*/  IMAD.MOV.U32 R28, RZ, RZ, R20 ;  /* 0x000000ffff1c7224 */ /* 0x000fe400078e0014 */
[----:B------:R-:W-:Y:S01]  /*d770*/  IMAD.MOV.U32 R29, RZ, RZ, R21 ;  /* 0x000000ffff1d7224 */ /* 0x000fe200078e0015 */
[----:B------:R4:W-:Y:S01]  /*d780*/  STL.64 [R1+0x1858], R18 ;  /* 0x0018581201007387 */ /* 0x0009e20000100a00 */
[----:B------:R-:W-:-:S03]  /*d790*/  IMAD.WIDE R20, R24, 0x2, R4 ;  /* 0x0000000218147825 */ /* 0x000fc600078e0204 */
[----:B------:R-:W3:Y:S01]  /*d7a0*/  LDL.LU R13, [R1+0x304] ;  /* 0x00030400010d7983 */ /* 0x000ee20000300800 */
[----:B------:R-:W-:-:S03]  /*d7b0*/  IMAD.WIDE R22, R25, 0x2, R4 ;  /* 0x0000000219167825 */ /* 0x000fc600078e0204 */
[----:B------:R-:W-:Y:S04]  /*d7c0*/  STL.64 [R1+0x1860], R20 ;  /* 0x0018601401007387 */ /* 0x000fe80000100a00 */
[----:B------:R-:W3:Y:S01]  /*d7d0*/  LDL.LU R8, [R1+0x310] ;  /* 0x0003100001087983 */ /* 0x000ee20000300800 */
[----:B------:R-:W-:-:S03]  /*d7e0*/  IMAD.WIDE R24, R26, 0x2, R4 ;  /* 0x000000021a187825 */ /* 0x000fc600078e0204 */
[----:B------:R-:W-:Y:S01]  /*d7f0*/  STL.64 [R1+0x1868], R22 ;  /* 0x0018681601007387 */ /* 0x000fe20000100a00 */
[----:B------:R-:W-:-:S03]  /*d800*/  IMAD.WIDE R26, R27, 0x2, R4 ;  /* 0x000000021b1a7825 */ /* 0x000fc600078e0204 */
[----:B------:R-:W3:Y:S04]  /*d810*/  LDL.LU R9, [R1+0x314] ;  /* 0x0003140001097983 */ /* 0x000ee80000300800 */
[----:B------:R-:W-:Y:S04]  /*d820*/  STL.64 [R1+0x1870], R24 ;  /* 0x0018701801007387 */ /* 0x000fe80000100a00 */
[----:B------:R-:W-:Y:S01]  /*d830*/  STL.64 [R1+0x1878], R26 ;  /* 0x0018781a01007387 */ /* 0x000fe20000100a00 */
[----:B----4-:R-:W-:-:S03]  /*d840*/  IMAD.WIDE R18, R10, 0x2, R4 ;  /* 0x000000020a127825 */ /* 0x010fc600078e0204 */
[----:B------:R-:W4:Y:S01]  /*d850*/  LDL.LU R10, [R1+0x318] ;  /* 0x00031800010a7983 */ /* 0x000f220000300800 */
[----:B--2---:R-:W-:-:S03]  /*d860*/  IMAD.WIDE R16, R11, 0x2, R4 ;  /* 0x000000020b107825 */ /* 0x004fc600078e0204 */
[----:B------:R0:W-:Y:S04]  /*d870*/  STL.64 [R1+0x218], R18 ;  /* 0x0002181201007387 */ /* 0x0001e80000100a00 */
[----:B------:R-:W2:Y:S04]  /*d880*/  LDL.LU R11, [R1+0x31c] ;  /* 0x00031c00010b7983 */ /* 0x000ea80000300800 */
[----:B------:R3:W-:Y:S01]  /*d890*/  STL.64 [R1+0x230], R16 ;  /* 0x0002301001007387 */ /* 0x0007e20000100a00 */
[----:B0-----:R-:W-:-:S03]  /*d8a0*/  IMAD.WIDE R18, R6, 0x2, R4 ;  /* 0x0000000206127825 */ /* 0x001fc600078e0204 */
[----:B------:R-:W2:Y:S04]  /*d8b0*/  LDL.LU R6, [R1+0x328] ;  /* 0x0003280001067983 */ /* 0x000ea80000300800 */
[----:B------:R-:W-:Y:S01]  /*d8c0*/  STL.64 [R1+0x248], R18 ;  /* 0x0002481201007387 */ /* 0x000fe20000100a00 */
[----:B---3--:R-:W-:-:S03]  /*d8d0*/  IMAD.WIDE R16, R15, 0x2, R4 ;  /* 0x000000020f107825 */ /* 0x008fc600078e0204 */
[----:B------:R-:W3:Y:S01]  /*d8e0*/  LDL.LU R25, [R1+0x32c] ;  /* 0x00032c0001197983 */ /* 0x000ee20000300800 */
[----:B------:R-:W-:-:S03]  /*d8f0*/  IMAD.WIDE R14, R7, 0x2, R4 ;  /* 0x00000002070e7825 */ /* 0x000fc600078e0204 */
[----:B------:R-:W-:Y:S04]  /*d900*/  STL.64 [R1+0x258], R16 ;  /* 0x0002581001007387 */ /* 0x000fe80000100a00 */
[----:B------:R-:W3:Y:S04]  /*d910*/  LDL.LU R22, [R1+0x330] ;  /* 0x0003300001167983 */ /* 0x000ee80000300800 */
[----:B------:R0:W-:Y:S04]  /*d920*/  STL.64 [R1+0x270], R14 ;  /* 0x0002700e01007387 */ /* 0x0001e80000100a00 */
[----:B------:R-:W3:Y:S04]  /*d930*/  LDL.LU R23, [R1+0x334] ;  /* 0x0003340001177983 */ /* 0x000ee80000300800 */
[----:B------:R-:W3:Y:S01]  /*d940*/  LDL.LU R7, [R1+0x340] ;  /* 0x0003400001077983 */ /* 0x000ee20000300800 */
[----:B0-----:R-:W-:-:S03]  /*d950*/  IMAD.WIDE R14, R2, 0x2, R4 ;  /* 0x00000002020e7825 */ /* 0x001fc600078e0204 */
[----:B------:R-:W3:Y:S04]  /*d960*/  LDL.LU R20, [R1+0x344] ;  /* 0x0003440001147983 */ /* 0x000ee80000300800 */
[----:B------:R-:W3:Y:S04]  /*d970*/  LDL.LU R2, [R1+0x348] ;  /* 0x0003480001027983 */ /* 0x000ee80000300800 */
[----:B------:R0:W-:Y:S04]  /*d980*/  STL.64 [R1+0x280], R14 ;  /* 0x0002800e01007387 */ /* 0x0001e80000100a00 */
[----:B------:R-:W3:Y:S01]  /*d990*/  LDL.LU R21, [R1+0x34c] ;  /* 0x00034c0001157983 */ /* 0x000ee20000300800 */
[----:B0-----:R-:W-:-:S03]  /*d9a0*/  IMAD.WIDE R14, R3, 0x2, R4 ;  /* 0x00000002030e7825 */ /* 0x001fc600078e0204 */
        /* <DEDUP_REMOVED lines=11> */
[----:B0-----:R-:W-:-:S05]  /*da60*/  IMAD.WIDE R14, R8, 0x2, R4 ;  /* 0x00000002080e7825 */ /* 0x001fca00078e0204 */
[----:B------:R0:W-:Y:S01]  /*da70*/  STL.64 [R1+0x2c8], R14 ;  /* 0x0002c80e01007387 */ /* 0x0001e20000100a00 */
[----:B------:R-:W-:-:S03]  /*da80*/  IMAD.WIDE R26, R9, 0x2, R4 ;  /* 0x00000002091a7825 */ /* 0x000fc600078e0204 */
[----:B------:R-:W3:Y:S04]  /*da90*/  LDL.LU R8, [R1+0x3a0] ;  /* 0x0003a00001087983 */ /* 0x000ee80000300800 */
[----:B------:R-:W3:Y:S04]  /*daa0*/  LDL.LU R17, [R1+0x3b0] ;  /* 0x0003b00001117983 */ /* 0x000ee80000300800 */
[----:B0-----:R-:W3:Y:S04]  /*dab0*/  LDL.LU R14, [R1+0x3b8] ;  /* 0x0003b800010e7983 */ /* 0x001ee80000300800 */
[----:B------:R4:W-:Y:S04]  /*dac0*/  STL.64 [R1+0x2d0], R26 ;  /* 0x0002d01a01007387 */ /* 0x0009e80000100a00 */
[----:B------:R-:W3:Y:S01]  /*dad0*/  LDL.LU R9, [R1+0x3c8] ;  /* 0x0003c80001097983 */ /* 0x000ee20000300800 */
[----:B----4-:R-:W-:-:S03]  /*dae0*/  IMAD.WIDE R26, R10, 0x2, R4 ;  /* 0x000000020a1a7825 */ /* 0x010fc600078e0204 */
[----:B------:R-:W4:Y:S04]  /*daf0*/  LDL.LU R10, [R1+0x3d0] ;  /* 0x0003d000010a7983 */ /* 0x000f280000300800 */
[----:B------:R2:W-:Y:S02]  /*db00*/  STL.64 [R1+0x2e0], R26 ;  /* 0x0002e01a01007387 */ /* 0x0005e40000100a00 */
[--C-:B--2---:R-:W-:Y:S02]  /*db10*/  IMAD.WIDE R26, R11, 0x2, R4.reuse ;  /* 0x000000020b1a7825 */ /* 0x104fe400078e0204 */
[----:B------:R-:W2:Y:S04]  /*db20*/  LDL.LU R11, [R1+0x3e0] ;  /* 0x0003e000010b7983 */ /* 0x000ea80000300800 */
[----:B------:R0:W-:Y:S04]  /*db30*/  STL.64 [R1+0x2e8], R26 ;  /* 0x0002e81a01007387 */ /* 0x0001e80000100a00 */
[----:B------:R-:W2:Y:S01]  /*db40*/  LDL.LU R15, [R1+0x3e8] ;  /* 0x0003e800010f7983 */ /* 0x000ea20000300800 */
[----:B---3--:R-:W-:-:S04]  /*db50*/  IMAD.WIDE R24, R25, 0x2, R4 ;  /* 0x0000000219187825 */ /* 0x008fc800078e0204 */
[--C-:B0-----:R-:W-:Y:S02]  /*db60*/  IMAD.WIDE R26, R6, 0x2, R4.reuse ;  /* 0x00000002061a7825 */ /* 0x101fe400078e0204 */
[----:B------:R-:W3:Y:S04]  /*db70*/  LDL.LU R6, [R1+0x3f8] ;  /* 0x0003f80001067983 */ /* 0x000ee80000300800 */
[----:B------:R0:W-:Y:S04]  /*db80*/  STL.64 [R1+0x2f8], R26 ;  /* 0x0002f81a01007387 */ /* 0x0001e80000100a00 */
[----:B------:R1:W-:Y:S01]  /*db90*/  STL.64 [R1+0x300], R24 ;  /* 0x0003001801007387 */ /* 0x0003e20000100a00 */
[----:B0-----:R-:W-:-:S04]  /*dba0*/  IMAD.WIDE R26, R22, 0x2, R4 ;  /* 0x00000002161a7825 */ /* 0x001fc800078e0204 */
[--C-:B-1----:R-:W-:Y:S01]  /*dbb0*/  IMAD.WIDE R24, R23, 0x2, R4.reuse ;  /* 0x0000000217187825 */ /* 0x102fe200078e0204 */
[----:B------:R-:W-:Y:S03]  /*dbc0*/  STL.64 [R1+0x310], R26 ;  /* 0x0003101a01007387 */ /* 0x000fe60000100a00 */
[--C-:B------:R-:W-:Y:S02]  /*dbd0*/  IMAD.WIDE R22, R7, 0x2, R4.reuse ;  /* 0x0000000207167825 */ /* 0x100fe400078e0204 */
[----:B------:R-:W3:Y:S04]  /*dbe0*/  LDL.LU R7, [R1+0x400] ;  /* 0x0004000001077983 */ /* 0x000ee80000300800 */
[----:B------:R0:W-:Y:S04]  /*dbf0*/  STL.64 [R1+0x318], R24 ;  /* 0x0003181801007387 */ /* 0x0001e80000100a00 */
[----:B------:R1:W-:Y:S01]  /*dc00*/  STL.64 [R1+0x328], R22 ;  /* 0x0003281601007387 */ /* 0x0003e20000100a00 */
[----:B0-----:R-:W-:-:S04]  /*dc10*/  IMAD.WIDE R24, R20, 0x2, R4 ;  /* 0x0000000214187825 */ /* 0x001fc800078e0204 */
[--C-:B-1----:R-:W-:Y:S02]  /*dc20*/  IMAD.WIDE R22, R2, 0x2, R4.reuse ;  /* 0x0000000202167825 */ /* 0x102fe400078e0204 */
[----:B------:R-:W3:Y:S04]  /*dc30*/  LDL.LU R2, [R1+0x410] ;  /* 0x0004100001027983 */ /* 0x000ee80000300800 */
[----:B------:R-:W-:Y:S04]  /*dc40*/  STL.64 [R1+0x330], R24 ;  /* 0x0003301801007387 */ /* 0x000fe80000100a00 */
[----:B------:R0:W-:Y:S02]  /*dc50*/  STL.64 [R1+0x340], R22 ;  /* 0x0003401601007387 */ /* 0x0001e40000100a00 */
[----:B0-----:R-:W-:-:S02]  /*dc60*/  IMAD.WIDE R22, R3, 0x2, R4 ;  /* 0x0000000203167825 */ /* 0x001fc400078e0204 */
[----:B------:R-:W3:Y:S02]  /*dc70*/  LDL.LU R3, [R1+0x418] ;  /* 0x0004180001037983 */ /* 0x000ee40000300800 */
[----:B------:R-:W-:-:S05]  /*dc80*/  IMAD.WIDE R20, R21, 0x2, R4 ;  /* 0x0000000215147825 */ /* 0x000fca00078e0204 */
[----:B------:R0:W-:Y:S04]  /*dc90*/  STL.64 [R1+0x348], R20 ;  /* 0x0003481401007387 */ /* 0x0001e80000100a00 */
[----:B------:R1:W-:Y:S01]  /*dca0*/  STL.64 [R1+0x358], R22 ;  /* 0x0003581601007387 */ /* 0x0003e20000100a00 */
[----:B0-----:R-:W-:-:S04]  /*dcb0*/  IMAD.WIDE R20, R18, 0x2, R4 ;  /* 0x0000000212147825 */ /* 0x001fc800078e0204 */
[--C-:B-1----:R-:W-:Y:S02]  /*dcc0*/  IMAD.WIDE R22, R12, 0x2, R4.reuse ;  /* 0x000000020c167825 */ /* 0x102fe400078e0204 */
[----:B------:R-:W3:Y:S04]  /*dcd0*/  LDL.LU R12, [R1+0x428] ;  /* 0x00042800010c7983 */ /* 0x000ee80000300800 */
[----:B------:R0:W-:Y:S04]  /*dce0*/  STL.64 [R1+0x368], R20 ;  /* 0x0003681401007387 */ /* 0x0001e80000100a00 */
[----:B------:R-:W-:Y:S01]  /*dcf0*/  STL.64 [R1+0x370], R22 ;  /* 0x0003701601007387 */ /* 0x000fe20000100a00 */
[----:B0-----:R-:W-:-:S04]  /*dd00*/  IMAD.WIDE R20, R19, 0x2, R4 ;  /* 0x0000000213147825 */ /* 0x001fc800078e0204 */
[--C-:B------:R-:W-:Y:S02]  /*dd10*/  IMAD.WIDE R18, R13, 0x2, R4.reuse ;  /* 0x000000020d127825 */ /* 0x100fe400078e0204 */
[----:B------:R-:W3:Y:S04]  /*dd20*/  LDL.LU R13, [R1+0x430] ;  /* 0x00043000010d7983 */ /* 0x000ee80000300800 */
[----:B------:R0:W-:Y:S04]  /*dd30*/  STL.64 [R1+0x380], R20 ;  /* 0x0003801401007387 */ /* 0x0001e80000100a00 */
[----:B------:R1:W-:Y:S01]  /*dd40*/  STL.64 [R1+0x388], R18 ;  /* 0x0003881201007387 */ /* 0x0003e20000100a00 */
[----:B0-----:R-:W-:-:S04]  /*dd50*/  IMAD.WIDE R20, R16, 0x2, R4 ;  /* 0x0000000210147825 */ /* 0x001fc800078e0204 */
[--C-:B-1----:R-:W-:Y:S01]  /*dd60*/  IMAD.WIDE R18, R8, 0x2, R4.reuse ;  /* 0x0000000208127825 */ /* 0x102fe200078e0204 */
[----:B------:R0:W-:Y:S04]  /*dd70*/  STL.64 [R1+0x398], R20 ;  /* 0x0003981401007387 */ /* 0x0001e80000100a00 */
[----:B------:R-:W3:Y:S04]  /*dd80*/  LDL.LU R8, [R1+0x440] ;  /* 0x0004400001087983 */ /* 0x000ee80000300800 */
[----:B------:R1:W-:Y:S01]  /*dd90*/  STL.64 [R1+0x3a0], R18 ;  /* 0x0003a01201007387 */ /* 0x0003e20000100a00 */
[----:B0-----:R-:W-:-:S04]  /*dda0*/  IMAD.WIDE R20, R17, 0x2, R4 ;  /* 0x0000000211147825 */ /* 0x001fc800078e0204 */
[--C-:B------:R-:W-:Y:S01]  /*ddb0*/  IMAD.WIDE R16, R14, 0x2, R4.reuse ;  /* 0x000000020e107825 */ /* 0x100fe200078e0204 */
[----:B------:R-:W-:Y:S03]  /*ddc0*/  STL.64 [R1+0x3b0], R20 ;  /* 0x0003b01401007387 */ /* 0x000fe60000100a00 */
[--C-:B-1----:R-:W-:Y:S02]  /*ddd0*/  IMAD.WIDE R18, R9, 0x2, R4.reuse ;  /* 0x0000000209127825 */ /* 0x102fe400078e0204 */
[----:B------:R-:W3:Y:S04]  /*dde0*/  LDL.LU R9, [R1+0x448] ;  /* 0x0004480001097983 */ /* 0x000ee80000300800 */
[----:B------:R4:W-:Y:S04]  /*ddf0*/  STL.64 [R1+0x3b8], R16 ;  /* 0x0003b81001007387 */ /* 0x0009e80000100a00 */
[----:B------:R2:W-:Y:S01]  /*de00*/  STL.64 [R1+0x3c8], R18 ;  /* 0x0003c81201007387 */ /* 0x0005e20000100a00 */
[----:B----4-:R-:W-:-:S03]  /*de10*/  IMAD.WIDE R16, R10, 0x2, R4 ;  /* 0x000000020a107825 */ /* 0x010fc600078e0204 */
[----:B------:R-:W4:Y:S04]  /*de20*/  LDL.LU R10, [R1+0x458] ;  /* 0x00045800010a7983 */ /* 0x000f280000300800 */
[----:B------:R0:W-:Y:S01]  /*de30*/  STL.64 [R1+0x3d0], R16 ;  /* 0x0003d01001007387 */ /* 0x0001e20000100a00 */
[----:B--2---:R-:W-:-:S03]  /*de40*/  IMAD.WIDE R18, R11, 0x2, R4 ;  /* 0x000000020b127825 */ /* 0x004fc600078e0204 */
[----:B------:R-:W2:Y:S01]  /*de50*/  LDL.LU R11, [R1+0x468] ;  /* 0x00046800010b7983 */ /* 0x000ea20000300800 */
[----:B0-----:R-:W-:-:S03]  /*de60*/  IMAD.WIDE R16, R15, 0x2, R4 ;  /* 0x000000020f107825 */ /* 0x001fc600078e0204 */
[----:B------:R-:W-:Y:S04]  /*de70*/  STL.64 [R1+0x3e0], R18 ;  /* 0x0003e01201007387 */ /* 0x000fe80000100a00 */
[----:B------:R-:W2:Y:S04]  /*de80*/  LDL.LU R25, [R1+0x470] ;  /* 0x0004700001197983 */ /* 0x000ea80000300800 */
[----:B------:R-:W-:Y:S01]  /*de90*/  STL.64 [R1+0x3e8], R16 ;  /* 0x0003e81001007387 */ /* 0x000fe20000100a00 */
[----:B---3--:R-:W-:-:S03]  /*dea0*/  IMAD.WIDE R14, R6, 0x2, R4 ;  /* 0x00000002060e7825 */ /* 0x008fc600078e0204 */
[----:B------:R-:W3:Y:S04]  /*deb0*/  LDL.LU R22, [R1+0x480] ;  /* 0x0004800001167983 */ /* 0x000ee80000300800 */
[----:B------:R0:W-:Y:S04]  /*dec0*/  STL.64 [R1+0x3f8], R14 ;  /* 0x0003f80e01007387 */ /* 0x0001e80000100a00 */
[----:B------:R-:W3:Y:S04]  /*ded0*/  LDL.LU R23, [R1+0x488] ;  /* 0x0004880001177983 */ /* 0x000ee80000300800 */
[----:B------:R-:W3:Y:S04]  /*dee0*/  LDL.LU R6, [R1+0x498] ;  /* 0x0004980001067983 */ /* 0x000ee80000300800 */
        /* <DEDUP_REMOVED lines=12> */
[----:B------:R-:W3:Y:S04]  /*dfb0*/  LDL.LU R19, [R1+0x4e8] ;  /* 0x0004e80001137983 */ /* 0x000ee80000300800 */
[----:B------:R-:W3:Y:S01]  /*dfc0*/  LDL.LU R17, [R1+0x4f8] ;  /* 0x0004f80001117983 */ /* 0x000ee20000300800 */
[----:B0-----:R-:W-:-:S05]  /*dfd0*/  IMAD.WIDE R14, R12, 0x2, R4 ;  /* 0x000000020c0e7825 */ /* 0x001fca00078e0204 */
[----:B------:R0:W-:Y:S04]  /*dfe0*/  STL.64 [R1+0x428], R14 ;  /* 0x0004280e01007387 */ /* 0x0001e80000100a00 */
[----:B------:R-:W3:Y:S01]  /*dff0*/  LDL.LU R16, [R1+0x500] ;  /* 0x0005000001107983 */ /* 0x000ee20000300800 */
[----:B------:R-:W-:-:S05]  /*e000*/  IMAD.WIDE R12, R13, 0x2, R4 ;  /* 0x000000020d0c7825 */ /* 0x000fca00078e0204 */
[----:B------:R1:W-:Y:S04]  /*e010*/  STL.64 [R1+0x430], R12 ;  /* 0x0004300c01007387 */ /* 0x0003e80000100a00 */
[----:B0-----:R-:W3:Y:S04]  /*e020*/  LDL.LU R14, [R1+0x288] ;  /* 0x00028800010e7983 */ /* 0x001ee80000300800 */
[----:B------:R-:W3:Y:S04]  /*e030*/  LDL.LU R15, [R1+0x264] ;  /* 0x00026400010f7983 */ /* 0x000ee80000300800 */
[----:B-1----:R-:W3:Y:S01]  /*e040*/  LDL.LU R12, [R1+0x260] ;  /* 0x00026000010c7983 */ /* 0x002ee20000300800 */
[----:B------:R-:W-:-:S05]  /*e050*/  IMAD.WIDE R26, R8, 0x2, R4 ;  /* 0x00000002081a7825 */ /* 0x000fca00078e0204 */
[----:B------:R0:W-:Y:S04]  /*e060*/  STL.64 [R1+0x440], R26 ;  /* 0x0004401a01007387 */ /* 0x0001e80000100a00 */
[----:B------:R-:W3:Y:S01]  /*e070*/  LDL.LU R8, [R1+0x23c] ;  /* 0x00023c0001087983 */ /* 0x000ee20000300800 */
[----:B0-----:R-:W-:-:S03]  /*e080*/  IMAD.WIDE R26, R9, 0x2, R4 ;  /* 0x00000002091a7825 */ /* 0x001fc600078e0204 */
[----:B------:R-:W3:Y:S04]  /*e090*/  LDL.LU R9, [R1+0x238] ;  /* 0x0002380001097983 */ /* 0x000ee80000300800 */
[----:B------:R4:W-:Y:S04]  /*e0a0*/  STL.64 [R1+0x448], R26 ;  /* 0x0004481a01007387 */ /* 0x0009e80000100a00 */
[----:B------:R-:W3:Y:S01]  /*e0b0*/  LDL.LU R13, [R1+0x224] ;  /* 0x00022400010d7983 */ /* 0x000ee20000300800 */
[----:B----4-:R-:W-:-:S05]  /*e0c0*/  IMAD.WIDE R26, R10, 0x2, R4 ;  /* 0x000000020a1a7825 */ /* 0x010fca00078e0204 */
[----:B------:R2:W-:Y:S04]  /*e0d0*/  STL.64 [R1+0x458], R26 ;  /* 0x0004581a01007387 */ /* 0x0005e80000100a00 */
[----:B------:R-:W4:Y:S01]  /*e0e0*/  LDL.LU R10, [R1+0x220] ;  /* 0x00022000010a7983 */ /* 0x000f220000300800 */
[----:B--2---:R-:W-:-:S03]  /*e0f0*/  IMAD.WIDE R26, R11, 0x2, R4 ;  /* 0x000000020b1a7825 */ /* 0x004fc600078e0204 */
[----:B------:R-:W2:Y:S04]  /*e100*/  LDL.LU R11, [R1+0x20c] ;  /* 0x00020c00010b7983 */ /* 0x000ea80000300800 */
[----:B------:R3:W-:Y:S01]  /*e110*/  STL.64 [R1+0x468], R26 ;  /* 0x0004681a01007387 */ /* 0x0007e20000100a00 */
[----:B------:R-:W-:-:S05]  /*e120*/  IMAD.WIDE R24, R25, 0x2, R4 ;  /* 0x0000000219187825 */ /* 0x000fca00078e0204 */
[----:B------:R0:W-:Y:S01]  /*e130*/  STL.64 [R1+0x470], R24 ;  /* 0x0004701801007387 */ /* 0x0001e20000100a00 */
[----:B---3--:R-:W-:-:S05]  /*e140*/  IMAD.WIDE R26, R22, 0x2, R4 ;  /* 0x00000002161a7825 */ /* 0x008fca00078e0204 */
[----:B------:R-:W-:Y:S01]  /*e150*/  STL.64 [R1+0x480], R26 ;  /* 0x0004801a01007387 */ /* 0x000fe20000100a00 */
[----:B0-----:R-:W-:-:S04]  /*e160*/  IMAD.WIDE R24, R23, 0x2, R4 ;  /* 0x0000000217187825 */ /* 0x001fc800078e0204 */
[--C-:B------:R-:W-:Y:S02]  /*e170*/  IMAD.WIDE R22, R6, 0x2, R4.reuse ;  /* 0x0000000206167825 */ /* 0x100fe400078e0204 */
[----:B------:R-:W3:Y:S04]  /*e180*/  LDL.LU R6, [R1+0x208] ;  /* 0x0002080001067983 */ /* 0x000ee80000300800 */
[----:B------:R0:W-:Y:S04]  /*e190*/  STL.64 [R1+0x488], R24 ;  /* 0x0004881801007387 */ /* 0x0001e80000100a00 */
[----:B------:R1:W-:Y:S01]  /*e1a0*/  STL.64 [R1+0x498], R22 ;  /* 0x0004981601007387 */ /* 0x0003e20000100a00 */
[----:B0-----:R-:W-:-:S04]  /*e1b0*/  IMAD.WIDE R24, R20, 0x2, R4 ;  /* 0x0000000214187825 */ /* 0x001fc800078e0204 */
[--C-:B-1----:R-:W-:Y:S02]  /*e1c0*/  IMAD.WIDE R22, R7, 0x2, R4.reuse ;  /* 0x0000000207167825 */ /* 0x102fe400078e0204 */
[----:B------:R-:W3:Y:S02]  /*e1d0*/  LDL.LU R7, [R1+0x204] ;  /* 0x0002040001077983 */ /* 0x000ee40000300800 */
[--C-:B------:R-:W-:Y:S02]  /*e1e0*/  IMAD.WIDE R20, R21, 0x2, R4.reuse ;  /* 0x0000000215147825 */ /* 0x100fe400078e0204 */
[----:B------:R-:W-:Y:S04]  /*e1f0*/  STL.64 [R1+0x4a0], R24 ;  /* 0x0004a01801007387 */ /* 0x000fe80000100a00 */
[----:B------:R0:W-:Y:S02]  /*e200*/  STL.64 [R1+0x4b0], R22 ;  /* 0x0004b01601007387 */ /* 0x0001e40000100a00 */
[----:B0-----:R-:W-:-:S02]  /*e210*/  IMAD.WIDE R22, R2, 0x2, R4 ;  /* 0x0000000202167825 */ /* 0x001fc400078e0204 */
[----:B------:R-:W3:Y:S04]  /*e220*/  LDL.LU R2, [R1+0x200] ;  /* 0x0002000001027983 */ /* 0x000ee80000300800 */
[----:B------:R-:W-:Y:S04]  /*e230*/  STL.64 [R1+0x4b8], R20 ;  /* 0x0004b81401007387 */ /* 0x000fe80000100a00 */
[----:B------:R0:W-:Y:S02]  /*e240*/  STL.64 [R1+0x4c8], R22 ;  /* 0x0004c81601007387 */ /* 0x0001e40000100a00 */
[----:B0-----:R-:W-:-:S02]  /*e250*/  IMAD.WIDE R22, R3, 0x2, R4 ;  /* 0x0000000203167825 */ /* 0x001fc400078e0204 */
[----:B------:R-:W3:Y:S02]  /*e260*/  LDL.LU R3, [R1+0x1fc] ;  /* 0x0001fc0001037983 */ /* 0x000ee40000300800 */
[----:B------:R-:W-:-:S05]  /*e270*/  IMAD.WIDE R20, R18, 0x2, R4 ;  /* 0x0000000212147825 */ /* 0x000fca00078e0204 */
        /* <DEDUP_REMOVED lines=10> */
[----:B------:R-:W3:Y:S01]  /*e320*/  LDL.LU R14, [R1+0x1f4] ;  /* 0x0001f400010e7983 */ /* 0x000ee20000300800 */
[----:B------:R-:W-:-:S03]  /*e330*/  IMAD.WIDE R22, R15, 0x2, R4 ;  /* 0x000000020f167825 */ /* 0x000fc600078e0204 */
[----:B------:R1:W-:Y:S01]  /*e340*/  STL.64 [R1+0x288], R18 ;  /* 0x0002881201007387 */ /* 0x0003e20000100a00 */
[----:B0-----:R-:W-:-:S03]  /*e350*/  IMAD.WIDE R20, R12, 0x2, R4 ;  /* 0x000000020c147825 */ /* 0x001fc600078e0204 */
[----:B------:R-:W-:Y:S01]  /*e360*/  STL.64 [R1+0x518], R22 ;  /* 0x0005181601007387 */ /* 0x000fe20000100a00 */
[----:B-1----:R-:W-:-:S03]  /*e370*/  IMAD.WIDE R18, R8, 0x2, R4 ;  /* 0x0000000208127825 */ /* 0x002fc600078e0204 */
[----:B------:R-:W3:Y:S04]  /*e380*/  LDL.LU R8, [R1+0x1f0] ;  /* 0x0001f00001087983 */ /* 0x000ee80000300800 */
[----:B------:R0:W-:Y:S04]  /*e390*/  STL.64 [R1+0x260], R20 ;  /* 0x0002601401007387 */ /* 0x0001e80000100a00 */
[----:B------:R1:W-:Y:S01]  /*e3a0*/  STL.64 [R1+0x528], R18 ;  /* 0x0005281201007387 */ /* 0x0003e20000100a00 */
[----:B0-----:R-:W-:-:S03]  /*e3b0*/  IMAD.WIDE R20, R9, 0x2, R4 ;  /* 0x0000000209147825 */ /* 0x001fc600078e0204 */
[----:B------:R-:W3:Y:S01]  /*e3c0*/  LDL.LU R9, [R1+0x1ec] ;  /* 0x0001ec0001097983 */ /* 0x000ee20000300800 */
[----:B-1----:R-:W-:-:S03]  /*e3d0*/  IMAD.WIDE R18, R13, 0x2, R4 ;  /* 0x000000020d127825 */ /* 0x002fc600078e0204 */
[----:B------:R-:W-:Y:S04]  /*e3e0*/  STL.64 [R1+0x238], R20 ;  /* 0x0002381401007387 */ /* 0x000fe80000100a00 */
[----:B------:R-:W3:Y:S04]  /*e3f0*/  LDL.LU R15, [R1+0x1e8] ;  /* 0x0001e800010f7983 */ /* 0x000ee80000300800 */
[----:B------:R-:W-:Y:S04]  /*e400*/  STL.64 [R1+0x548], R18 ;  /* 0x0005481201007387 */ /* 0x000fe80000100a00 */
[----:B------:R-:W3:Y:S01]  /*e410*/  LDL.LU R25, [R1+0x1e4] ;  /* 0x0001e40001197983 */ /* 0x000ee20000300800 */
[----:B----4-:R-:W-:-:S05]  /*e420*/  IMAD.WIDE R12, R10, 0x2, R4 ;  /* 0x000000020a0c7825 */ /* 0x010fca00078e0204 */
[----:B------:R-:W-:Y:S04]  /*e430*/  STL.64 [R1+0x220], R12 ;  /* 0x0002200c01007387 */ /* 0x000fe80000100a00 */
[----:B------:R-:W4:Y:S01]  /*e440*/  LDL.LU R22, [R1+0x1e0] ;  /* 0x0001e00001167983 */ /* 0x000f220000300800 */
[----:B--2---:R-:W-:-:S05]  /*e450*/  IMAD.WIDE R10, R11, 0x2, R4 ;  /* 0x000000020b0a7825 */ /* 0x004fca00078e0204 */
[----:B------:R0:W-:Y:S04]  /*e460*/  STL.64 [R1+0x558], R10 ;  /* 0x0005580a01007387 */ /* 0x0001e80000100a00 */
[----:B0-----:R-:W2:Y:S04]  /*e470*/  LDL.LU R10, [R1+0x1dc] ;  /* 0x0001dc00010a7983 */ /* 0x001ea80000300800 */
[----:B------:R-:W2:Y:S04]  /*e480*/  LDL.LU R11, [R1+0x1d8] ;  /* 0x0001d800010b7983 */ /* 0x000ea80000300800 */
[----:B------:R-:W2:Y:S04]  /*e490*/  LDL.LU R12, [R1+0x1d4] ;  /* 0x0001d400010c7983 */ /* 0x000ea80000300800 */
[----:B------:R-:W2:Y:S01]  /*e4a0*/  LDL.LU R13, [R1+0x1d0] ;  /* 0x0001d000010d7983 */ /* 0x000ea20000300800 */
[----:B---3--:R-:W-:-:S05]  /*e4b0*/  IMAD.WIDE R18, R6, 0x2, R4 ;  /* 0x0000000206127825 */ /* 0x008fca00078e0204 */
        /* <DEDUP_REMOVED lines=10> */
[----:B0-----:R-:W-:-:S03]  /*e560*/  IMAD.WIDE R18, R3, 0x2, R4 ;  /* 0x0000000203127825 */ /* 0x001fc600078e0204 */
[----:B------:R-:W3:Y:S04]  /*e570*/  LDL.LU R3, [R1+0x1b8] ;  /* 0x0001b80001037983 */ /* 0x000ee80000300800 */
        /* <DEDUP_REMOVED lines=12> */
[----:B------:R0:W-:Y:S02]  /*e640*/  STL.64 [R1+0x1f0], R26 ;  /* 0x0001f01a01007387 */ /* 0x0001e40000100a00 */
[--C-:B0-----:R-:W-:Y:S02]  /*e650*/  IMAD.WIDE R26, R9, 0x2, R4.reuse ;  /* 0x00000002091a7825 */ /* 0x101fe400078e0204 */
[----:B------:R-:W3:Y:S04]  /*e660*/  LDL.LU R9, [R1+0x19c] ;  /* 0x00019c0001097983 */ /* 0x000ee80000300800 */
[----:B------:R0:W-:Y:S04]  /*e670*/  STL.64 [R1+0x5a8], R26 ;  /* 0x0005a81a01007387 */ /* 0x0001e80000100a00 */
[----:B------:R-:W3:Y:S01]  /*e680*/  LDL.LU R14, [R1+0x198] ;  /* 0x00019800010e7983 */ /* 0x000ee20000300800 */
[----:B0-----:R-:W-:-:S03]  /*e690*/  IMAD.WIDE R26, R15, 0x2, R4 ;  /* 0x000000020f1a7825 */ /* 0x001fc600078e0204 */
[----:B------:R-:W3:Y:S04]  /*e6a0*/  LDL.LU R15, [R1+0x530] ;  /* 0x00053000010f7983 */ /* 0x000ee80000300800 */
[----:B------:R0:W-:Y:S02]  /*e6b0*/  STL.64 [R1+0x1e8], R26 ;  /* 0x0001e81a01007387 */ /* 0x0001e40000100a00 */
[----:B0-----:R-:W-:-:S05]  /*e6c0*/  IMAD.WIDE R26, R25, 0x2, R4 ;  /* 0x00000002191a7825 */ /* 0x001fca00078e0204 */
[----:B------:R2:W-:Y:S01]  /*e6d0*/  STL.64 [R1+0x5c0], R26 ;  /* 0x0005c01a01007387 */ /* 0x0005e20000100a00 */
[----:B----4-:R-:W-:-:S05]  /*e6e0*/  IMAD.WIDE R24, R22, 0x2, R4 ;  /* 0x0000000216187825 */ /* 0x010fca00078e0204 */
[----:B------:R0:W-:Y:S01]  /*e6f0*/  STL.64 [R1+0x1e0], R24 ;  /* 0x0001e01801007387 */ /* 0x0001e20000100a00 */
[----:B--2---:R-:W-:-:S04]  /*e700*/  IMAD.WIDE R26, R10, 0x2, R4 ;  /* 0x000000020a1a7825 */ /* 0x004fc800078e0204 */
[--C-:B0-----:R-:W-:Y:S02]  /*e710*/  IMAD.WIDE R24, R11, 0x2, R4.reuse ;  /* 0x000000020b187825 */ /* 0x101fe400078e0204 */
[----:B------:R-:W2:Y:S04]  /*e720*/  LDL.LU.64 R10, [R1+0x190] ;  /* 0x00019000010a7983 */ /* 0x000ea80000300a00 */
[----:B------:R0:W-:Y:S04]  /*e730*/  STL.64 [R1+0x5f0], R26 ;  /* 0x0005f01a01007387 */ /* 0x0001e80000100a00 */
[----:B------:R1:W-:Y:S01]  /*e740*/  STL.64 [R1+0x1d8], R24 ;  /* 0x0001d81801007387 */ /* 0x0003e20000100a00 */
[----:B0-----:R-:W-:-:S04]  /*e750*/  IMAD.WIDE R26, R12, 0x2, R4 ;  /* 0x000000020c1a7825 */ /* 0x001fc800078e0204 */
[--C-:B-1----:R-:W-:Y:S02]  /*e760*/  IMAD.WIDE R24, R13, 0x2, R4.reuse ;  /* 0x000000020d187825 */ /* 0x102fe400078e0204 */
[----:B------:R-:W4:Y:S04]  /*e770*/  LDL.LU.64 R12, [R1+0x90] ;  /* 0x00009000010c7983 */ /* 0x000f280000300a00 */
[----:B------:R3:W-:Y:S04]  /*e780*/  STL.64 [R1+0x608], R26 ;  /* 0x0006081a01007387 */ /* 0x0007e80000100a00 */
[----:B------:R0:W-:Y:S01]  /*e790*/  STL.64 [R1+0x1d0], R24 ;  /* 0x0001d01801007387 */ /* 0x0001e20000100a00 */
[----:B---3--:R-:W-:-:S04]  /*e7a0*/  IMAD.WIDE R26, R6, 0x2, R4 ;  /* 0x00000002061a7825 */ /* 0x008fc800078e0204 */
[--C-:B0-----:R-:W-:Y:S02]  /*e7b0*/  IMAD.WIDE R24, R7, 0x2, R4.reuse ;  /* 0x0000000207187825 */ /* 0x101fe400078e0204 */
[----:B------:R-:W3:Y:S04]  /*e7c0*/  LDL.LU.64 R6, [R1+0x188] ;  /* 0x0001880001067983 */ /* 0x000ee80000300a00 */
[----:B------:R0:W-:Y:S04]  /*e7d0*/  STL.64 [R1+0x618], R26 ;  /* 0x0006181a01007387 */ /* 0x0001e80000100a00 */
[----:B------:R1:W-:Y:S01]  /*e7e0*/  STL.64 [R1+0x1c8], R24 ;  /* 0x0001c81801007387 */ /* 0x0003e20000100a00 */
[----:B0-----:R-:W-:-:S03]  /*e7f0*/  IMAD.WIDE R26, R23, 0x2, R4 ;  /* 0x00000002171a7825 */ /* 0x001fc600078e0204 */
[----:B------:R-:W3:Y:S01]  /*e800*/  LDL.LU.64 R22, [R1+0x88] ;  /* 0x0000880001167983 */ /* 0x000ee20000300a00 */
[----:B-1----:R-:W-:-:S03]  /*e810*/  IMAD.WIDE R24, R20, 0x2, R4 ;  /* 0x0000000214187825 */ /* 0x002fc600078e0204 */
[----:B------:R0:W-:Y:S04]  /*e820*/  STL.64 [R1+0x630], R26 ;  /* 0x0006301a01007387 */ /* 0x0001e80000100a00 */
[----:B------:R1:W-:Y:S01]  /*e830*/  STL.64 [R1+0x1c0], R24 ;  /* 0x0001c01801007387 */ /* 0x0003e20000100a00 */
[----:B0-----:R-:W-:-:S04]  /*e840*/  IMAD.WIDE R26, R2, 0x2, R4 ;  /* 0x00000002021a7825 */ /* 0x001fc800078e0204 */
[--C-:B-1----:R-:W-:Y:S02]  /*e850*/  IMAD.WIDE R24, R3, 0x2, R4.reuse ;  /* 0x0000000203187825 */ /* 0x102fe400078e0204 */
[----:B------:R-:W3:Y:S02]  /*e860*/  LDL.LU.64 R2, [R1+0x180] ;  /* 0x0001800001027983 */ /* 0x000ee40000300a00 */
[--C-:B------:R-:W-:Y:S02]  /*e870*/  IMAD.WIDE R20, R21, 0x2, R4.reuse ;  /* 0x0000000215147825 */ /* 0x100fe400078e0204 */
[----:B------:R-:W-:Y:S04]  /*e880*/  STL.64 [R1+0x640], R26 ;  /* 0x0006401a01007387 */ /* 0x000fe80000100a00 */
[----:B------:R-:W-:Y:S04]  /*e890*/  STL.64 [R1+0x1b8], R24 ;  /* 0x0001b81801007387 */ /* 0x000fe80000100a00 */
[----:B------:R0:W-:Y:S04]  /*e8a0*/  STL.64 [R1+0x658], R20 ;  /* 0x0006581401007387 */ /* 0x0001e80000100a00 */
[----:B0-----:R-:W3:Y:S01]  /*e8b0*/  LDL.LU.64 R20, [R1+0x80] ;  /* 0x0000800001147983 */ /* 0x001ee20000300a00 */
[----:B------:R-:W-:-:S04]  /*e8c0*/  IMAD.WIDE R24, R18, 0x2, R4 ;  /* 0x0000000212187825 */ /* 0x000fc800078e0204 */
[--C-:B------:R-:W-:Y:S01]  /*e8d0*/  IMAD.WIDE R26, R19, 0x2, R4.reuse ;  /* 0x00000002131a7825 */ /* 0x100fe200078e0204 */
[----:B------:R0:W-:Y:S04]  /*e8e0*/  STL.64 [R1+0x1b0], R24 ;  /* 0x0001b01801007387 */ /* 0x0001e80000100a00 */
[----:B------:R1:W-:Y:S01]  /*e8f0*/  STL.64 [R1+0x668], R26 ;  /* 0x0006681a01007387 */ /* 0x0003e20000100a00 */
[----:B0-----:R-:W-:-:S03]  /*e900*/  IMAD.WIDE R24, R16, 0x2, R4 ;  /* 0x0000000210187825 */ /* 0x001fc600078e0204 */
[----:B-1----:R-:W3:Y:S01]  /*e910*/  LDL.LU.64 R26, [R1+0x178] ;  /* 0x00017800011a7983 */ /* 0x002ee20000300a00 */
[----:B------:R-:W-:-:S03]  /*e920*/  IMAD.WIDE R18, R17, 0x2, R4 ;  /* 0x0000000211127825 */ /* 0x000fc600078e0204 */
[----:B------:R-:W-:Y:S04]  /*e930*/  STL.64 [R1+0x1a8], R24 ;  /* 0x0001a81801007387 */ /* 0x000fe80000100a00 */
[----:B------:R0:W-:Y:S01]  /*e940*/  STL.64 [R1+0x680], R18 ;  /* 0x0006801201007387 */ /* 0x0001e20000100a00 */
[----:B------:R-:W-:-:S03]  /*e950*/  IMAD.WIDE R16, R8, 0x2, R4 ;  /* 0x0000000208107825 */ /* 0x000fc600078e0204 */
[----:B0-----:R-:W3:Y:S04]  /*e960*/  LDL.LU.64 R18, [R1+0x78] ;  /* 0x0000780001127983 */ /* 0x001ee80000300a00 */
[----:B------:R0:W-:Y:S01]  /*e970*/  STL.64 [R1+0x1a0], R16 ;  /* 0x0001a01001007387 */ /* 0x0001e20000100a00 */
[----:B------:R-:W-:-:S03]  /*e980*/  IMAD.WIDE R24, R9, 0x2, R4 ;  /* 0x0000000209187825 */ /* 0x000fc600078e0204 */
[----:B------:R-:W3:Y:S04]  /*e990*/  LDL.LU.64 R8, [R1+0x170] ;  /* 0x0001700001087983 */ /* 0x000ee80000300a00 */
[----:B------:R1:W-:Y:S01]  /*e9a0*/  STL.64 [R1+0x690], R24 ;  /* 0x0006901801007387 */ /* 0x0003e20000100a00 */
[----:B0-----:R-:W-:-:S03]  /*e9b0*/  IMAD.WIDE R16, R14, 0x2, R4 ;  /* 0x000000020e107825 */ /* 0x001fc600078e0204 */
[----:B-1----:R-:W3:Y:S01]  /*e9c0*/  LDL.LU.64 R24, [R1+0x70] ;  /* 0x0000700001187983 */ /* 0x002ee20000300a00 */
[----:B------:R-:W-:-:S03]  /*e9d0*/  IMAD.WIDE R14, R15, 0x2, R4 ;  /* 0x000000020f0e7825 */ /* 0x000fc600078e0204 */
[----:B------:R0:W-:Y:S01]  /*e9e0*/  STL.64 [R1+0x198], R16 ;  /* 0x0001981001007387 */ /* 0x0001e20000100a00 */
[----:B------:R-:W-:-:S03]  /*e9f0*/  IMAD.WIDE R4, R0, 0x2, R4 ;  /* 0x0000000200047825 */ /* 0x000fc600078e0204 */
[----:B0-----:R-:W3:Y:S04]  /*ea00*/  LDL.LU.64 R16, [R1+0x168] ;  /* 0x0001680001107983 */ /* 0x001ee80000300a00 */
[----:B------:R-:W-:Y:S04]  /*ea10*/  STL.64 [R1+0x6b8], R14 ;  /* 0x0006b80e01007387 */ /* 0x000fe80000100a00 */
[----:B------:R-:W-:Y:S01]  /*ea20*/  STL.64 [R1+0x1800], R4 ;  /* 0x0018000401007387 */ /* 0x000fe20000100a00 */
[----:B--2---:R-:W-:-:S03]  /*ea30*/  IMAD.MOV.U32 R0, RZ, RZ, R11 ;  /* 0x000000ffff007224 */ /* 0x004fc600078e000b */
[----:B------:R0:W-:Y:S04]  /*ea40*/  STL [R1+0x17d0], R10 ;  /* 0x0017d00a01007387 */ /* 0x0001e80000100800 */
[----:B0-----:R-:W2:Y:S04]  /*ea50*/  LDL.LU.64 R10, [R1+0x68] ;  /* 0x00006800010a7983 */ /* 0x001ea80000300a00 */
[----:B------:R0:W-:Y:S04]  /*ea60*/  STL [R1+0x17c8], R0 ;  /* 0x0017c80001007387 */ /* 0x0001e80000100800 */
[----:B----4-:R-:W-:Y:S04]  /*ea70*/  STL [R1+0x17cc], R12 ;  /* 0x0017cc0c01007387 */ /* 0x010fe80000100800 */
[----:B------:R-:W4:Y:S01]  /*ea80*/  LDL.LU.64 R14, [R1+0x160] ;  /* 0x00016000010e7983 */ /* 0x000f220000300a00 */
[----:B0-----:R-:W-:-:S05]  /*ea90*/  IMAD.MOV.U32 R0, RZ, RZ, R13 ;  /* 0x000000ffff007224 */ /* 0x001fca00078e000d */
[----:B------:R0:W-:Y:S04]  /*eaa0*/  STL [R1+0x17c0], R0 ;  /* 0x0017c00001007387 */ /* 0x0001e80000100800 */
[----:B---3--:R1:W-:Y:S01]  /*eab0*/  STL [R1+0x17c4], R6 ;  /* 0x0017c40601007387 */ /* 0x0083e20000100800 */
[----:B0-----:R-:W-:-:S03]  /*eac0*/  IMAD.MOV.U32 R0, RZ, RZ, R7 ;  /* 0x000000ffff007224 */ /* 0x001fc600078e0007 */
[----:B------:R-:W3:Y:S04]  /*ead0*/  LDL.LU.64 R12, [R1+0x60] ;  /* 0x00006000010c7983 */ /* 0x000ee80000300a00 */
[----:B------:R-:W-:Y:S04]  /*eae0*/  STL [R1+0x17bc], R22 ;  /* 0x0017bc1601007387 */ /* 0x000fe80000100800 */
[----:B------:R0:W-:Y:S04]  /*eaf0*/  STL [R1+0x17b8], R0 ;  /* 0x0017b80001007387 */ /* 0x0001e80000100800 */
[----:B-1----:R-:W3:Y:S01]  /*eb00*/  LDL.LU.64 R6, [R1+0x158] ;  /* 0x0001580001067983 */ /* 0x002ee20000300a00 */
[----:B0-----:R-:W-:-:S03]  /*eb10*/  IMAD.MOV.U32 R0, RZ, RZ, R23 ;  /* 0x000000ffff007224 */ /* 0x001fc600078e0017 */
[----:B------:R-:W3:Y:S04]  /*eb20*/  LDL.LU.64 R22, [R1+0x58] ;  /* 0x0000580001167983 */ /* 0x000ee80000300a00 */
[----:B------:R0:W-:Y:S04]  /*eb30*/  STL [R1+0x17b0], R0 ;  /* 0x0017b00001007387 */ /* 0x0001e80000100800 */
[----:B------:R1:W-:Y:S01]  /*eb40*/  STL [R1+0x17b4], R2 ;  /* 0x0017b40201007387 */ /* 0x0003e20000100800 */
[----:B0-----:R-:W-:-:S03]  /*eb50*/  IMAD.MOV.U32 R0, RZ, RZ, R3 ;  /* 0x000000ffff007224 */ /* 0x001fc600078e0003 */
[----:B------:R-:W-:Y:S04]  /*eb60*/  STL [R1+0x17ac], R20 ;  /* 0x0017ac1401007387 */ /* 0x000fe80000100800 */
[----:B------:R0:W-:Y:S04]  /*eb70*/  STL [R1+0x17a8], R0 ;  /* 0x0017a80001007387 */ /* 0x0001e80000100800 */
[----:B-1----:R-:W3:Y:S01]  /*eb80*/  LDL.LU.64 R2, [R1+0x150] ;  /* 0x0001500001027983 */ /* 0x002ee20000300a00 */
[----:B0-----:R-:W-:-:S03]  /*eb90*/  IMAD.MOV.U32 R0, RZ, RZ, R21 ;  /* 0x000000ffff007224 */ /* 0x001fc600078e0015 */
[----:B------:R-:W3:Y:S04]  /*eba0*/  LDL.LU.64 R20, [R1+0x50] ;  /* 0x0000500001147983 */ /* 0x000ee80000300a00 */
[----:B------:R0:W-:Y:S04]  /*ebb0*/  STL [R1+0x17a0], R0 ;  /* 0x0017a00001007387 */ /* 0x0001e80000100800 */
[----:B------:R-:W-:Y:S01]  /*ebc0*/  STL [R1+0x17a4], R26 ;  /* 0x0017a41a01007387 */ /* 0x000fe20000100800 */
[----:B0-----:R-:W-:-:S03]  /*ebd0*/  IMAD.MOV.U32 R0, RZ, RZ, R27 ;  /* 0x000000ffff007224 */ /* 0x001fc600078e001b */
[----:B------:R-:W-:Y:S04]  /*ebe0*/  STL [R1+0x179c], R18 ;  /* 0x00179c1201007387 */ /* 0x000fe80000100800 */
[----:B------:R0:W-:Y:S02]  /*ebf0*/  STL [R1+0x1798], R0 ;  /* 0x0017980001007387 */ /* 0x0001e40000100800 */
[----:B0-----:R-:W-:Y:S02]  /*ec00*/  IMAD.MOV.U32 R0, RZ, RZ, R19 ;  /* 0x000000ffff007224 */ /* 0x001fe400078e0013 */
[----:B------:R-:W-:Y:S04]  /*ec10*/  STL [R1+0x1794], R8 ;  /* 0x0017940801007387 */ /* 0x000fe80000100800 */
[----:B------:R0:W-:Y:S04]  /*ec20*/  STL [R1+0x1790], R0 ;  /* 0x0017900001007387 */ /* 0x0001e80000100800 */
[----:B------:R-:W3:Y:S01]  /*ec30*/  LDL.LU.64 R18, [R1+0x148] ;  /* 0x0001480001127983 */ /* 0x000ee20000300a00 */
[----:B0-----:R-:W-:-:S03]  /*ec40*/  IMAD.MOV.U32 R0, RZ, RZ, R9 ;  /* 0x000000ffff007224 */ /* 0x001fc600078e0009 */
[----:B------:R-:W-:Y:S04]  /*ec50*/  STL [R1+0x178c], R24 ;  /* 0x00178c1801007387 */ /* 0x000fe80000100800 */
[----:B------:R0:W-:Y:S04]  /*ec60*/  STL [R1+0x1788], R0 ;  /* 0x0017880001007387 */ /* 0x0001e80000100800 */
[----:B------:R-:W3:Y:S01]  /*ec70*/  LDL.LU.64 R8, [R1+0x48] ;  /* 0x0000480001087983 */ /* 0x000ee20000300a00 */
[----:B0-----:R-:W-:-:S03]  /*ec80*/  IMAD.MOV.U32 R0, RZ, RZ, R25 ;  /* 0x000000ffff007224 */ /* 0x001fc600078e0019 */
[----:B------:R-:W-:Y:S04]  /*ec90*/  STL [R1+0x1784], R16 ;  /* 0x0017841001007387 */ /* 0x000fe80000100800 */
[----:B------:R0:W-:Y:S02]  /*eca0*/  STL [R1+0x1780], R0 ;  /* 0x0017800001007387 */ /* 0x0001e40000100800 */
[----:B0-----:R-:W-:Y:S02]  /*ecb0*/  IMAD.MOV.U32 R0, RZ, RZ, R17 ;  /* 0x000000ffff007224 */ /* 0x001fe400078e0011 */
[----:B------:R-:W3:Y:S04]  /*ecc0*/  LDL.LU.64 R16, [R1+0x140] ;  /* 0x0001400001107983 */ /* 0x000ee80000300a00 */
[----:B------:R2:W-:Y:S02]  /*ecd0*/  STL [R1+0x1778], R0 ;  /* 0x0017780001007387 */ /* 0x0005e40000100800 */
[----:B--2---:R-:W-:-:S02]  /*ece0*/  MOV R0, R11 ;  /* 0x0000000b00007202 */ /* 0x004fc40000000f00 */
[----:B------:R0:W-:Y:S04]  /*ecf0*/  STL [R1+0x177c], R10 ;  /* 0x00177c0a01007387 */ /* 0x0001e80000100800 */
[----:B0-----:R-:W2:Y:S04]  /*ed00*/  LDL.LU.64 R10, [R1+0x40] ;  /* 0x00004000010a7983 */ /* 0x001ea80000300a00 */
[----:B------:R0:W-:Y:S04]  /*ed10*/  STL [R1+0x1770], R0 ;  /* 0x0017700001007387 */ /* 0x0001e80000100800 */
[----:B----4-:R1:W-:Y:S01]  /*ed20*/  STL [R1+0x1774], R14 ;  /* 0x0017740e01007387 */ /* 0x0103e20000100800 */
[----:B0-----:R-:W-:-:S03]  /*ed30*/  IMAD.MOV.U32 R0, RZ, RZ, R15 ;  /* 0x000000ffff007224 */ /* 0x001fc600078e000f */
[----:B---3--:R-:W-:Y:S04]  /*ed40*/  STL [R1+0x176c], R12 ;  /* 0x00176c0c01007387 */ /* 0x008fe80000100800 */
[----:B------:R0:W-:Y:S04]  /*ed50*/  STL [R1+0x1768], R0 ;  /* 0x0017680001007387 */ /* 0x0001e80000100800 */
[----:B-1----:R-:W3:Y:S01]  /*ed60*/  LDL.LU.64 R14, [R1+0x138] ;  /* 0x00013800010e7983 */ /* 0x002ee20000300a00 */
[----:B0-----:R-:W-:-:S03]  /*ed70*/  IMAD.MOV.U32 R0, RZ, RZ, R13 ;  /* 0x000000ffff007224 */ /* 0x001fc600078e000d */
[----:B------:R-:W-:Y:S04]  /*ed80*/  STL [R1+0x1764], R6 ;  /* 0x0017640601007387 */ /* 0x000fe80000100800 */
[----:B------:R0:W-:Y:S04]  /*ed90*/  STL [R1+0x1760], R0 ;  /* 0x0017600001007387 */ /* 0x0001e80000100800 */
[----:B------:R-:W4:Y:S01]  /*eda0*/  LDL.LU.64 R12, [R1+0x38] ;  /* 0x00003800010c7983 */ /* 0x000f220000300a00 */
[----:B0-----:R-:W-:-:S03]  /*edb0*/  IMAD.MOV.U32 R0, RZ, RZ, R7 ;  /* 0x000000ffff007224 */ /* 0x001fc600078e0007 */
[----:B------:R-:W-:Y:S01]  /*edc0*/  STL [R1+0x175c], R22 ;  /* 0x00175c1601007387 */ /* 0x000fe20000100800 */
[----:B------:R-:W-:-:S03]  /*edd0*/  IMAD.MOV.U32 R6, RZ, RZ, R28 ;  /* 0x000000ffff067224 */ /* 0x000fc600078e001c */
[----:B------:R0:W-:Y:S01]  /*ede0*/  STL [R1+0x1758], R0 ;  /* 0x0017580001007387 */ /* 0x0001e20000100800 */
[----:B------:R-:W-:-:S03]  /*edf0*/  IMAD.MOV.U32 R7, RZ, RZ, R29 ;  /* 0x000000ffff077224 */ /* 0x000fc600078e001d */
[----:B------:R-:W2:Y:S01]  /*ee00*/  LDL.LU.64 R28, [R1+0x130] ;  /* 0x00013000011c7983 */ /* 0x000ea20000300a00 */
[----:B0-----:R-:W-:-:S03]  /*ee10*/  IMAD.MOV.U32 R0, RZ, RZ, R23 ;  /* 0x000000ffff007224 */ /* 0x001fc600078e0017 */
[----:B------:R-:W-:Y:S04]  /*ee20*/  STL [R1+0x1754], R2 ;  /* 0x0017540201007387 */ /* 0x000fe80000100800 */
[----:B------:R0:W-:Y:S04]  /*ee30*/  STL [R1+0x1750], R0 ;  /* 0x0017500001007387 */ /* 0x0001e80000100800 */
[----:B------:R-:W-:Y:S01]  /*ee40*/  STL [R1+0x174c], R20 ;  /* 0x00174c1401007387 */ /* 0x000fe20000100800 */
[----:B0-----:R-:W-:-:S05]  /*ee50*/  IMAD.MOV.U32 R0, RZ, RZ, R3 ;  /* 0x000000ffff007224 */ /* 0x001fca00078e0003 */
[----:B------:R0:W-:Y:S04]  /*ee60*/  STL [R1+0x1748], R0 ;  /* 0x0017480001007387 */ /* 0x0001e80000100800 */
[----:B------:R-:W2:Y:S01]  /*ee70*/  LDL.LU.64 R2, [R1+0x128] ;  /* 0x0001280001027983 */ /* 0x000ea20000300a00 */
[----:B0-----:R-:W-:-:S03]  /*ee80*/  IMAD.MOV.U32 R0, RZ, RZ, R21 ;  /* 0x000000ffff007224 */ /* 0x001fc600078e0015 */
[----:B--2---:R0:W-:Y:S04]  /*ee90*/  STL.64 [R1+0x1880], R2 ;  /* 0x0018800201007387 */ /* 0x0041e80000100a00 */
[----:B0-----:R-:W2:Y:S04]  /*eea0*/  LDL.LU.64 R2, [R1+0x30] ;  /* 0x0000300001027983 */ /* 0x001ea80000300a00 */
[----:B------:R-:W2:Y:S04]  /*eeb0*/  LDL.LU.64 R26, [R1+0x28] ;  /* 0x00002800011a7983 */ /* 0x000ea80000300a00 */
[----:B------:R0:W-:Y:S04]  /*eec0*/  STL [R1+0x1740], R0 ;  /* 0x0017400001007387 */ /* 0x0001e80000100800 */
[----:B------:R-:W-:Y:S04]  /*eed0*/  STL [R1+0x1744], R18 ;  /* 0x0017441201007387 */ /* 0x000fe80000100800 */
[----:B------:R-:W2:Y:S01]  /*eee0*/  LDL.LU.64 R24, [R1+0x120] ;  /* 0x0001200001187983 */ /* 0x000ea20000300a00 */
[----:B0-----:R-:W-:-:S05]  /*eef0*/  IMAD.MOV.U32 R0, RZ, RZ, R19 ;  /* 0x000000ffff007224 */ /* 0x001fca00078e0013 */
[----:B------:R0:W-:Y:S04]  /*ef00*/  STL [R1+0x1738], R0 ;  /* 0x0017380001007387 */ /* 0x0001e80000100800 */
[----:B------:R1:W-:Y:S04]  /*ef10*/  STL [R1+0x173c], R8 ;  /* 0x00173c0801007387 */ /* 0x0003e80000100800 */
[----:B------:R-:W2:Y:S01]  /*ef20*/  LDL.LU.64 R22, [R1+0x20] ;  /* 0x0000200001167983 */ /* 0x000ea20000300a00 */
[----:B0-----:R-:W-:-:S03]  /*ef30*/  IMAD.MOV.U32 R0, RZ, RZ, R9 ;  /* 0x000000ffff007224 */ /* 0x001fc600078e0009 */
[----:B------:R-:W2:Y:S04]  /*ef40*/  LDL.LU.64 R20, [R1+0x118] ;  /* 0x0001180001147983 */ /* 0x000ea80000300a00 */
[----:B------:R0:W-:Y:S04]  /*ef50*/  STL [R1+0x1730], R0 ;  /* 0x0017300001007387 */ /* 0x0001e80000100800 */
[----:B------:R-:W-:Y:S04]  /*ef60*/  STL [R1+0x1734], R16 ;  /* 0x0017341001007387 */ /* 0x000fe80000100800 */
[----:B-1----:R-:W2:Y:S01]  /*ef70*/  LDL.LU.64 R8, [R1+0x18] ;  /* 0x0000180001087983 */ /* 0x002ea20000300a00 */
[----:B0-----:R-:W-:-:S03]  /*ef80*/  IMAD.MOV.U32 R0, RZ, RZ, R17 ;  /* 0x000000ffff007224 */ /* 0x001fc600078e0011 */
[----:B------:R-:W-:Y:S04]  /*ef90*/  STL [R1+0x172c], R10 ;  /* 0x00172c0a01007387 */ /* 0x000fe80000100800 */
[----:B------:R0:W-:Y:S04]  /*efa0*/  STL [R1+0x1728], R0 ;  /* 0x0017280001007387 */ /* 0x0001e80000100800 */
[----:B------:R-:W2:Y:S01]  /*efb0*/  LDL.LU.64 R18, [R1+0x110] ;  /* 0x0001100001127983 */ /* 0x000ea20000300a00 */
[----:B0-----:R-:W-:-:S03]  /*efc0*/  IMAD.MOV.U32 R0, RZ, RZ, R11 ;  /* 0x000000ffff007224 */ /* 0x001fc600078e000b */
[----:B------:R-:W2:Y:S04]  /*efd0*/  LDL.LU.64 R10, [R1+0x10] ;  /* 0x00001000010a7983 */ /* 0x000ea80000300a00 */
[----:B------:R0:W-:Y:S04]  /*efe0*/  STL [R1+0x1720], R0 ;  /* 0x0017200001007387 */ /* 0x0001e80000100800 */
[----:B---3--:R-:W-:Y:S04]  /*eff0*/  STL [R1+0x1724], R14 ;  /* 0x0017240e01007387 */ /* 0x008fe80000100800 */
[----:B------:R-:W3:Y:S01]  /*f000*/  LDL.LU.64 R16, [R1+0x108] ;  /* 0x0001080001107983 */ /* 0x000ee20000300a00 */
[----:B0-----:R-:W-:-:S05]  /*f010*/  IMAD.MOV.U32 R0, RZ, RZ, R15 ;  /* 0x000000ffff007224 */ /* 0x001fca00078e000f */
[----:B------:R0:W-:Y:S04]  /*f020*/  STL [R1+0x1718], R0 ;  /* 0x0017180001007387 */ /* 0x0001e80000100800 */
[----:B----4-:R1:W-:Y:S04]  /*f030*/  STL [R1+0x171c], R12 ;  /* 0x00171c0c01007387 */ /* 0x0103e80000100800 */
[----:B------:R-:W4:Y:S01]  /*f040*/  LDL.LU.64 R4, [R1+0x8] ;  /* 0x0000080001047983 */ /* 0x000f220000300a00 */
[----:B0-----:R-:W-:-:S05]  /*f050*/  IMAD.MOV.U32 R0, RZ, RZ, R13 ;  /* 0x000000ffff007224 */ /* 0x001fca00078e000d */
[----:B------:R0:W-:Y:S01]  /*f060*/  STL [R1+0x1710], R0 ;  /* 0x0017100001007387 */ /* 0x0001e20000100800 */
[----:B-1----:R-:W-:Y:S02]  /*f070*/  IMAD.MOV.U32 R12, RZ, RZ, R6 ;  /* 0x000000ffff0c7224 */ /* 0x002fe400078e0006 */
[----:B------:R-:W-:Y:S01]  /*f080*/  IMAD.MOV.U32 R13, RZ, RZ, R7 ;  /* 0x000000ffff0d7224 */ /* 0x000fe200078e0007 */
[----:B------:R-:W-:Y:S04]  /*f090*/  STL [R1+0x1714], R28 ;  /* 0x0017141c01007387 */ /* 0x000fe80000100800 */
[----:B------:R-:W3:Y:S01]  /*f0a0*/  LDL.LU.64 R14, [R1+0x100] ;  /* 0x00010000010e7983 */ /* 0x000ee20000300a00 */
[----:B0-----:R-:W-:-:S03]  /*f0b0*/  IMAD.MOV.U32 R0, RZ, RZ, R29 ;  /* 0x000000ffff007224 */ /* 0x001fc600078e001d */
[----:B------:R-:W3:Y:S04]  /*f0c0*/  LDL.LU.64 R6, [R1] ;  /* 0x0000000001067983 */ /* 0x000ee80000300a00 */
[----:B------:R0:W-:Y:S04]  /*f0d0*/  STL [R1+0x1708], R0 ;  /* 0x0017080001007387 */ /* 0x0001e80000100800 */
[----:B--2---:R1:W-:Y:S01]  /*f0e0*/  STL [R1+0x170c], R2 ;  /* 0x00170c0201007387 */ /* 0x0043e20000100800 */
[----:B0-----:R-:W-:-:S03]  /*f0f0*/  IMAD.MOV.U32 R0, RZ, RZ, R3 ;  /* 0x000000ffff007224 */ /* 0x001fc600078e0003 */
[----:B------:R-:W2:Y:S04]  /*f100*/  LDL.LU.64 R28, [R1+0xf8] ;  /* 0x0000f800011c7983 */ /* 0x000ea80000300a00 */
[----:B-1----:R-:W2:Y:S04]  /*f110*/  LDL.LU.64 R2, [R1+0x1880] ;  /* 0x0018800001027983 */ /* 0x002ea80000300a00 */
[----:B--2---:R-:W-:Y:S04]  /*f120*/  STL [R1+0x1704], R2 ;  /* 0x0017040201007387 */ /* 0x004fe80000100800 */
[----:B------:R0:W-:Y:S04]  /*f130*/  STL [R1+0x1700], R0 ;  /* 0x0017000001007387 */ /* 0x0001e80000100800 */
[----:B------:R-:W-:Y:S01]  /*f140*/  STL [R1+0x16fc], R26 ;  /* 0x0016fc1a01007387 */ /* 0x000fe20000100800 */
[----:B0-----:R-:W-:-:S05]  /*f150*/  IMAD.MOV.U32 R0, RZ, RZ, R3 ;  /* 0x000000ffff007224 */ /* 0x001fca00078e0003 */
[----:B------:R0:W-:Y:S04]  /*f160*/  STL [R1+0x16f8], R0 ;  /* 0x0016f80001007387 */ /* 0x0001e80000100800 */
[----:B------:R-:W2:Y:S01]  /*f170*/  LDL.LU.64 R2, [R1+0xf0] ;  /* 0x0000f00001027983 */ /* 0x000ea20000300a00 */
[----:B0-----:R-:W-:-:S03]  /*f180*/  MOV R0, R27 ;  /* 0x0000001b00007202 */ /* 0x001fc60000000f00 */
[----:B------:R-:W2:Y:S04]  /*f190*/  LDL.LU.64 R26, [R1+0x1878] ;  /* 0x00187800011a7983 */ /* 0x000ea80000300a00 */
[----:B------:R-:W-:Y:S04]  /*f1a0*/  STL [R1+0x16f4], R24 ;  /* 0x0016f41801007387 */ /* 0x000fe80000100800 */
[----:B------:R0:W-:Y:S02]  /*f1b0*/  STL [R1+0x16f0], R0 ;  /* 0x0016f00001007387 */ /* 0x0001e40000100800 */
[----:B0-----:R-:W-:-:S02]  /*f1c0*/  IMAD.MOV.U32 R0, RZ, RZ, R25 ;  /* 0x000000ffff007224 */ /* 0x001fc400078e0019 */
        /* <DEDUP_REMOVED lines=13> */
[----:B------:R0:W-:Y:S04]  /*f2a0*/  STL [R1+0x16d0], R0 ;  /* 0x0016d00001007387 */ /* 0x0001e80000100800 */
[----:B------:R1:W-:Y:S01]  /*f2b0*/  STL [R1+0x16d4], R18 ;  /* 0x0016d41201007387 */ /* 0x0003e20000100800 */
[----:B0-----:R-:W-:-:S03]  /*f2c0*/  IMAD.MOV.U32 R0, RZ, RZ, R19 ;  /* 0x000000ffff007224 */ /* 0x001fc600078e0013 */
[----:B-1----:R-:W2:Y:S04]  /*f2d0*/  LDL.LU.64 R18, [R1+0x1858] ;  /* 0x0018580001127983 */ /* 0x002ea80000300a00 */
[----:B------:R-:W-:Y:S04]  /*f2e0*/  STL [R1+0x16cc], R10 ;  /* 0x0016cc0a01007387 */ /* 0x000fe80000100800 */
[----:B------:R0:W-:Y:S02]  /*f2f0*/  STL [R1+0x16c8], R0 ;  /* 0x0016c80001007387 */ /* 0x0001e40000100800 */
[----:B0-----:R-:W-:-:S02]  /*f300*/  IMAD.MOV.U32 R0, RZ, RZ, R11 ;  /* 0x000000ffff007224 */ /* 0x001fc400078e000b */
[----:B------:R-:W2:Y:S04]  /*f310*/  LDL.LU.64 R10, [R1+0xd8] ;  /* 0x0000d800010a7983 */ /* 0x000ea80000300a00 */
[----:B------:R0:W-:Y:S04]  /*f320*/  STL [R1+0x16c0], R0 ;  /* 0x0016c00001007387 */ /* 0x0001e80000100800 */
[----:B---3--:R1:W-:Y:S01]  /*f330*/  STL [R1+0x16c4], R16 ;  /* 0x0016c41001007387 */ /* 0x0083e20000100800 */
[----:B0-----:R-:W-:-:S03]  /*f340*/  IMAD.MOV.U32 R0, RZ, RZ, R17 ;  /* 0x000000ffff007224 */ /* 0x001fc600078e0011 */
[----:B-1----:R-:W3:Y:S04]  /*f350*/  LDL.LU.64 R16, [R1+0x1850] ;  /* 0x0018500001107983 */ /* 0x002ee80000300a00 */
[----:B----4-:R-:W-:Y:S04]  /*f360*/  STL [R1+0x16bc], R4 ;  /* 0x0016bc0401007387 */ /* 0x010fe80000100800 */
[----:B------:R0:W-:Y:S02]  /*f370*/  STL [R1+0x16b8], R0 ;  /* 0x0016b80001007387 */ /* 0x0001e40000100800 */
[----:B0-----:R-:W-:-:S02]  /*f380*/  IMAD.MOV.U32 R0, RZ, RZ, R5 ;  /* 0x000000ffff007224 */ /* 0x001fc400078e0005 */
[----:B------:R-:W-:Y:S02]  /*f390*/  IMAD.MOV.U32 R4, RZ, RZ, R12 ;  /* 0x000000ffff047224 */ /* 0x000fe400078e000c */
[----:B------:R-:W-:Y:S02]  /*f3a0*/  IMAD.MOV.U32 R5, RZ, RZ, R13 ;  /* 0x000000ffff057224 */ /* 0x000fe400078e000d */
[----:B------:R-:W4:Y:S04]  /*f3b0*/  LDL.LU.64 R12, [R1+0xd0] ;  /* 0x0000d000010c7983 */ /* 0x000f280000300a00 */
        /* <DEDUP_REMOVED lines=12> */
[----:B--2---:R-:W-:Y:S04]  /*f480*/  STL [R1+0x169c], R28 ;  /* 0x00169c1c01007387 */ /* 0x004fe80000100800 */
[----:B------:R0:W-:Y:S04]  /*f490*/  STL [R1+0x1698], R0 ;  /* 0x0016980001007387 */ /* 0x0001e80000100800 */
[----:B------:R1:W-:Y:S01]  /*f4a0*/  STL [R1+0x1690], R29 ;  /* 0x0016901d01007387 */ /* 0x0003e20000100800 */
[----:B0-----:R-:W-:-:S03]  /*f4b0*/  IMAD.MOV.U32 R0, RZ, RZ, R3 ;  /* 0x000000ffff007224 */ /* 0x001fc600078e0003 */
[----:B-1----:R-:W2:Y:S04]  /*f4c0*/  LDL.64 R28, [R1+0x5d0] ;  /* 0x0005d000011c7983 */ /* 0x002ea80000100a00 */
[----:B------:R0:W-:Y:S04]  /*f4d0*/  STL [R1+0x1694], R2 ;  /* 0x0016940201007387 */ /* 0x0001e80000100800 */
[----:B0-----:R-:W2:Y:S04]  /*f4e0*/  LDL.LU.64 R2, [R1+0x1830] ;  /* 0x0018300001027983 */ /* 0x001ea80000300a00 */
[----:B--2---:R-:W-:Y:S04]  /*f4f0*/  STL [R1+0x168c], R2 ;  /* 0x00168c0201007387 */ /* 0x004fe80000100800 */
[----:B------:R-:W-:Y:S04]  /*f500*/  STL [R1+0x1688], R0 ;  /* 0x0016880001007387 */ /* 0x000fe80000100800 */
[----:B------:R0:W-:Y:S04]  /*f510*/  STL [R1+0x1680], R3 ;  /* 0x0016800301007387 */ /* 0x0001e80000100800 */
[----:B0-----:R-:W2:Y:S02]  /*f520*/  LDL.LU.64 R2, [R1+0xe8] ;  /* 0x0000e80001027983 */ /* 0x001ea40000300a00 */
[----:B--2---:R-:W-:-:S02]  /*f530*/  IMAD.MOV.U32 R0, RZ, RZ, R3 ;  /* 0x000000ffff007224 */ /* 0x004fc400078e0003 */
[----:B------:R-:W-:Y:S04]  /*f540*/  STL [R1+0x1684], R2 ;  /* 0x0016840201007387 */ /* 0x000fe80000100800 */
[----:B------:R-:W-:Y:S04]  /*f550*/  STL [R1+0x167c], R6 ;  /* 0x00167c0601007387 */ /* 0x000fe80000100800 */
[----:B------:R0:W-:Y:S04]  /*f560*/  STL [R1+0x1678], R0 ;  /* 0x0016780001007387 */ /* 0x0001e80000100800 */
[----:B------:R1:W-:Y:S01]  /*f570*/  STL [R1+0x1670], R7 ;  /* 0x0016700701007387 */ /* 0x0003e20000100800 */
[----:B0-----:R-:W-:-:S03]  /*f580*/  IMAD.MOV.U32 R0, RZ, RZ, R9 ;  /* 0x000000ffff007224 */ /* 0x001fc600078e0009 */
[----:B-1----:R-:W2:Y:S04]  /*f590*/  LDL.LU.64 R6, [R1+0xc0] ;  /* 0x0000c00001067983 */ /* 0x002ea80000300a00 */
[----:B------:R-:W2:Y:S04]  /*f5a0*/  LDL.LU.64 R2, [R1+0xb0] ;  /* 0x0000b00001027983 */ /* 0x000ea80000300a00 */
[----:B------:R0:W-:Y:S04]  /*f5b0*/  STL [R1+0x1674], R8 ;  /* 0x0016740801007387 */ /* 0x0001e80000100800 */
[----:B0-----:R-:W2:Y:S04]  /*f5c0*/  LDL.LU.64 R8, [R1+0x1828] ;  /* 0x0018280001087983 */ /* 0x001ea80000300a00 */
[----:B--2---:R-:W-:Y:S04]  /*f5d0*/  STL [R1+0x166c], R8 ;  /* 0x00166c0801007387 */ /* 0x004fe80000100800 */
[----:B------:R0:W-:Y:S04]  /*f5e0*/  STL [R1+0x1668], R0 ;  /* 0x0016680001007387 */ /* 0x0001e80000100800 */
[----:B------:R1:W-:Y:S01]  /*f5f0*/  STL [R1+0x1660], R9 ;  /* 0x0016600901007387 */ /* 0x0003e20000100800 */
[----:B0-----:R-:W-:-:S03]  /*f600*/  IMAD.MOV.U32 R0, RZ, RZ, R11 ;  /* 0x000000ffff007224 */ /* 0x001fc600078e000b */
[----:B-1----:R-:W2:Y:S04]  /*f610*/  LDL.LU.64 R8, [R1+0xb8] ;  /* 0x0000b80001087983 */ /* 0x002ea80000300a00 */
[----:B------:R0:W-:Y:S04]  /*f620*/  STL [R1+0x1664], R10 ;  /* 0x0016640a01007387 */ /* 0x0001e80000100800 */
[----:B0-----:R-:W2:Y:S04]  /*f630*/  LDL.LU.64 R10, [R1+0x1820] ;  /* 0x00182000010a7983 */ /* 0x001ea80000300a00 */
[----:B--2---:R-:W-:Y:S04]  /*f640*/  STL [R1+0x165c], R10 ;  /* 0x00165c0a01007387 */ /* 0x004fe80000100800 */
[----:B------:R4:W-:Y:S04]  /*f650*/  STL [R1+0x1658], R0 ;  /* 0x0016580001007387 */ /* 0x0009e80000100800 */
[----:B------:R0:W-:Y:S01]  /*f660*/  STL [R1+0x1650], R11 ;  /* 0x0016500b01007387 */ /* 0x0001e20000100800 */
[----:B----4-:R-:W-:-:S03]  /*f670*/  IMAD.MOV.U32 R0, RZ, RZ, R13 ;  /* 0x000000ffff007224 */ /* 0x010fc600078e000d */
[----:B0-----:R-:W2:Y:S04]  /*f680*/  LDL.LU.64 R10, [R1+0xc8] ;  /* 0x0000c800010a7983 */ /* 0x001ea80000300a00 */
[----:B------:R0:W-:Y:S04]  /*f690*/  STL [R1+0x1654], R12 ;  /* 0x0016540c01007387 */ /* 0x0001e80000100800 */
[----:B0-----:R-:W4:Y:S04]  /*f6a0*/  LDL.LU.64 R12, [R1+0x1818] ;  /* 0x00181800010c7983 */ /* 0x001f280000300a00 */
[----:B----4-:R-:W-:Y:S04]  /*f6b0*/  STL [R1+0x164c], R12 ;  /* 0x00164c0c01007387 */ /* 0x010fe80000100800 */
[----:B------:R2:W-:Y:S04]  /*f6c0*/  STL [R1+0x1648], R0 ;  /* 0x0016480001007387 */ /* 0x0005e80000100800 */
[----:B------:R-:W-:Y:S01]  /*f6d0*/  STL [R1+0x1640], R13 ;  /* 0x0016400d01007387 */ /* 0x000fe20000100800 */
[----:B--2---:R-:W-:-:S03]  /*f6e0*/  IMAD.MOV.U32 R0, RZ, RZ, R11 ;  /* 0x000000ffff007224 */ /* 0x004fc600078e000b */
[----:B------:R-:W-:Y:S04]  /*f6f0*/  STL [R1+0x1644], R10 ;  /* 0x0016440a01007387 */ /* 0x000fe80000100800 */
[----:B------:R-:W-:Y:S04]  /*f700*/  STL [R1+0x163c], R14 ;  /* 0x00163c0e01007387 */ /* 0x000fe80000100800 */
[----:B------:R0:W-:Y:S04]  /*f710*/  STL [R1+0x1638], R0 ;  /* 0x0016380001007387 */ /* 0x0001e80000100800 */
[----:B------:R1:W-:Y:S01]  /*f720*/  STL [R1+0x1630], R15 ;  /* 0x0016300f01007387 */ /* 0x0003e20000100800 */
[----:B0-----:R-:W-:-:S03]  /*f730*/  MOV R0, R7 ;  /* 0x0000000700007202 */ /* 0x001fc60000000f00 */
[----:B-1----:R-:W2:Y:S04]  /*f740*/  LDL.LU.64 R14, [R1+0xa0] ;  /* 0x0000a000010e7983 */ /* 0x002ea80000300a00 */
[----:B------:R-:W4:Y:S04]  /*f750*/  LDL.LU.64 R12, [R1+0x98] ;  /* 0x00009800010c7983 */ /* 0x000f280000300a00 */
[----:B------:R-:W-:Y:S04]  /*f760*/  STL [R1+0x1634], R6 ;  /* 0x0016340601007387 */ /* 0x000fe80000100800 */
[----:B---3--:R-:W-:Y:S04]  /*f770*/  STL [R1+0x162c], R16 ;  /* 0x00162c1001007387 */ /* 0x008fe80000100800 */
[----:B------:R-:W-:Y:S04]  /*f780*/  STL [R1+0x1628], R0 ;  /* 0x0016280001007387 */ /* 0x000fe80000100800 */
[----:B------:R0:W-:Y:S04]  /*f790*/  STL [R1+0x1620], R17 ;  /* 0x0016201101007387 */ /* 0x0001e80000100800 */
[----:B0-----:R-:W3:Y:S01]  /*f7a0*/  LDL.LU.64 R16, [R1+0xa8] ;  /* 0x0000a80001107983 */ /* 0x001ee20000300a00 */
[----:B------:R-:W-:-:S03]  /*f7b0*/  IMAD.MOV.U32 R0, RZ, RZ, R9 ;  /* 0x000000ffff007224 */ /* 0x000fc600078e0009 */
[----:B------:R-:W-:Y:S04]  /*f7c0*/  STL [R1+0x1624], R8 ;  /* 0x0016240801007387 */ /* 0x000fe80000100800 */
[----:B------:R-:W2:Y:S04]  /*f7d0*/  LDL.LU.64 R6, [R1+0x210] ;  /* 0x0002100001067983 */ /* 0x000ea80000300a00 */
[----:B------:R-:W-:Y:S04]  /*f7e0*/  STL [R1+0x161c], R18 ;  /* 0x00161c1201007387 */ /* 0x000fe80000100800 */
[----:B------:R0:W-:Y:S04]  /*f7f0*/  STL [R1+0x1618], R0 ;  /* 0x0016180001007387 */ /* 0x0001e80000100800 */
[----:B------:R-:W-:Y:S04]  /*f800*/  STL [R1+0x1610], R19 ;  /* 0x0016101301007387 */ /* 0x000fe80000100800 */
[----:B------:R-:W-:Y:S01]  /*f810*/  STL [R1+0x1614], R2 ;  /* 0x0016140201007387 */ /* 0x000fe20000100800 */
[----:B0-----:R-:W-:-:S03]  /*f820*/  IMAD.MOV.U32 R0, RZ, RZ, R3 ;  /* 0x000000ffff007224 */ /* 0x001fc600078e0003 */
[----:B------:R-:W2:Y:S04]  /*f830*/  LDL.LU.64 R10, [R1+0x228] ;  /* 0x00022800010a7983 */ /* 0x000ea80000300a00 */
[----:B------:R-:W-:Y:S04]  /*f840*/  STL [R1+0x160c], R20 ;  /* 0x00160c1401007387 */ /* 0x000fe80000100800 */
[----:B------:R3:W-:Y:S04]  /*f850*/  STL [R1+0x1608], R0 ;  /* 0x0016080001007387 */ /* 0x0007e80000100800 */
[----:B------:R-:W-:Y:S01]  /*f860*/  STL [R1+0x1600], R21 ;  /* 0x0016001501007387 */ /* 0x000fe20000100800 */
[----:B---3--:R-:W-:-:S03]  /*f870*/  IMAD.MOV.U32 R0, RZ, RZ, R17 ;  /* 0x000000ffff007224 */ /* 0x008fc600078e0011 */
[----:B------:R-:W-:Y:S04]  /*f880*/  STL [R1+0x1604], R16 ;  /* 0x0016041001007387 */ /* 0x000fe80000100800 */
[----:B------:R-:W3:Y:S04]  /*f890*/  LDL.LU.64 R2, [R1+0x240] ;  /* 0x0002400001027983 */ /* 0x000ee80000300a00 */
[----:B------:R-:W3:Y:S04]  /*f8a0*/  LDL.LU.64 R8, [R1+0x248] ;  /* 0x0002480001087983 */ /* 0x000ee80000300a00 */
[----:B------:R-:W-:Y:S04]  /*f8b0*/  STL [R1+0x15fc], R22 ;  /* 0x0015fc1601007387 */ /* 0x000fe80000100800 */
[----:B------:R2:W-:Y:S04]  /*f8c0*/  STL [R1+0x15f8], R0 ;  /* 0x0015f80001007387 */ /* 0x0005e80000100800 */
[----:B------:R0:W-:Y:S01]  /*f8d0*/  STL [R1+0x15f0], R23 ;  /* 0x0015f01701007387 */ /* 0x0001e20000100800 */
[----:B--2---:R-:W-:-:S03]  /*f8e0*/  IMAD.MOV.U32 R0, RZ, RZ, R15 ;  /* 0x000000ffff007224 */ /* 0x004fc600078e000f */
[----:B0-----:R-:W2:Y:S04]  /*f8f0*/  LDL.LU.64 R22, [R1+0x230] ;  /* 0x0002300001167983 */ /* 0x001ea80000300a00 */
[----:B------:R0:W-:Y:S04]  /*f900*/  STL [R1+0x15f4], R14 ;  /* 0x0015f40e01007387 */ /* 0x0001e80000100800 */
[----:B------:R-:W2:Y:S04]  /*f910*/  LDL.LU.64 R16, [R1+0x250] ;  /* 0x0002500001107983 */ /* 0x000ea80000300a00 */
[----:B------:R-:W-:Y:S04]  /*f920*/  STL [R1+0x15ec], R24 ;  /* 0x0015ec1801007387 */ /* 0x000fe80000100800 */
[----:B------:R-:W-:Y:S04]  /*f930*/  STL [R1+0x15e8], R0 ;  /* 0x0015e80001007387 */ /* 0x000fe80000100800 */
[----:B0-----:R-:W2:Y:S04]  /*f940*/  LDL.LU.64 R14, [R1+0x258] ;  /* 0x00025800010e7983 */ /* 0x001ea80000300a00 */
[----:B------:R0:W-:Y:S04]  /*f950*/  STL [R1+0x15e0], R25 ;  /* 0x0015e01901007387 */ /* 0x0001e80000100800 */
[----:B0-----:R-:W2:Y:S01]  /*f960*/  LDL.LU.64 R24, [R1+0x218] ;  /* 0x0002180001187983 */ /* 0x001ea20000300a00 */
[----:B----4-:R-:W-:-:S03]  /*f970*/  IMAD.MOV.U32 R0, RZ, RZ, R13 ;  /* 0x000000ffff007224 */ /* 0x010fc600078e000d */
[----:B------:R-:W-:Y:S04]  /*f980*/  STL [R1+0x15e4], R12 ;  /* 0x0015e40c01007387 */ /* 0x000fe80000100800 */
[----:B------:R-:W4:Y:S04]  /*f990*/  LDL.LU.64 R20, [R1+0x268] ;  /* 0x0002680001147983 */ /* 0x000f280000300a00 */
[----:B------:R-:W-:Y:S04]  /*f9a0*/  STL [R1+0x15dc], R26 ;  /* 0x0015dc1a01007387 */ /* 0x000fe80000100800 */
[----:B------:R0:W-:Y:S04]  /*f9b0*/  STL [R1+0x15d8], R0 ;  /* 0x0015d80001007387 */ /* 0x0001e80000100800 */
[----:B------:R-:W3:Y:S04]  /*f9c0*/  LDL.LU.64 R18, [R1+0x270] ;  /* 0x0002700001127983 */ /* 0x000ee80000300a00 */
[----:B------:R-:W-:Y:S01]  /*f9d0*/  STL [R1+0x7e4], R27 ;  /* 0x0007e41b01007387 */ /* 0x000fe20000100800 */
[----:B0-----:R-:W-:-:S03]  /*f9e0*/  IMAD.MOV.U32 R0, RZ, RZ, R7 ;  /* 0x000000ffff007224 */ /* 0x001fc600078e0007 */
[----:B------:R0:W-:Y:S04]  /*f9f0*/  STL [R1+0x7ec], R6 ;  /* 0x0007ec0601007387 */ /* 0x0001e80000100800 */
[----:B------:R-:W3:Y:S04]  /*fa00*/  LDL.LU.64 R12, [R1+0x278] ;  /* 0x00027800010c7983 */ /* 0x000ee80000300a00 */
[----:B--2---:R-:W-:Y:S04]  /*fa10*/  STL [R1+0x7f4], R24 ;  /* 0x0007f41801007387 */ /* 0x004fe80000100800 */
[----:B------:R1:W-:Y:S04]  /*fa20*/  STL [R1+0x7e8], R0 ;  /* 0x0007e80001007387 */ /* 0x0003e80000100800 */
[----:B0-----:R-:W2:Y:S01]  /*fa30*/  LDL.LU.64 R6, [R1+0x280] ;  /* 0x0002800001067983 */ /* 0x001ea20000300a00 */
[----:B-1----:R-:W-:-:S03]  /*fa40*/  IMAD.MOV.U32 R0, RZ, RZ, R25 ;  /* 0x000000ffff007224 */ /* 0x002fc600078e0019 */
[----:B------:R-:W-:Y:S04]  /*fa50*/  STL [R1+0x7fc], R10 ;  /* 0x0007fc0a01007387 */ /* 0x000fe80000100800 */
[----:B------:R0:W-:Y:S04]  /*fa60*/  STL [R1+0x7f0], R0 ;  /* 0x0007f00001007387 */ /* 0x0001e80000100800 */
[----:B------:R-:W2:Y:S01]  /*fa70*/  LDL.LU.64 R24, [R1+0x290] ;  /* 0x0002900001187983 */ /* 0x000ea20000300a00 */
[----:B0-----:R-:W-:-:S03]  /*fa80*/  IMAD.MOV.U32 R0, RZ, RZ, R11 ;  /* 0x000000ffff007224 */ /* 0x001fc600078e000b */
[----:B------:R-:W-:Y:S04]  /*fa90*/  STL [R1+0x804], R22 ;  /* 0x0008041601007387 */ /* 0x000fe80000100800 */
[----:B------:R0:W-:Y:S04]  /*faa0*/  STL [R1+0x7f8], R0 ;  /* 0x0007f80001007387 */ /* 0x0001e80000100800 */
[----:B------:R-:W2:Y:S01]  /*fab0*/  LDL.LU.64 R10, [R1+0x298] ;  /* 0x00029800010a7983 */ /* 0x000ea20000300a00 */
[----:B0-----:R-:W-:-:S03]  /*fac0*/  IMAD.MOV.U32 R0, RZ, RZ, R23 ;  /* 0x000000ffff007224 */ /* 0x001fc600078e0017 */
[----:B---3--:R-:W-:Y:S04]  /*fad0*/  STL [R1+0x80c], R2 ;  /* 0x00080c0201007387 */ /* 0x008fe80000100800 */
[----:B------:R0:W-:Y:S02]  /*fae0*/  STL [R1+0x800], R0 ;  /* 0x0008000001007387 */ /* 0x0001e40000100800 */
[----:B0-----:R-:W-:Y:S02]  /*faf0*/  IMAD.MOV.U32 R0, RZ, RZ, R3 ;  /* 0x000000ffff007224 */ /* 0x001fe400078e0003 */
[----:B------:R-:W3:Y:S04]  /*fb00*/  LDL.LU.64 R2, [R1+0x2a0] ;  /* 0x0002a00001027983 */ /* 0x000ee80000300a00 */
[----:B------:R0:W-:Y:S04]  /*fb10*/  STL [R1+0x808], R0 ;  /* 0x0008080001007387 */ /* 0x0001e80000100800 */
[----:B------:R1:W-:Y:S04]  /*fb20*/  STL [R1+0x814], R8 ;  /* 0x0008140801007387 */ /* 0x0003e80000100800 */
[----:B------:R-:W3:Y:S01]  /*fb30*/  LDL.LU.64 R22, [R1+0x2a8] ;  /* 0x0002a80001167983 */ /* 0x000ee20000300a00 */
[----:B0-----:R-:W-:-:S03]  /*fb40*/  IMAD.MOV.U32 R0, RZ, RZ, R9 ;  /* 0x000000ffff007224 */ /* 0x001fc600078e0009 */
[----:B------:R-:W-:Y:S04]  /*fb50*/  STL [R1+0x81c], R16 ;  /* 0x00081c1001007387 */ /* 0x000fe80000100800 */
[----:B------:R0:W-:Y:S04]  /*fb60*/  STL [R1+0x810], R0 ;  /* 0x0008100001007387 */ /* 0x0001e80000100800 */
[----:B-1----:R-:W3:Y:S01]  /*fb70*/  LDL.LU.64 R8, [R1+0x2b0] ;  /* 0x0002b00001087983 */ /* 0x002ee20000300a00 */
[----:B0-----:R-:W-:-:S03]  /*fb80*/  IMAD.MOV.U32 R0, RZ, RZ, R17 ;  /* 0x000000ffff007224 */ /* 0x001fc600078e0011 */
[----:B------:R-:W-:Y:S04]  /*fb90*/  STL [R1+0x824], R14 ;  /* 0x0008240e01007387 */ /* 0x000fe80000100800 */
[----:B------:R0:W-:Y:S04]  /*fba0*/  STL [R1+0x818], R0 ;  /* 0x0008180001007387 */ /* 0x0001e80000100800 */
[----:B------:R-:W3:Y:S01]  /*fbb0*/  LDL.LU.64 R16, [R1+0x2b8] ;  /* 0x0002b80001107983 */ /* 0x000ee20000300a00 */
[----:B0-----:R-:W-:-:S03]  /*fbc0*/  IMAD.MOV.U32 R0, RZ, RZ, R15 ;  /* 0x000000ffff007224 */ /* 0x001fc600078e000f */
[----:B----4-:R-:W-:Y:S04]  /*fbd0*/  STL [R1+0x82c], R20 ;  /* 0x00082c1401007387 */ /* 0x010fe80000100800 */
[----:B------:R0:W-:Y:S04]  /*fbe0*/  STL [R1+0x820], R0 ;  /* 0x0008200001007387 */ /* 0x0001e80000100800 */
[----:B------:R-:W4:Y:S01]  /*fbf0*/  LDL.LU.64 R14, [R1+0x2c0] ;  /* 0x0002c000010e7983 */ /* 0x000f220000300a00 */
[----:B0-----:R-:W-:-:S03]  /*fc00*/  IMAD.MOV.U32 R0, RZ, RZ, R21 ;  /* 0x000000ffff007224 */ /* 0x001fc600078e0015 */
[----:B------:R-:W-:Y:S04]  /*fc10*/  STL [R1+0x834], R18 ;  /* 0x0008341201007387 */ /* 0x000fe80000100800 */
[----:B------:R0:W-:Y:S04]  /*fc20*/  STL [R1+0x828], R0 ;  /* 0x0008280001007387 */ /* 0x0001e80000100800 */
[----:B------:R-:W4:Y:S01]  /*fc30*/  LDL.LU.64 R20, [R1+0x2c8] ;  /* 0x0002c80001147983 */ /* 0x000f220000300a00 */
[----:B0-----:R-:W-:-:S03]  /*fc40*/  IMAD.MOV.U32 R0, RZ, RZ, R19 ;  /* 0x000000ffff007224 */ /* 0x001fc600078e0013 */
[----:B------:R-:W-:Y:S04]  /*fc50*/  STL [R1+0x83c], R12 ;  /* 0x00083c0c01007387 */ /* 0x000fe80000100800 */
[----:B------:R0:W-:Y:S04]  /*fc60*/  STL [R1+0x830], R0 ;  /* 0x0008300001007387 */ /* 0x0001e80000100800 */
[----:B------:R-:W4:Y:S01]  /*fc70*/  LDL.LU.64 R18, [R1+0x2d8] ;  /* 0x0002d80001127983 */ /* 0x000f220000300a00 */
[----:B0-----:R-:W-:-:S03]  /*fc80*/  IMAD.MOV.U32 R0, RZ, RZ, R13 ;  /* 0x000000ffff007224 */ /* 0x001fc600078e000d */
[----:B--2---:R-:W-:Y:S04]  /*fc90*/  STL [R1+0x844], R6 ;  /* 0x0008440601007387 */ /* 0x004fe80000100800 */
[----:B------:R0:W-:Y:S04]  /*fca0*/  STL [R1+0x838], R0 ;  /* 0x0008380001007387 */ /* 0x0001e80000100800 */
[----:B------:R-:W2:Y:S01]  /*fcb0*/  LDL.LU.64 R12, [R1+0x2d0] ;  /* 0x0002d000010c7983 */ /* 0x000ea20000300a00 */
[----:B0-----:R-:W-:-:S03]  /*fcc0*/  IMAD.MOV.U32 R0, RZ, RZ, R7 ;  /* 0x000000ffff007224 */ /* 0x001fc600078e0007 */
        /* <DEDUP_REMOVED lines=8> */
[----:B------:R-:W2:Y:S04]  /*fd50*/  LDL.LU.64 R10, [R1+0x308] ;  /* 0x00030800010a7983 */ /* 0x000ea80000300a00 */
[----:B------:R0:W-:Y:S04]  /*fd60*/  STL [R1+0x850], R0 ;  /* 0x0008500001007387 */ /* 0x0001e80000100800 */
[----:B---3--:R1:W-:Y:S01]  /*fd70*/  STL [R1+0x85c], R2 ;  /* 0x00085c0201007387 */ /* 0x0083e20000100800 */
[----:B0-----:R-:W-:-:S05]  /*fd80*/  MOV R0, R3 ;  /* 0x0000000300007202 */ /* 0x001fca0000000f00 */
[----:B------:R0:W-:Y:S04]  /*fd90*/  STL [R1+0x858], R0 ;  /* 0x0008580001007387 */ /* 0x0001e80000100800 */
[----:B------:R3:W-:Y:S04]  /*fda0*/  STL [R1+0x864], R22 ;  /* 0x0008641601007387 */ /* 0x0007e80000100800 */
[----:B-1----:R-:W2:Y:S01]  /*fdb0*/  LDL.LU.64 R2, [R1+0x2e8] ;  /* 0x0002e80001027983 */ /* 0x002ea20000300a00 */
[----:B0-----:R-:W-:-:S03]  /*fdc0*/  IMAD.MOV.U32 R0, RZ, RZ, R23 ;  /* 0x000000ffff007224 */ /* 0x001fc600078e0017 */
[----:B------:R-:W-:Y:S04]  /*fdd0*/  STL [R1+0x86c], R8 ;  /* 0x00086c0801007387 */ /* 0x000fe80000100800 */
[----:B------:R0:W-:Y:S04]  /*fde0*/  STL [R1+0x860], R0 ;  /* 0x0008600001007387 */ /* 0x0001e80000100800 */
[----:B---3--:R-:W3:Y:S01]  /*fdf0*/  LDL.LU.64 R22, [R1+0x320] ;  /* 0x0003200001167983 */ /* 0x008ee20000300a00 */
        /* <DEDUP_REMOVED lines=27> */
[----:B------:R-:W2:Y:S04]  /*ffb0*/  LDL.LU.64 R12, [R1+0x318] ;  /* 0x00031800010c7983 */ /* 0x000ea80000300a00 */
[----:B------:R-:W2:Y:S01]  /*ffc0*/  LDL.LU.64 R6, [R1+0x378] ;  /* 0x0003780001067983 */ /* 0x000ea20000300a00 */
[----:B0-----:R-:W-:-:S03]  /*ffd0*/  IMAD.MOV.U32 R0, RZ, RZ, R27 ;  /* 0x000000ffff007224 */ /* 0x001fc600078e001b */
[----:B------:R-:W-:Y:S04]  /*ffe0*/  STL [R1+0x8ac], R10 ;  /* 0x0008ac0a01007387 */ /* 0x000fe80000100800 */
[----:B------:R0:W-:Y:S02]  /*fff0*/  STL [R1+0x8a0], R0 ;  /* 0x0008a00001007387 */ /* 0x0001e40000100800 */
[----:B0-----:R-:W-:Y:S02]  /*10000*/  IMAD.MOV.U32 R0, RZ, RZ, R11 ;  /* 0x000000ffff007224 */ /* 0x001fe400078e000b */
[----:B------:R-:W-:Y:S04]  /*10010*/  STL [R1+0x8b4], R2 ;  /* 0x0008b40201007387 */ /* 0x000fe80000100800 */
[----:B------:R0:W-:Y:S04]  /*10020*/  STL [R1+0x8a8], R0 ;  /* 0x0008a80001007387 */ /* 0x0001e80000100800 */
[----:B------:R-:W2:Y:S01]  /*10030*/  LDL.LU.64 R10, [R1+0x328] ;  /* 0x00032800010a7983 */ /* 0x000ea20000300a00 */
[----:B0-----:R-:W-:-:S03]  /*10040*/  IMAD.MOV.U32 R0, RZ, RZ, R3 ;  /* 0x000000ffff007224 */ /* 0x001fc600078e0003 */
[----:B---3--:R-:W-:Y:S04]  /*10050*/  STL [R1+0x8bc], R22 ;  /* 0x0008bc1601007387 */ /* 0x008fe80000100800 */
[----:B------:R0:W-:Y:S04]  /*10060*/  STL [R1+0x8b0], R0 ;  /* 0x0008b00001007387 */ /* 0x0001e80000100800 */
[----:B------:R-:W3:Y:S01]  /*10070*/  LDL.LU.64 R2, [R1+0x390] ;  /* 0x0003900001027983 */ /* 0x000ee20000300a00 */
        /* <DEDUP_REMOVED lines=26> */
[----:B------:R0:W-:Y:S02]  /*10220*/  STL [R1+0x8e8], R0 ;  /* 0x0008e80001007387 */ /* 0x0001e40000100800 */
[----:B0-----:R-:W-:Y:S02]  /*10230*/  IMAD.MOV.U32 R0, RZ, RZ, R13 ;  /* 0x000000ffff007224 */ /* 0x001fe400078e000d */
[----:B------:R-:W2:Y:S04]  /*10240*/  LDL.LU.64 R12, [R1+0x358] ;  /* 0x00035800010c7983 */ /* 0x000ea80000300a00 */
[----:B------:R0:W-:Y:S04]  /*10250*/  STL [R1+0x8f0], R0 ;  /* 0x0008f00001007387 */ /* 0x0001e80000100800 */
[----:B------:R1:W-:Y:S04]  /*10260*/  STL [R1+0x8fc], R6 ;  /* 0x0008fc0601007387 */ /* 0x0003e80000100800 */
[----:B------:R-:W2:Y:S01]  /*10270*/  LDL.LU.64 R18, [R1+0x3f0] ;  /* 0x0003f00001127983 */ /* 0x000ea20000300a00 */
[----:B0-----:R-:W-:-:S03]  /*10280*/  MOV R0, R7 ;  /* 0x0000000700007202 */ /* 0x001fc60000000f00 */
[----:B------:R-:W-:Y:S04]  /*10290*/  STL [R1+0x904], R10 ;  /* 0x0009040a01007387 */ /* 0x000fe80000100800 */
[----:B------:R0:W-:Y:S04]  /*102a0*/  STL [R1+0x8f8], R0 ;  /* 0x0008f80001007387 */ /* 0x0001e80000100800 */
[----:B-1----:R-:W2:Y:S01]  /*102b0*/  LDL.LU.64 R6, [R1+0x368] ;  /* 0x0003680001067983 */ /* 0x002ea20000300a00 */
        /* <DEDUP_REMOVED lines=31> */
[----:B------:R1:W-:Y:S01]  /*104b0*/  STL [R1+0x944], R12 ;  /* 0x0009440c01007387 */ /* 0x0003e20000100800 */
[----:B0-----:R-:W-:-:S05]  /*104c0*/  IMAD.MOV.U32 R0, RZ, RZ, R13 ;  /* 0x000000ffff007224 */ /* 0x001fca00078e000d */
[----:B------:R0:W-:Y:S04]  /*104d0*/  STL [R1+0x940], R0 ;  /* 0x0009400001007387 */ /* 0x0001e80000100800 */
[----:B------:R0:W-:Y:S04]  /*104e0*/  STL [R1+0x94c], R18 ;  /* 0x00094c1201007387 */ /* 0x0001e80000100800 */
[----:B-1----:R-:W2:Y:S01]  /*104f0*/  LDL.LU.64 R12, [R1+0x460] ;  /* 0x00046000010c7983 */ /* 0x002ea20000300a00 */
[----:B0-----:R-:W-:-:S03]  /*10500*/  IMAD.MOV.U32 R0, RZ, RZ, R19 ;  /* 0x000000ffff007224 */ /* 0x001fc600078e0013 */
        /* <DEDUP_REMOVED lines=39> */
[----:B0-----:R-:W-:-:S03]  /*10780*/  MOV R0, R13 ;  /* 0x0000000d00007202 */ /* 0x001fc60000000f00 */
        /* <DEDUP_REMOVED lines=31> */
[----:B0-----:R-:W-:-:S05]  /*10980*/  IMAD.MOV.U32 R0, RZ, RZ, R17 ;  /* 0x000000ffff007224 */ /* 0x001fca00078e0011 */
[----:B------:R0:W-:Y:S04]  /*10990*/  STL [R1+0x9d8], R0 ;  /* 0x0009d80001007387 */ /* 0x0001e80000100800 */
[----:B------:R1:W-:Y:S04]  /*109a0*/  STL [R1+0x9e4], R14 ;  /* 0x0009e40e01007387 */ /* 0x0003e80000100800 */
[----:B------:R-:W2:Y:S01]  /*109b0*/  LDL.LU.64 R16, [R1+0x410] ;  /* 0x0004100001107983 */ /* 0x000ea20000300a00 */
[----:B0-----:R-:W-:-:S03]  /*109c0*/  IMAD.MOV.U32 R0, RZ, RZ, R15 ;  /* 0x000000ffff007224 */ /* 0x001fc600078e000f */
[----:B------:R-:W-:Y:S04]  /*109d0*/  STL [R1+0x9ec], R20 ;  /* 0x0009ec1401007387 */ /* 0x000fe80000100800 */
        /* <DEDUP_REMOVED lines=108> */
[----:B------:R0:W-:Y:S02]  /*110a0*/  STL [R1+0xab8], R0 ;  /* 0x000ab80001007387 */ /* 0x0001e40000100800 */
[----:B0-----:R-:W-:Y:S02]  /*110b0*/  IMAD.MOV.U32 R0, RZ, RZ, R3 ;  /* 0x000000ffff007224 */ /* 0x001fe400078e0003 */
[----:B------:R-:W2:Y:S04]  /*110c0*/  LDL.LU.64 R2, [R1+0x4b8] ;  /* 0x0004b80001027983 */ /* 0x000ea80000300a00 */
        /* <DEDUP_REMOVED lines=36> */
[----:B------:R-:W4:Y:S04]  /*11310*/  LDL.LU.64 R6, [R1+0x4f8] ;  /* 0x0004f80001067983 */ /* 0x000f280000300a00 */
[----:B------:R2:W-:Y:S02]  /*11320*/  STL [R1+0xb08], R0 ;  /* 0x000b080001007387 */ /* 0x0005e40000100800 */
[----:B--2---:R-:W-:Y:S02]  /*11330*/  IMAD.MOV.U32 R0, RZ, RZ, R3 ;  /* 0x000000ffff007224 */ /* 0x004fe400078e0003 */
[----:B------:R0:W-:Y:S04]  /*11340*/  STL [R1+0xb14], R2 ;  /* 0x000b140201007387 */ /* 0x0001e80000100800 */
[----:B------:R1:W-:Y:S04]  /*11350*/  STL [R1+0xb10], R0 ;  /* 0x000b100001007387 */ /* 0x0003e80000100800 */
[----:B------:R2:W-:Y:S04]  /*11360*/  STL [R1+0xb1c], R10 ;  /* 0x000b1c0a01007387 */ /* 0x0005e80000100800 */
[----:B0-----:R-:W4:Y:S01]  /*11370*/  LDL.LU.64 R2, [R1+0x650] ;  /* 0x0006500001027983 */ /* 0x001f220000300a00 */
[----:B-1----:R-:W-:-:S03]  /*11380*/  IMAD.MOV.U32 R0, RZ, RZ, R11 ;  /* 0x000000ffff007224 */ /* 0x002fc600078e000b */
[----:B------:R-:W-:Y:S04]  /*11390*/  STL [R1+0xb24], R18 ;  /* 0x000b241201007387 */ /* 0x000fe80000100800 */
[----:B------:R0:W-:Y:S04]  /*113a0*/  STL [R1+0xb18], R0 ;  /* 0x000b180001007387 */ /* 0x0001e80000100800 */
[----:B--2---:R-:W2:Y:S01]  /*113b0*/  LDL.LU.64 R10, [R1+0x500] ;  /* 0x00050000010a7983 */ /* 0x004ea20000300a00 */
        /* <DEDUP_REMOVED lines=27> */
[----:B------:R-:W4:Y:S04]  /*11570*/  LDL.LU.64 R20, [R1+0x688] ;  /* 0x0006880001147983 */ /* 0x000f280000300a00 */
[----:B------:R-:W4:Y:S01]  /*11580*/  LDL.LU.64 R12, [R1+0x528] ;  /* 0x00052800010c7983 */ /* 0x000f220000300a00 */
[----:B0-----:R-:W-:-:S03]  /*11590*/  IMAD.MOV.U32 R0, RZ, RZ, R27 ;  /* 0x000000ffff007224 */ /* 0x001fc600078e001b */
[----:B------:R-:W-:Y:S04]  /*115a0*/  STL [R1+0xb64], R6 ;  /* 0x000b640601007387 */ /* 0x000fe80000100800 */
[----:B------:R0:W-:Y:S02]  /*115b0*/  STL [R1+0xb58], R0 ;  /* 0x000b580001007387 */ /* 0x0001e40000100800 */
[----:B0-----:R-:W-:Y:S02]  /*115c0*/  IMAD.MOV.U32 R0, RZ, RZ, R7 ;  /* 0x000000ffff007224 */ /* 0x001fe400078e0007 */
        /* <DEDUP_REMOVED lines=33> */
[----:B------:R0:W-:Y:S02]  /*117e0*/  STL [R1+0xba0], R0 ;  /* 0x000ba00001007387 */ /* 0x0001e40000100800 */
[----:B0-----:R-:W-:Y:S02]  /*117f0*/  IMAD.MOV.U32 R0, RZ, RZ, R21 ;  /* 0x000000ffff007224 */ /* 0x001fe400078e0015 */
[----:B------:R-:W4:Y:S04]  /*11800*/  LDL.LU.64 R20, [R1+0x6c0] ;  /* 0x0006c00001147983 */ /* 0x000f280000300a00 */
[----:B------:R0:W-:Y:S04]  /*11810*/  STL [R1+0xba8], R0 ;  /* 0x000ba80001007387 */ /* 0x0001e80000100800 */
[----:B------:R1:W-:Y:S04]  /*11820*/  STL [R1+0xbb4], R12 ;  /* 0x000bb40c01007387 */ /* 0x0003e80000100800 */
[----:B------:R-:W4:Y:S01]  /*11830*/  LDL.LU.64 R22, [R1+0x208] ;  /* 0x0002080001167983 */ /* 0x000f220000300a00 */
[----:B0-----:R-:W-:-:S03]  /*11840*/  IMAD.MOV.U32 R0, RZ, RZ, R13 ;  /* 0x000000ffff007224 */ /* 0x001fc600078e000d */
[----:B------:R-:W-:Y:S04]  /*11850*/  STL [R1+0xbbc], R6 ;  /* 0x000bbc0601007387 */ /* 0x000fe80000100800 */
[----:B------:R0:W-:Y:S04]  /*11860*/  STL [R1+0xbb0], R0 ;  /* 0x000bb00001007387 */ /* 0x0001e80000100800 */
[----:B-1----:R-:W4:Y:S01]  /*11870*/  LDL.LU.64 R12, [R1+0x6c8] ;  /* 0x0006c800010c7983 */ /* 0x002f220000300a00 */
        /* <DEDUP_REMOVED lines=22> */
[----:B------:R0:W-:Y:S02]  /*119e0*/  STL [R1+0xbe0], R0 ;  /* 0x000be00001007387 */ /* 0x0001e40000100800 */
[----:B0-----:R-:W-:Y:S02]  /*119f0*/  IMAD.MOV.U32 R0, RZ, RZ, R17 ;  /* 0x000000ffff007224 */ /* 0x001fe400078e0011 */
[----:B------:R-:W4:Y:S04]  /*11a00*/  LDL.LU.64 R16, [R1+0x6e0] ;  /* 0x0006e00001107983 */ /* 0x000f280000300a00 */
[----:B------:R0:W-:Y:S04]  /*11a10*/  STL [R1+0xbe8], R0 ;  /* 0x000be80001007387 */ /* 0x0001e80000100800 */
[----:B------:R1:W-:Y:S04]  /*11a20*/  STL [R1+0xbf4], R14 ;  /* 0x000bf40e01007387 */ /* 0x0003e80000100800 */
[----:B------:R-:W4:Y:S01]  /*11a30*/  LDL.LU.64 R26, [R1+0x1f8] ;  /* 0x0001f800011a7983 */ /* 0x000f220000300a00 */
[----:B0-----:R-:W-:-:S03]  /*11a40*/  IMAD.MOV.U32 R0, RZ, RZ, R15 ;  /* 0x000000ffff007224 */ /* 0x001fc600078e000f */
[----:B-1----:R-:W4:Y:S04]  /*11a50*/  LDL.LU.64 R14, [R1+0x6e8] ;  /* 0x0006e800010e7983 */ /* 0x002f280000300a00 */
[----:B------:R0:W-:Y:S04]  /*11a60*/  STL [R1+0xbf0], R0 ;  /* 0x000bf00001007387 */ /* 0x0001e80000100800 */
[----:B------:R1:W-:Y:S01]  /*11a70*/  STL [R1+0xbfc], R20 ;  /* 0x000bfc1401007387 */ /* 0x0003e20000100800 */
[----:B0-----:R-:W-:-:S05]  /*11a80*/  IMAD.MOV.U32 R0, RZ, RZ, R21 ;  /* 0x000000ffff007224 */ /* 0x001fca00078e0015 */
[----:B------:R0:W-:Y:S04]  /*11a90*/  STL [R1+0xbf8], R0 ;  /* 0x000bf80001007387 */ /* 0x0001e80000100800 */
[----:B------:R-:W-:Y:S04]  /*11aa0*/  STL [R1+0xc04], R22 ;  /* 0x000c041601007387 */ /* 0x000fe80000100800 */
[----:B-1----:R-:W4:Y:S01]  /*11ab0*/  LDL.LU.64 R20, [R1+0x598] ;  /* 0x0005980001147983 */ /* 0x002f220000300a00 */
        /* <DEDUP_REMOVED lines=25> */
[----:B------:R-:W3:Y:S04]  /*11c50*/  LDL.LU.64 R8, [R1+0x708] ;  /* 0x0007080001087983 */ /* 0x000ee80000300a00 */
[----:B------:R0:W-:Y:S04]  /*11c60*/  STL [R1+0xc30], R0 ;  /* 0x000c300001007387 */ /* 0x0001e80000100800 */
[----:B----4-:R1:W-:Y:S01]  /*11c70*/  STL [R1+0xc3c], R16 ;  /* 0x000c3c1001007387 */ /* 0x0103e20000100800 */
[----:B0-----:R-:W-:-:S03]  /*11c80*/  IMAD.MOV.U32 R0, RZ, RZ, R17 ;  /* 0x000000ffff007224 */ /* 0x001fc600078e0011 */
[----:B------:R-:W-:Y:S04]  /*11c90*/  STL [R1+0xc44], R26 ;  /* 0x000c441a01007387 */ /* 0x000fe80000100800 */
[----:B------:R0:W-:Y:S04]  /*11ca0*/  STL [R1+0xc38], R0 ;  /* 0x000c380001007387 */ /* 0x0001e80000100800 */
[----:B------:R-:W4:Y:S04]  /*11cb0*/  LDL.LU.64 R22, [R1+0x5c0] ;  /* 0x0005c00001167983 */ /* 0x000f280000300a00 */
[----:B-1----:R-:W4:Y:S01]  /*11cc0*/  LDL.LU.64 R16, [R1+0x710] ;  /* 0x0007100001107983 */ /* 0x002f220000300a00 */
        /* <DEDUP_REMOVED lines=17> */
[----:B------:R1:W-:Y:S01]  /*11de0*/  STL [R1+0xc6c], R6 ;  /* 0x000c6c0601007387 */ /* 0x0003e20000100800 */
[----:B0-----:R-:W-:-:S03]  /*11df0*/  IMAD.MOV.U32 R0, RZ, RZ, R7 ;  /* 0x000000ffff007224 */ /* 0x001fc600078e0007 */
[----:B-1----:R-:W2:Y:S04]  /*11e00*/  LDL.LU.64 R6, [R1+0x720] ;  /* 0x0007200001067983 */ /* 0x002ea80000300a00 */
[----:B------:R0:W-:Y:S04]  /*11e10*/  STL [R1+0xc68], R0 ;  /* 0x000c680001007387 */ /* 0x0001e80000100800 */
[----:B------:R1:W-:Y:S01]  /*11e20*/  STL [R1+0xc74], R2 ;  /* 0x000c740201007387 */ /* 0x0003e20000100800 */
[----:B0-----:R-:W-:-:S03]  /*11e30*/  IMAD.MOV.U32 R0, RZ, RZ, R3 ;  /* 0x000000ffff007224 */ /* 0x001fc600078e0003 */
[----:B-1----:R-:W2:Y:S04]  /*11e40*/  LDL.LU.64 R2, [R1+0x1d8] ;  /* 0x0001d80001027983 */ /* 0x002ea80000300a00 */
[----:B------:R0:W-:Y:S04]  /*11e50*/  STL [R1+0xc70], R0 ;  /* 0x000c700001007387 */ /* 0x0001e80000100800 */
[----:B---3--:R1:W-:Y:S01]  /*11e60*/  STL [R1+0xc7c], R10 ;  /* 0x000c7c0a01007387 */ /* 0x0083e20000100800 */
[----:B0-----:R-:W-:-:S03]  /*11e70*/  IMAD.MOV.U32 R0, RZ, RZ, R11 ;  /* 0x000000ffff007224 */ /* 0x001fc600078e000b */
[----:B-1----:R-:W3:Y:S04]  /*11e80*/  LDL.LU.64 R10, [R1+0x728] ;  /* 0x00072800010a7983 */ /* 0x002ee80000300a00 */
[----:B------:R0:W-:Y:S04]  /*11e90*/  STL [R1+0xc78], R0 ;  /* 0x000c780001007387 */ /* 0x0001e80000100800 */
[----:B------:R-:W-:Y:S01]  /*11ea0*/  STL [R1+0xc84], R18 ;  /* 0x000c841201007387 */ /* 0x000fe20000100800 */
[----:B0-----:R-:W-:-:S03]  /*11eb0*/  IMAD.MOV.U32 R0, RZ, RZ, R19 ;  /* 0x000000ffff007224 */ /* 0x001fc600078e0013 */
[----:B------:R-:W-:Y:S04]  /*11ec0*/  STL [R1+0xc8c], R8 ;  /* 0x000c8c0801007387 */ /* 0x000fe80000100800 */
[----:B------:R0:W-:Y:S04]  /*11ed0*/  STL [R1+0xc80], R0 ;  /* 0x000c800001007387 */ /* 0x0001e80000100800 */
[----:B------:R-:W3:Y:S01]  /*11ee0*/  LDL.LU.64 R26, [R1+0x608] ;  /* 0x00060800011a7983 */ /* 0x000ee20000300a00 */
[----:B0-----:R-:W-:-:S03]  /*11ef0*/  IMAD.MOV.U32 R0, RZ, RZ, R9 ;  /* 0x000000ffff007224 */ /* 0x001fc600078e0009 */
[----:B------:R-:W3:Y:S04]  /*11f00*/  LDL.LU.64 R8, [R1+0x730] ;  /* 0x0007300001087983 */ /* 0x000ee80000300a00 */
[----:B------:R0:W-:Y:S04]  /*11f10*/  STL [R1+0xc88], R0 ;  /* 0x000c880001007387 */ /* 0x0001e80000100800 */
[----:B----4-:R-:W-:Y:S04]  /*11f20*/  STL [R1+0xc94], R22 ;  /* 0x000c941601007387 */ /* 0x010fe80000100800 */
[----:B------:R-:W4:Y:S01]  /*11f30*/  LDL.LU.64 R18, [R1+0x1d0] ;  /* 0x0001d00001127983 */ /* 0x000f220000300a00 */
[----:B0-----:R-:W-:-:S03]  /*11f40*/  IMAD.MOV.U32 R0, RZ, RZ, R23 ;  /* 0x000000ffff007224 */ /* 0x001fc600078e0017 */
[----:B------:R-:W-:Y:S04]  /*11f50*/  STL [R1+0xc9c], R16 ;  /* 0x000c9c1001007387 */ /* 0x000fe80000100800 */
[----:B------:R0:W-:Y:S04]  /*11f60*/  STL [R1+0xc90], R0 ;  /* 0x000c900001007387 */ /* 0x0001e80000100800 */
[----:B------:R-:W4:Y:S01]  /*11f70*/  LDL.LU.64 R24, [R1+0x738] ;  /* 0x0007380001187983 */ /* 0x000f220000300a00 */
[----:B0-----:R-:W-:-:S05]  /*11f80*/  IMAD.MOV.U32 R0, RZ, RZ, R17 ;  /* 0x000000ffff007224 */ /* 0x001fca00078e0011 */
[----:B------:R0:W-:Y:S04]  /*11f90*/  STL [R1+0xc98], R0 ;  /* 0x000c980001007387 */ /* 0x0001e80000100800 */
[----:B------:R1:W-:Y:S04]  /*11fa0*/  STL [R1+0xca4], R14 ;  /* 0x000ca40e01007387 */ /* 0x0003e80000100800 */
[----:B------:R-:W4:Y:S01]  /*11fb0*/  LDL.LU.64 R16, [R1+0x618] ;  /* 0x0006180001107983 */ /* 0x000f220000300a00 */
[----:B0-----:R-:W-:-:S03]  /*11fc0*/  IMAD.MOV.U32 R0, RZ, RZ, R15 ;  /* 0x000000ffff007224 */ /* 0x001fc600078e000f */
[----:B------:R-:W-:Y:S04]  /*11fd0*/  STL [R1+0xcac], R20 ;  /* 0x000cac1401007387 */ /* 0x000fe80000100800 */
[----:B------:R0:W-:Y:S04]  /*11fe0*/  STL [R1+0xca0], R0 ;  /* 0x000ca00001007387 */ /* 0x0001e80000100800 */
[----:B-1----:R-:W4:Y:S04]  /*11ff0*/  LDL.LU.64 R14, [R1+0x740] ;  /* 0x00074000010e7983 */ /* 0x002f280000300a00 */
[----:B------:R-:W4:Y:S01]  /*12000*/  LDL.LU.64 R22, [R1+0x1c8] ;  /* 0x0001c80001167983 */ /* 0x000f220000300a00 */
[----:B0-----:R-:W-:-:S05]  /*12010*/  IMAD.MOV.U32 R0, RZ, RZ, R21 ;  /* 0x000000ffff007224 */ /* 0x001fca00078e0015 */
[----:B------:R0:W-:Y:S04]  /*12020*/  STL [R1+0xca8], R0 ;  /* 0x000ca80001007387 */ /* 0x0001e80000100800 */
[----:B--2---:R1:W-:Y:S01]  /*12030*/  STL [R1+0xcb4], R12 ;  /* 0x000cb40c01007387 */ /* 0x0043e20000100800 */
[----:B0-----:R-:W-:-:S03]  /*12040*/  IMAD.MOV.U32 R0, RZ, RZ, R13 ;  /* 0x000000ffff007224 */ /* 0x001fc600078e000d */
[----:B-1----:R-:W2:Y:S04]  /*12050*/  LDL.LU.64 R12, [R1+0x748] ;  /* 0x00074800010c7983 */ /* 0x002ea80000300a00 */
[----:B------:R0:W-:Y:S04]  /*12060*/  STL [R1+0xcb0], R0 ;  /* 0x000cb00001007387 */ /* 0x0001e80000100800 */
[----:B------:R1:W-:Y:S01]  /*12070*/  STL [R1+0xcbc], R6 ;  /* 0x000cbc0601007387 */ /* 0x0003e20000100800 */
[----:B0-----:R-:W-:-:S03]  /*12080*/  MOV R0, R7 ;  /* 0x0000000700007202 */ /* 0x001fc60000000f00 */
[----:B-1----:R-:W2:Y:S04]  /*12090*/  LDL.LU.64 R6, [R1+0x630] ;  /* 0x0006300001067983 */ /* 0x002ea80000300a00 */
[----:B------:R0:W-:Y:S04]  /*120a0*/  STL [R1+0xcb8], R0 ;  /* 0x000cb80001007387 */ /* 0x0001e80000100800 */
[----:B------:R1:W-:Y:S04]  /*120b0*/  STL [R1+0xcc4], R2 ;  /* 0x000cc40201007387 */ /* 0x0003e80000100800 */
[----:B------:R-:W2:Y:S01]  /*120c0*/  LDL.LU.64 R20, [R1+0x750] ;  /* 0x0007500001147983 */ /* 0x000ea20000300a00 */
[----:B0-----:R-:W-:-:S03]  /*120d0*/  IMAD.MOV.U32 R0, RZ, RZ, R3 ;  /* 0x000000ffff007224 */ /* 0x001fc600078e0003 */
[----:B---3--:R-:W-:Y:S04]  /*120e0*/  STL [R1+0xccc], R10 ;  /* 0x000ccc0a01007387 */ /* 0x008fe80000100800 */
        /* <DEDUP_REMOVED lines=10> */
[----:B----4-:R-:W-:Y:S04]  /*12190*/  STL [R1+0xce4], R18 ;  /* 0x000ce41201007387 */ /* 0x010fe80000100800 */
[----:B------:R0:W-:Y:S04]  /*121a0*/  STL [R1+0xcd8], R0 ;  /* 0x000cd80001007387 */ /* 0x0001e80000100800 */
[----:B------:R-:W4:Y:S01]  /*121b0*/  LDL.LU.64 R8, [R1+0x640] ;  /* 0x0006400001087983 */ /* 0x000f220000300a00 */
[----:B0-----:R-:W-:-:S05]  /*121c0*/  IMAD.MOV.U32 R0, RZ, RZ, R19 ;  /* 0x000000ffff007224 */ /* 0x001fca00078e0013 */
[----:B------:R0:W-:Y:S04]  /*121d0*/  STL [R1+0xce0], R0 ;  /* 0x000ce00001007387 */ /* 0x0001e80000100800 */
[----:B------:R-:W4:Y:S01]  /*121e0*/  LDL.LU.64 R18, [R1+0x760] ;  /* 0x0007600001127983 */ /* 0x000f220000300a00 */
[----:B0-----:R-:W-:-:S03]  /*121f0*/  IMAD.MOV.U32 R0, RZ, RZ, R25 ;  /* 0x000000ffff007224 */ /* 0x001fc600078e0019 */
[----:B------:R-:W-:Y:S04]  /*12200*/  STL [R1+0xcec], R24 ;  /* 0x000cec1801007387 */ /* 0x000fe80000100800 */
[----:B------:R-:W-:Y:S04]  /*12210*/  STL [R1+0xcf4], R16 ;  /* 0x000cf41001007387 */ /* 0x000fe80000100800 */
[----:B------:R0:W-:Y:S02]  /*12220*/  STL [R1+0xce8], R0 ;  /* 0x000ce80001007387 */ /* 0x0001e40000100800 */
[----:B0-----:R-:W-:-:S02]  /*12230*/  IMAD.MOV.U32 R0, RZ, RZ, R17 ;  /* 0x000000ffff007224 */ /* 0x001fc400078e0011 */
[----:B------:R-:W4:Y:S04]  /*12240*/  LDL.LU.64 R16, [R1+0x1b8] ;  /* 0x0001b80001107983 */ /* 0x000f280000300a00 */
[----:B------:R0:W-:Y:S02]  /*12250*/  STL [R1+0xcf0], R0 ;  /* 0x000cf00001007387 */ /* 0x0001e40000100800 */
[----:B0-----:R-:W-:Y:S02]  /*12260*/  IMAD.MOV.U32 R0, RZ, RZ, R15 ;  /* 0x000000ffff007224 */ /* 0x001fe400078e000f */
[----:B------:R0:W-:Y:S04]  /*12270*/  STL [R1+0xcfc], R14 ;  /* 0x000cfc0e01007387 */ /* 0x0001e80000100800 */
[----:B------:R-:W-:Y:S04]  /*12280*/  STL [R1+0xd04], R22 ;  /* 0x000d041601007387 */ /* 0x000fe80000100800 */
[----:B------:R1:W-:Y:S04]  /*12290*/  STL [R1+0xcf8], R0 ;  /* 0x000cf80001007387 */ /* 0x0003e80000100800 */
[----:B0-----:R-:W4:Y:S01]  /*122a0*/  LDL.LU.64 R14, [R1+0x768] ;  /* 0x00076800010e7983 */ /* 0x001f220000300a00 */
[----:B-1----:R-:W-:-:S03]  /*122b0*/  IMAD.MOV.U32 R0, RZ, RZ, R23 ;  /* 0x000000ffff007224 */ /* 0x002fc600078e0017 */
[----:B--2---:R-:W-:Y:S04]  /*122c0*/  STL [R1+0xd0c], R12 ;  /* 0x000d0c0c01007387 */ /* 0x004fe80000100800 */
[----:B------:R0:W-:Y:S02]  /*122d0*/  STL [R1+0xd00], R0 ;  /* 0x000d000001007387 */ /* 0x0001e40000100800 */
[----:B0-----:R-:W-:Y:S02]  /*122e0*/  IMAD.MOV.U32 R0, RZ, RZ, R13 ;  /* 0x000000ffff007224 */ /* 0x001fe400078e000d */
[----:B------:R-:W2:Y:S04]  /*122f0*/  LDL.LU.64 R12, [R1+0x658] ;  /* 0x00065800010c7983 */ /* 0x000ea80000300a00 */
[----:B------:R0:W-:Y:S04]  /*12300*/  STL [R1+0xd08], R0 ;  /* 0x000d080001007387 */ /* 0x0001e80000100800 */
[----:B------:R1:W-:Y:S01]  /*12310*/  STL [R1+0xd14], R6 ;  /* 0x000d140601007387 */ /* 0x0003e20000100800 */
[----:B0-----:R-:W-:-:S03]  /*12320*/  IMAD.MOV.U32 R0, RZ, RZ, R7 ;  /* 0x000000ffff007224 */ /* 0x001fc600078e0007 */
[----:B------:R-:W-:Y:S04]  /*12330*/  STL [R1+0xd1c], R20 ;  /* 0x000d1c1401007387 */ /* 0x000fe80000100800 */
[----:B------:R0:W-:Y:S04]  /*12340*/  STL [R1+0xd10], R0 ;  /* 0x000d100001007387 */ /* 0x0001e80000100800 */
[----:B-1----:R-:W2:Y:S01]  /*12350*/  LDL.LU.64 R6, [R1+0x770] ;  /* 0x0007700001067983 */ /* 0x002ea20000300a00 */
[----:B0-----:R-:W-:-:S03]  /*12360*/  IMAD.MOV.U32 R0, RZ, RZ, R21 ;  /* 0x000000ffff007224 */ /* 0x001fc600078e0015 */
[----:B---3--:R-:W-:Y:S04]  /*12370*/  STL [R1+0xd24], R2 ;  /* 0x000d240201007387 */ /* 0x008fe80000100800 */
[----:B------:R0:W-:Y:S04]  /*12380*/  STL [R1+0xd18], R0 ;  /* 0x000d180001007387 */ /* 0x0001e80000100800 */
[----:B------:R-:W-:Y:S01]  /*12390*/  STL [R1+0xd2c], R10 ;  /* 0x000d2c0a01007387 */ /* 0x000fe20000100800 */
[----:B0-----:R-:W-:-:S05]  /*123a0*/  IMAD.MOV.U32 R0, RZ, RZ, R3 ;  /* 0x000000ffff007224 */ /* 0x001fca00078e0003 */
[----:B------:R0:W-:Y:S04]  /*123b0*/  STL [R1+0xd20], R0 ;  /* 0x000d200001007387 */ /* 0x0001e80000100800 */
[----:B------:R-:W3:Y:S01]  /*123c0*/  LDL.LU.64 R2, [R1+0x778] ;  /* 0x0007780001027983 */ /* 0x000ee20000300a00 */
[----:B0-----:R-:W-:-:S03]  /*123d0*/  IMAD.MOV.U32 R0, RZ, RZ, R11 ;  /* 0x000000ffff007224 */ /* 0x001fc600078e000b */
[----:B---3--:R0:W-:Y:S04]  /*123e0*/  STL.64 [R1+0x1810], R2 ;  /* 0x0018100201007387 */ /* 0x0081e80000100a00 */
[----:B0-----:R-:W3:Y:S04]  /*123f0*/  LDL.LU.64 R2, [R1+0x1b0] ;  /* 0x0001b00001027983 */ /* 0x001ee80000300a00 */
[----:B------:R-:W2:Y:S04]  /*12400*/  LDL.LU.64 R10, [R1+0x668] ;  /* 0x00066800010a7983 */ /* 0x000ea80000300a00 */
[----:B------:R0:W-:Y:S04]  /*12410*/  STL [R1+0xd28], R0 ;  /* 0x000d280001007387 */ /* 0x0001e80000100800 */
[----:B----4-:R1:W-:Y:S01]  /*12420*/  STL [R1+0xd34], R8 ;  /* 0x000d340801007387 */ /* 0x0103e20000100800 */
[----:B0-----:R-:W-:-:S05]  /*12430*/  IMAD.MOV.U32 R0, RZ, RZ, R9 ;  /* 0x000000ffff007224 */ /* 0x001fca00078e0009 */
[----:B------:R0:W-:Y:S01]  /*12440*/  STL [R1+0xd30], R0 ;  /* 0x000d300001007387 */ /* 0x0001e20000100800 */
[----:B-1----:R-:W-:Y:S02]  /*12450*/  IMAD.MOV.U32 R8, RZ, RZ, R28 ;  /* 0x000000ffff087224 */ /* 0x002fe400078e001c */
[----:B------:R-:W-:Y:S01]  /*12460*/  IMAD.MOV.U32 R9, RZ, RZ, R29 ;  /* 0x000000ffff097224 */ /* 0x000fe200078e001d */
[----:B------:R-:W-:Y:S01]  /*12470*/  STL [R1+0xd3c], R18 ;  /* 0x000d3c1201007387 */ /* 0x000fe20000100800 */
[----:B------:R-:W-:Y:S02]  /*12480*/  IMAD.MOV.U32 R28, RZ, RZ, R4 ;  /* 0x000000ffff1c7224 */ /* 0x000fe400078e0004 */
[----:B------:R-:W-:Y:S02]  /*12490*/  IMAD.MOV.U32 R29, RZ, RZ, R5 ;  /* 0x000000ffff1d7224 */ /* 0x000fe400078e0005 */
[----:B------:R-:W4:Y:S01]  /*124a0*/  LDL.LU.64 R4, [R1+0x1a8] ;  /* 0x0001a80001047983 */ /* 0x000f220000300a00 */
[----:B0-----:R-:W-:-:S03]  /*124b0*/  MOV R0, R19 ;  /* 0x0000001300007202 */ /* 0x001fc60000000f00 */
[----:B----4-:R0:W-:Y:S04]  /*124c0*/  STL.64 [R1+0x1808], R4 ;  /* 0x0018080401007387 */ /* 0x0101e80000100a00 */
[----:B0-----:R-:W4:Y:S04]  /*124d0*/  LDL.LU.64 R4, [R1+0x780] ;  /* 0x0007800001047983 */ /* 0x001f280000300a00 */
[----:B------:R-:W-:Y:S04]  /*124e0*/  STL [R1+0xd44], R16 ;  /* 0x000d441001007387 */ /* 0x000fe80000100800 */
[----:B------:R0:W-:Y:S04]  /*124f0*/  STL [R1+0xd38], R0 ;  /* 0x000d380001007387 */ /* 0x0001e80000100800 */
[----:B------:R-:W4:Y:S04]  /*12500*/  LDL.LU.64 R26, [R1+0x788] ;  /* 0x00078800011a7983 */ /* 0x000f280000300a00 */
[----:B------:R-:W4:Y:S01]  /*12510*/  LDL.LU.64 R24, [R1+0x680] ;  /* 0x0006800001187983 */ /* 0x000f220000300a00 */
[----:B0-----:R-:W-:-:S05]  /*12520*/  IMAD.MOV.U32 R0, RZ, RZ, R17 ;  /* 0x000000ffff007224 */ /* 0x001fca00078e0011 */
[----:B------:R0:W-:Y:S04]  /*12530*/  STL [R1+0xd40], R0 ;  /* 0x000d400001007387 */ /* 0x0001e80000100800 */
[----:B------:R-:W-:Y:S04]  /*12540*/  STL [R1+0xd4c], R14 ;  /* 0x000d4c0e01007387 */ /* 0x000fe80000100800 */
[----:B------:R-:W4:Y:S01]  /*12550*/  LDL.LU.64 R22, [R1+0x790] ;  /* 0x0007900001167983 */ /* 0x000f220000300a00 */
[----:B0-----:R-:W-:-:S03]  /*12560*/  IMAD.MOV.U32 R0, RZ, RZ, R15 ;  /* 0x000000ffff007224 */ /* 0x001fc600078e000f */
[----:B------:R-:W4:Y:S04]  /*12570*/  LDL.LU.64 R20, [R1+0x1a0] ;  /* 0x0001a00001147983 */ /* 0x000f280000300a00 */
[----:B------:R0:W-:Y:S04]  /*12580*/  STL [R1+0xd48], R0 ;  /* 0x000d480001007387 */ /* 0x0001e80000100800 */
[----:B--2---:R-:W-:Y:S04]  /*12590*/  STL [R1+0xd54], R12 ;  /* 0x000d540c01007387 */ /* 0x004fe80000100800 */
[----:B------:R-:W2:Y:S01]  /*125a0*/  LDL.LU.64 R18, [R1+0x798] ;  /* 0x0007980001127983 */ /* 0x000ea20000300a00 */
[----:B0-----:R-:W-:-:S03]  /*125b0*/  IMAD.MOV.U32 R0, RZ, RZ, R13 ;  /* 0x000000ffff007224 */ /* 0x001fc600078e000d */
[----:B------:R-:W2:Y:S04]  /*125c0*/  LDL.LU.64 R16, [R1+0x690] ;  /* 0x0006900001107983 */ /* 0x000ea80000300a00 */
[----:B------:R0:W-:Y:S04]  /*125d0*/  STL [R1+0xd50], R0 ;  /* 0x000d500001007387 */ /* 0x0001e80000100800 */
[----:B------:R1:W-:Y:S04]  /*125e0*/  STL [R1+0xd5c], R6 ;  /* 0x000d5c0601007387 */ /* 0x0003e80000100800 */
[----:B------:R-:W2:Y:S01]  /*125f0*/  LDL.LU.64 R14, [R1+0x7a0] ;  /* 0x0007a000010e7983 */ /* 0x000ea20000300a00 */
[----:B0-----:R-:W-:-:S03]  /*12600*/  IMAD.MOV.U32 R0, RZ, RZ, R7 ;  /* 0x000000ffff007224 */ /* 0x001fc600078e0007 */
[----:B------:R-:W2:Y:S04]  /*12610*/  LDL.LU.64 R12, [R1+0x198] ;  /* 0x00019800010c7983 */ /* 0x000ea80000300a00 */
[----:B------:R0:W-:Y:S04]  /*12620*/  STL [R1+0xd58], R0 ;  /* 0x000d580001007387 */ /* 0x0001e80000100800 */
[----:B---3--:R3:W-:Y:S04]  /*12630*/  STL [R1+0xd64], R2 ;  /* 0x000d640201007387 */ /* 0x0087e80000100800 */
[----:B-1----:R-:W2:Y:S01]  /*12640*/  LDL.LU.64 R6, [R1+0x7a8] ;  /* 0x0007a80001067983 */ /* 0x002ea20000300a00 */
[----:B0-----:R-:W-:-:S03]  /*12650*/  IMAD.MOV.U32 R0, RZ, RZ, R3 ;  /* 0x000000ffff007224 */ /* 0x001fc600078e0003 */
[----:B---3--:R-:W3:Y:S04]  /*12660*/  LDL.LU.64 R2, [R1+0x1810] ;  /* 0x0018100001027983 */ /* 0x008ee80000300a00 */
[----:B---3--:R-:W-:Y:S04]  /*12670*/  STL [R1+0xd6c], R2 ;  /* 0x000d6c0201007387 */ /* 0x008fe80000100800 */
[----:B------:R0:W-:Y:S04]  /*12680*/  STL [R1+0xd60], R0 ;  /* 0x000d600001007387 */ /* 0x0001e80000100800 */
[----:B------:R1:W-:Y:S01]  /*12690*/  STL [R1+0xd74], R10 ;  /* 0x000d740a01007387 */ /* 0x0003e20000100800 */
[----:B0-----:R-:W-:-:S05]  /*126a0*/  IMAD.MOV.U32 R0, RZ, RZ, R3 ;  /* 0x000000ffff007224 */ /* 0x001fca00078e0003 */
[----:B------:R0:W-:Y:S01]  /*126b0*/  STL [R1+0xd68], R0 ;  /* 0x000d680001007387 */ /* 0x0001e20000100800 */
[----:B-1----:R-:W-:-:S03]  /*126c0*/  IMAD.MOV.U32 R10, RZ, RZ, R8 ;  /* 0x000000ffff0a7224 */ /* 0x002fc600078e0008 */
[----:B------:R-:W3:Y:S01]  /*126d0*/  LDL.LU.64 R2, [R1+0x7b0] ;  /* 0x0007b00001027983 */ /* 0x000ee20000300a00 */
[----:B0-----:R-:W-:Y:S02]  /*126e0*/  IMAD.MOV.U32 R0, RZ, RZ, R11 ;  /* 0x000000ffff007224 */ /* 0x001fe400078e000b */
[----:B------:R-:W-:-:S03]  /*126f0*/  IMAD.MOV.U32 R11, RZ, RZ, R9 ;  /* 0x000000ffff0b7224 */ /* 0x000fc600078e0009 */
[----:B------:R0:W-:Y:S04]  /*12700*/  STL [R1+0xd70], R0 ;  /* 0x000d700001007387 */ /* 0x0001e80000100800 */
[----:B------:R-:W2:Y:S04]  /*12710*/  LDL.LU.64 R8, [R1+0x6b8] ;  /* 0x0006b80001087983 */ /* 0x000ea80000300a00 */
[----:B----4-:R1:W-:Y:S01]  /*12720*/  STL [R1+0xd7c], R4 ;  /* 0x000d7c0401007387 */ /* 0x0103e20000100800 */
[----:B0-----:R-:W-:-:S03]  /*12730*/  IMAD.MOV.U32 R0, RZ, RZ, R5 ;  /* 0x000000ffff007224 */ /* 0x001fc600078e0005 */
[----:B-1----:R-:W4:Y:S04]  /*12740*/  LDL.LU.64 R4, [R1+0x1808] ;  /* 0x0018080001047983 */ /* 0x002f280000300a00 */
[----:B----4-:R-:W-:Y:S04]  /*12750*/  STL [R1+0xd84], R4 ;  /* 0x000d840401007387 */ /* 0x010fe80000100800 */
[----:B------:R0:W-:Y:S02]  /*12760*/  STL [R1+0xd78], R0 ;  /* 0x000d780001007387 */ /* 0x0001e40000100800 */
[----:B0-----:R-:W-:-:S02]  /*12770*/  IMAD.MOV.U32 R0, RZ, RZ, R5 ;  /* 0x000000ffff007224 */ /* 0x001fc400078e0005 */
[----:B------:R-:W4:Y:S04]  /*12780*/  LDL.LU.64 R4, [R1+0x1800] ;  /* 0x0018000001047983 */ /* 0x000f280000300a00 */
[----:B------:R0:W-:Y:S04]  /*12790*/  STL [R1+0xd80], R0 ;  /* 0x000d800001007387 */ /* 0x0001e80000100800 */
[----:B------:R1:W-:Y:S04]  /*127a0*/  STL [R1+0xd8c], R26 ;  /* 0x000d8c1a01007387 */ /* 0x0003e80000100800 */
[----:B------:R2:W-:Y:S01]  /*127b0*/  STL [R1+0xd94], R24 ;  /* 0x000d941801007387 */ /* 0x0005e20000100800 */
[----:B0-----:R-:W0:Y:S01]  /*127c0*/  LDC R0, c[0x0][0x3a8] ;  /* 0x0000ea00ff007b82 */ /* 0x001e220000000800 */
[----:B-1----:R-:W-:-:S02]  /*127d0*/  IMAD.MOV.U32 R26, RZ, RZ, R27 ;  /* 0x000000ffff1a7224 */ /* 0x002fc400078e001b */
[----:B--2---:R-:W-:-:S03]  /*127e0*/  IMAD.MOV.U32 R24, RZ, RZ, R25 ;  /* 0x000000ffff187224 */ /* 0x004fc600078e0019 */
[----:B------:R-:W-:Y:S04]  /*127f0*/  STL [R1+0xd88], R26 ;  /* 0x000d881a01007387 */ /* 0x000fe80000100800 */
[----:B------:R1:W-:Y:S04]  /*12800*/  STL [R1+0xd9c], R22 ;  /* 0x000d9c1601007387 */ /* 0x0003e80000100800 */
[----:B------:R-:W-:Y:S04]  /*12810*/  STL [R1+0xd90], R24 ;  /* 0x000d901801007387 */ /* 0x000fe80000100800 */
[----:B------:R2:W-:Y:S01]  /*12820*/  STL [R1+0xda4], R20 ;  /* 0x000da41401007387 */ /* 0x0005e20000100800 */
[----:B-1----:R-:W-:-:S05]  /*12830*/  IMAD.MOV.U32 R22, RZ, RZ, R23 ;  /* 0x000000ffff167224 */ /* 0x002fca00078e0017 */
[----:B------:R-:W-:Y:S01]  /*12840*/  STL [R1+0xd98], R22 ;  /* 0x000d981601007387 */ /* 0x000fe20000100800 */
[----:B--2---:R-:W-:-:S03]  /*12850*/  IMAD.MOV.U32 R20, RZ, RZ, R21 ;  /* 0x000000ffff147224 */ /* 0x004fc600078e0015 */
        /* <DEDUP_REMOVED lines=13> */
[----:B------:R-:W-:Y:S01]  /*12930*/  STL [R1+0xdc0], R12 ;  /* 0x000dc00c01007387 */ /* 0x000fe20000100800 */
[----:B-1----:R-:W-:Y:S01]  /*12940*/  MOV R6, R7 ;  /* 0x0000000700067202 */ /* 0x002fe20000000f00 */
[C---:B0-----:R-:W-:Y:S02]  /*12950*/  IMAD R7, R0.reuse, 0x7e, RZ ;  /* 0x0000007e00077824 */ /* 0x041fe400078e02ff */
[----:B----4-:R0:W-:Y:S04]  /*12960*/  STL [R1+0xdd4], R4 ;  /* 0x000dd40401007387 */ /* 0x0101e80000100800 */
[----:B------:R1:W-:Y:S04]  /*12970*/  STL [R1+0xdc8], R6 ;  /* 0x000dc80601007387 */ /* 0x0003e80000100800 */
[----:B------:R2:W-:Y:S01]  /*12980*/  STL [R1+0xdd0], R5 ;  /* 0x000dd00501007387 */ /* 0x0005e20000100800 */
[----:B0-----:R-:W-:-:S03]  /*12990*/  IMAD R4, R0, 0x7f, RZ ;  /* 0x0000007f00047824 */ /* 0x001fc600078e02ff */
[----:B---3--:R0:W-:Y:S01]  /*129a0*/  STL [R1+0xddc], R2 ;  /* 0x000ddc0201007387 */ /* 0x0081e20000100800 */
[----:B-1----:R-:W-:Y:S02]  /*129b0*/  IMAD.MOV.U32 R6, RZ, RZ, R9 ;  /* 0x000000ffff067224 */ /* 0x002fe400078e0009 */
[----:B--2---:R-:W-:Y:S02]  /*129c0*/  IMAD.MOV.U32 R5, RZ, RZ, R3 ;  /* 0x000000ffff057224 */ /* 0x004fe400078e0003 */
[----:B0-----:R-:W-:-:S03]  /*129d0*/  IMAD.WIDE R2, R4, 0x2, R10 ;  /* 0x0000000204027825 */ /* 0x001fc600078e020a */
[----:B------:R0:W-:Y:S04]  /*129e0*/  STL [R1+0xdd8], R5 ;  /* 0x000dd80501007387 */ /* 0x0001e80000100800 */
[----:B------:R-:W-:Y:S04]  /*129f0*/  STL [R1+0xde4], R8 ;  /* 0x000de40801007387 */ /* 0x000fe80000100800 */
[----:B------:R-:W-:Y:S01]  /*12a00*/  STL [R1+0xdec], R2 ;  /* 0x000dec0201007387 */ /* 0x000fe20000100800 */
[----:B0-----:R-:W-:-:S03]  /*12a10*/  IMAD.WIDE R4, R4, 0x2, R28 ;  /* 0x0000000204047825 */ /* 0x001fc600078e021c */
[----:B------:R0:W-:Y:S04]  /*12a20*/  STL [R1+0xde0], R6 ;  /* 0x000de00601007387 */ /* 0x0001e80000100800 */
[----:B------:R1:W-:Y:S04]  /*12a30*/  STL [R1+0xde8], R3 ;  /* 0x000de80301007387 */ /* 0x0003e80000100800 */
[----:B------:R-:W-:Y:S01]  /*12a40*/  STL [R1+0xdf4], R4 ;  /* 0x000df40401007387 */ /* 0x000fe20000100800 */
[----:B0-----:R-:W-:Y:S02]  /*12a50*/  IMAD R6, R0, 0x7d, RZ ;  /* 0x0000007d00067824 */ /* 0x001fe400078e02ff */
[C---:B-1----:R-:W-:Y:S01]  /*12a60*/  IMAD.WIDE R2, R7.reuse, 0x2, R10 ;  /* 0x0000000207027825 */ /* 0x042fe200078e020a */
[----:B------:R0:W-:Y:S04]  /*12a70*/  STL [R1+0xdf0], R5 ;  /* 0x000df00501007387 */ /* 0x0001e80000100800 */
[----:B------:R-:W-:Y:S04]  /*12a80*/  STL [R1+0xdfc], R2 ;  /* 0x000dfc0201007387 */ /* 0x000fe80000100800 */
[----:B------:R1:W-:Y:S01]  /*12a90*/  STL [R1+0xdf8], R3 ;  /* 0x000df80301007387 */ /* 0x0003e20000100800 */
[----:B0-----:R-:W-:-:S04]  /*12aa0*/  IMAD.WIDE R4, R7, 0x2, R28 ;  /* 0x0000000207047825 */ /* 0x001fc800078e021c */
[----:B------:R-:W-:Y:S01]  /*12ab0*/  IMAD R8, R0, 0x7c, RZ ;  /* 0x0000007c00087824 */ /* 0x000fe200078e02ff */
[----:B------:R-:W-:Y:S01]  /*12ac0*/  STL [R1+0xe04], R4 ;  /* 0x000e040401007387 */ /* 0x000fe20000100800 */
[----:B-1----:R-:W-:-:S03]  /*12ad0*/  IMAD.WIDE R2, R6, 0x2, R10 ;  /* 0x0000000206027825 */ /* 0x002fc600078e020a */
[----:B------:R0:W-:Y:S01]  /*12ae0*/  STL [R1+0xe00], R5 ;  /* 0x000e000501007387 */ /* 0x0001e20000100800 */
[----:B------:R-:W-:-:S03]  /*12af0*/  IMAD.WIDE R6, R6, 0x2, R28 ;  /* 0x0000000206067825 */ /* 0x000fc600078e021c */
[----:B------:R-:W-:Y:S04]  /*12b00*/  STL [R1+0xe0c], R2 ;  /* 0x000e0c0201007387 */ /* 0x000fe80000100800 */
[----:B------:R1:W-:Y:S04]  /*12b10*/  STL [R1+0xe08], R3 ;  /* 0x000e080301007387 */ /* 0x0003e80000100800 */
[----:B------:R2:W-:Y:S01]  /*12b20*/  STL [R1+0xe14], R6 ;  /* 0x000e140601007387 */ /* 0x0005e20000100800 */
[----:B0-----:R-:W-:-:S04]  /*12b30*/  IMAD.WIDE R4, R8, 0x2, R28 ;  /* 0x0000000208047825 */ /* 0x001fc800078e021c */
[----:B-1----:R-:W-:Y:S01]  /*12b40*/  IMAD.WIDE R2, R8, 0x2, R10 ;  /* 0x0000000208027825 */ /* 0x002fe200078e020a */
[----:B------:R-:W-:Y:S03]  /*12b50*/  STL [R1+0xe10], R7 ;  /* 0x000e100701007387 */ /* 0x000fe60000100800 */
[C---:B--2---:R-:W-:Y:S01]  /*12b60*/  IMAD R6, R0.reuse, 0x7b, RZ ;  /* 0x0000007b00067824 */ /* 0x044fe200078e02ff */
[----:B------:R-:W-:Y:S04]  /*12b70*/  STL [R1+0xe1c], R2 ;  /* 0x000e1c0201007387 */ /* 0x000fe80000100800 */
[----:B------:R0:W-:Y:S01]  /*12b80*/  STL [R1+0xe18], R3 ;  /* 0x000e180301007387 */ /* 0x0001e20000100800 */
[----:B------:R-:W-:-:S03]  /*12b90*/  IMAD R8, R0, 0x7a, RZ ;  /* 0x0000007a00087824 */ /* 0x000fc600078e02ff */
[----:B------:R-:W-:Y:S01]  /*12ba0*/  STL [R1+0xe24], R4 ;  /* 0x000e240401007387 */ /* 0x000fe20000100800 */
[----:B0-----:R-:W-:-:S03]  /*12bb0*/  IMAD.WIDE R2, R6, 0x2, R10 ;  /* 0x0000000206027825 */ /* 0x001fc600078e020a */
        /* <DEDUP_REMOVED lines=403> */
[----:B------:R-:W-:-:S03]  /*144f0*/  IMAD.SHL.U32 R8, R0, 0x40, RZ ;  /* 0x0000004000087824 */ /* 0x000fc600078e00ff */
        /* <DEDUP_REMOVED lines=439> */
[----:B------:R1:W-:Y:S01]  /*16070*/  STL [R1+0x15a8], R3 ;  /* 0x0015a80301007387 */ /* 0x0003e20000100800 */
[----:B0-----:R-:W-:-:S03]  /*16080*/  IMAD.WIDE R4, R8, 0x2, R28 ;  /* 0x0000000208047825 */ /* 0x001fc600078e021c */
[----:B------:R-:W-:Y:S01]  /*16090*/  STL [R1+0x15b4], R6 ;  /* 0x0015b40601007387 */ /* 0x000fe20000100800 */
[----:B-1----:R-:W-:-:S03]  /*160a0*/  IMAD.WIDE R2, R8, 0x2, R10 ;  /* 0x0000000208027825 */ /* 0x002fc600078e020a */
[----:B------:R0:W-:Y:S04]  /*160b0*/  STL [R1+0x15b0], R7 ;  /* 0x0015b00701007387 */ /* 0x0001e80000100800 */
[----:B------:R-:W-:Y:S04]  /*160c0*/  STL [R1+0x15bc], R2 ;  /* 0x0015bc0201007387 */ /* 0x000fe80000100800 */
[----:B------:R1:W-:Y:S01]  /*160d0*/  STL [R1+0x15b8], R3 ;  /* 0x0015b80301007387 */ /* 0x0003e20000100800 */
[----:B0-----:R-:W-:-:S03]  /*160e0*/  IMAD.WIDE R6, R0, 0x2, R10 ;  /* 0x0000000200067825 */ /* 0x001fc600078e020a */
[----:B------:R-:W-:Y:S04]  /*160f0*/  STL [R1+0x15c4], R4 ;  /* 0x0015c40401007387 */ /* 0x000fe80000100800 */
[----:B------:R-:W-:Y:S01]  /*16100*/  STL [R1+0x15c0], R5 ;  /* 0x0015c00501007387 */ /* 0x000fe20000100800 */
[----:B-1----:R-:W-:-:S03]  /*16110*/  IMAD.WIDE R2, R0, 0x2, R28 ;  /* 0x0000000200027825 */ /* 0x002fc600078e021c */
[----:B------:R0:W-:Y:S04]  /*16120*/  STL [R1+0x15cc], R6 ;  /* 0x0015cc0601007387 */ /* 0x0001e80000100800 */
[----:B------:R-:W-:Y:S04]  /*16130*/  STL [R1+0x15c8], R7 ;  /* 0x0015c80701007387 */ /* 0x000fe80000100800 */
[----:B------:R-:W-:Y:S04]  /*16140*/  STL [R1+0x15d4], R2 ;  /* 0x0015d40201007387 */ /* 0x000fe80000100800 */
[----:B------:R1:W-:Y:S04]  /*16150*/  STL [R1+0x15d0], R3 ;  /* 0x0015d00301007387 */ /* 0x0003e80000100800 */
        /* <DEDUP_REMOVED lines=175> */
[----:B------:R-:W-:Y:S01]  /*16c50*/  STL [R1+0x628], RZ ;  /* 0x000628ff01007387 */ /* 0x000fe20000100800 */
[----:B------:R-:W2:Y:S03]  /*16c60*/  S2R R29, SR_TID.X ;  /* 0x00000000001d7919 */ /* 0x000ea60000002100 */
        /* <DEDUP_REMOVED lines=29> */
[----:B--2---:R-:W-:-:S03]  /*16e40*/  LOP3.LUT R29, R29, 0x3f, RZ, 0xc0, !PT ;  /* 0x0000003f1d1d7812 */ /* 0x004fc600078ec0ff */
[----:B------:R-:W-:Y:S04]  /*16e50*/  STL [R1+0x5c0], RZ ;  /* 0x0005c0ff01007387 */ /* 0x000fe80000100800 */
[----:B------:R-:W-:Y:S04]  /*16e60*/  STL [R1+0x5c4], RZ ;  /* 0x0005c4ff01007387 */ /* 0x000fe80000100800 */
[----:B------:R-:W-:Y:S04]  /*16e70*/  STL [R1+0x5c8], RZ ;  /* 0x0005c8ff01007387 */ /* 0x000fe80000100800 */
[----:B------:R-:W-:Y:S04]  /*16e80*/  STL [R1+0x5cc], RZ ;  /* 0x0005ccff01007387 */ /* 0x000fe80000100800 */
[----:B------:R-:W-:Y:S01]  /*16e90*/  STL [R1+0x550], RZ ;  /* 0x000550ff01007387 */ /* 0x000fe20000100800 */
[----:B0-----:R-:W-:-:S02]  /*16ea0*/  IMAD.SHL.U32 R6, R29, 0x2, RZ ;  /* 0x000000021d067824 */ /* 0x001fc400078e00ff */
[----:B------:R-:W1:Y:S01]  /*16eb0*/  LDC R29, c[0x0][0x3ac] ;  /* 0x0000eb00ff1d7b82 */ /* 0x000e620000000800 */
        /* <DEDUP_REMOVED lines=23> */
[----:B------:R-:W2:Y:S01]  /*17030*/  LDL R28, [R1+0x534] ;  /* 0x00053400011c7983 */ /* 0x000ea20000100800 */
[----:B-1----:R-:W-:-:S03]  /*17040*/  IMAD.SHL.U32 R3, R29, 0x80, RZ ;  /* 0x000000801d037824 */ /* 0x002fc600078e00ff */
[----:B------:R-:W-:Y:S04]  /*17050*/  STL [R1+0x630], RZ ;  /* 0x000630ff01007387 */ /* 0x000fe80000100800 */
[----:B------:R-:W-:Y:S04]  /*17060*/  STL [R1+0x634], RZ ;  /* 0x000634ff01007387 */ /* 0x000fe80000100800 */
[----:B------:R-:W-:Y:S04]  /*17070*/  STL [R1+0x638], RZ ;  /* 0x000638ff01007387 */ /* 0x000fe80000100800 */
[----:B------:R-:W-:Y:S04]  /*17080*/  STL [R1+0x63c], RZ ;  /* 0x00063cff01007387 */ /* 0x000fe80000100800 */
[----:B------:R-:W3:Y:S04]  /*17090*/  LDL R29, [R1+0x5e0] ;  /* 0x0005e000011d7983 */ /* 0x000ee80000100800 */
[----:B------:R-:W-:Y:S04]  /*170a0*/  STL [R1+0x570], RZ ;  /* 0x000570ff01007387 */ /* 0x000fe80000100800 */
[----:B------:R-:W-:Y:S04]  /*170b0*/  STL [R1+0x574], RZ ;  /* 0x000574ff01007387 */ /* 0x000fe80000100800 */
[----:B------:R-:W-:Y:S04]  /*170c0*/  STL [R1+0x578], RZ ;  /* 0x000578ff01007387 */ /* 0x000fe80000100800 */
[----:B------:R-:W-:Y:S04]  /*170d0*/  STL [R1+0x57c], RZ ;  /* 0x00057cff01007387 */ /* 0x000fe80000100800 */
[----:B------:R-:W-:Y:S01]  /*170e0*/  STL [R1+0x4d0], RZ ;  /* 0x0004d0ff01007387 */ /* 0x000fe20000100800 */
[----:B------:R-:W-:-:S03]  /*170f0*/  IMAD.SHL.U32 R4, R0, 0x80, RZ ;  /* 0x0000008000047824 */ /* 0x000fc600078e00ff */
[----:B------:R-:W-:Y:S01]  /*17100*/  STL [R1+0x4d4], RZ ;  /* 0x0004d4ff01007387 */ /* 0x000fe20000100800 */
[----:B------:R-:W-:-:S03]  /*17110*/  SHF.R.S32.HI R2, RZ, 0x1f, R3 ;  /* 0x0000001fff027819 */ /* 0x000fc60000011403 */
[----:B------:R-:W-:Y:S04]  /*17120*/  STL [R1+0x4d8], RZ ;  /* 0x0004d8ff01007387 */ /* 0x000fe80000100800 */
[----:B------:R-:W-:Y:S04]  /*17130*/  STL [R1+0x4dc], RZ ;  /* 0x0004dcff01007387 */ /* 0x000fe80000100800 */
[----:B------:R-:W-:Y:S01]  /*17140*/  STL [R1+0x480], RZ ;  /* 0x000480ff01007387 */ /* 0x000fe20000100800 */
[----:B------:R-:W-:-:S03]  /*17150*/  SHF.L.U64.HI R2, R3, 0x1, R2 ;  /* 0x0000000103027819 */ /* 0x000fc60000010202 */
[----:B------:R-:W-:Y:S01]  /*17160*/  STL [R1+0x484], RZ ;  /* 0x000484ff01007387 */ /* 0x000fe20000100800 */
[----:B------:R-:W-:-:S03]  /*17170*/  SHF.R.S32.HI R5, RZ, 0x1f, R4 ;  /* 0x0000001fff057819 */ /* 0x000fc60000011404 */
[----:B------:R-:W-:Y:S01]  /*17180*/  STL [R1+0x488], RZ ;  /* 0x000488ff01007387 */ /* 0x000fe20000100800 */
[----:B------:R-:W-:-:S03]  /*17190*/  LOP3.LUT R3, R6, 0x20, RZ, 0x3c, !PT ;  /* 0x0000002006037812 */ /* 0x000fc600078e3cff */
[----:B------:R-:W-:Y:S01]  /*171a0*/  STL [R1+0x48c], RZ ;  /* 0x00048cff01007387 */ /* 0x000fe20000100800 */
[----:B------:R-:W-:-:S03]  /*171b0*/  LOP3.LUT R3, R6, 0x50, RZ, 0x3c, !PT ;  /* 0x0000005006037812 */ /* 0x000fc600078e3cff */
[----:B------:R-:W-:Y:S04]  /*171c0*/  STL [R1+0x450], RZ ;  /* 0x000450ff01007387 */ /* 0x000fe80000100800 */
[----:B------:R-:W-:Y:S01]  /*171d0*/  STL [R1+0x454], RZ ;  /* 0x000454ff01007387 */ /* 0x000fe20000100800 */
[----:B------:R-:W-:-:S03]  /*171e0*/  SHF.L.U64.HI R0, R4, 0x1, R5 ;  /* 0x0000000104007819 */ /* 0x000fc60000010205 */
[----:B------:R-:W-:Y:S01]  /*171f0*/  STL [R1+0x458], RZ ;  /* 0x000458ff01007387 */ /* 0x000fe20000100800 */
[----:B------:R-:W-:-:S03]  /*17200*/  LOP3.LUT R5, R6, 0x30, RZ, 0x3c, !PT ;  /* 0x0000003006057812 */ /* 0x000fc600078e3cff */
        /* <DEDUP_REMOVED lines=9> */
[----:B------:R-:W-:-:S04]  /*172a0*/  USHF.R.S32.HI UR6, URZ, 0x1f, UR4 ;  /* 0x0000001fff067899 */ /* 0x000fc80008011404 */
[----:B------:R-:W-:-:S04]  /*172b0*/  ULEA.HI UR6, UR6, UR4, URZ, 0x7 ;  /* 0x0000000406067291 */ /* 0x000fc8000f8f38ff */
[----:B------:R-:W-:Y:S01]  /*172c0*/  USHF.R.S32.HI UR6, URZ, 0x7, UR6 ;  /* 0x00000007ff067899 */ /* 0x000fe20008011406 */
[C---:B--2---:R-:W-:Y:S02]  /*172d0*/  LOP3.LUT R3, R28.reuse, 0x20, RZ, 0x3c, !PT ;  /* 0x000000201c037812 */ /* 0x044fe400078e3cff */
[----:B------:R-:W-:-:S03]  /*172e0*/  LOP3.LUT R5, R28, 0x40, RZ, 0x3c, !PT ;  /* 0x000000401c057812 */ /* 0x000fc600078e3cff */
[----:B------:R3:W-:Y:S01]  /*172f0*/  STL [R1+0x17fc], R3 ;  /* 0x0017fc0301007387 */ /* 0x0007e20000100800 */
[----:B------:R-:W-:-:S03]  /*17300*/  LOP3.LUT R4, R28, 0x60, RZ, 0x3c, !PT ;  /* 0x000000601c047812 */ /* 0x000fc600078e3cff */
[----:B------:R0:W-:Y:S01]  /*17310*/  STL [R1+0x17f8], R5 ;  /* 0x0017f80501007387 */ /* 0x0001e20000100800 */
[----:B---3--:R-:W-:-:S05]  /*17320*/  LOP3.LUT R3, R29, 0x40, RZ, 0x3c, !PT ;  /* 0x000000401d037812 */ /* 0x008fca00078e3cff */
[----:B------:R0:W-:Y:S04]  /*17330*/  STL [R1+0x17f0], R3 ;  /* 0x0017f00301007387 */ /* 0x0001e80000100800 */
[----:B------:R0:W-:Y:S02]  /*17340*/  STL [R1+0x17f4], R4 ;  /* 0x0017f40401007387 */ /* 0x0001e40000100800 */
.L_x_1:
[----:B01----:R-:W2:Y:S01]  /*17350*/  LDL.64 R4, [R1+0x5d8] ;  /* 0x0005d80001047983 */ /* 0x003ea20000100a00 */
[----:B------:R-:W0:Y:S03]  /*17360*/  LDC R3, c[0x0][0x3a0] ;  /* 0x0000e800ff037b82 */ /* 0x000e260000000800 */
[----:B--2---:R1:W-:Y:S04]  /*17370*/  STL [R1+0x41d8], R5 ;  /* 0x0041d80501007387 */ /* 0x0043e80000100800 */
[----:B-1----:R-:W0:Y:S04]  /*17380*/  LDL R5, [R1+0x7e0] ;  /* 0x0007e00001057983 */ /* 0x002e280000100800 */
[----:B------:R-:W-:Y:S04]  /*17390*/  STL [R1+0x3ee4], R15 ;  /* 0x003ee40f01007387 */ /* 0x000fe80000100800 */
        /* <DEDUP_REMOVED lines=73> */
[----:B------:R-:W-:Y:S01]  /*17830*/  STL [R1+0x40cc], R15 ;  /* 0x0040cc0f01007387 */ /* 0x000fe20000100800 */
[----:B0-----:R-:W-:-:S03]  /*17840*/  IMAD R3, R5, -0x80, R3 ;  /* 0xffffff8005037824 */ /* 0x001fc600078e0203 */
        /* <DEDUP_REMOVED lines=32> */
[----:B------:R0:W-:Y:S04]  /*17a50*/  STL [R1+0x41d4], R15 ;  /* 0x0041d40f01007387 */ /* 0x0001e80000100800 */
        /* <DEDUP_REMOVED lines=82> */
[----:B-----5:R-:W-:Y:S04]  /*17f80*/  STL [R1+0x3edc], R29 ;  /* 0x003edc1d01007387 */ /* 0x020fe80000100800 */
        /* <DEDUP_REMOVED lines=34> */
[----:B------:R-:W2:Y:S01]  /*181b0*/  LDL.LU R5, [R1+0x41d8] ;  /* 0x0041d80001057983 */ /* 0x000ea20000300800 */
[----:B------:R-:W-:-:S02]  /*181c0*/  ISETP.GT.AND P0, PT, R3, RZ, PT ;  /* 0x000000ff0300720c */ /* 0x000fc40003f04270 */
[----:B0-----:R-:W-:Y:S02]  /*181d0*/  PRMT R15, RZ, 0x7610, R15 ;  /* 0x00007610ff0f7816 */ /* 0x001fe4000000000f */
[----:B-1----:R-:W-:Y:S02]  /*181e0*/  PRMT R14, RZ, 0x7610, R14 ;  /* 0x00007610ff0e7816 */ /* 0x002fe4000000000e */
[----:B------:R-:W-:-:S07]  /*181f0*/  ISETP.GT.AND P1, PT, R3, 0x1, PT ;  /* 0x000000010300780c */ /* 0x000fce0003f24270 */
[----:B--2---:R-:W2:Y:S04]  /*18200*/  @P0 LDG.E.U16 R15, desc[UR12][R4.64] ;  /* 0x0000000c040f0981 */ /* 0x004ea8000c1e1500 */
[----:B--2---:R0:W-:Y:S04]  /*18210*/  STL [R1+0x328], R15 ;  /* 0x0003280f01007387 */ /* 0x0041e80000100800 */
[----:B0-----:R-:W2:Y:S04]  /*18220*/  LDL.LU R15, [R1+0x41d4] ;  /* 0x0041d400010f7983 */ /* 0x001ea80000300800 */
[----:B------:R-:W3:Y:S01]  /*18230*/  LDL.64 R4, [R1+0x5d0] ;  /* 0x0005d00001047983 */ /* 0x000ee20000100a00 */
[----:B------:R-:W-:-:S02]  /*18240*/  ISETP.GT.AND P2, PT, R3, 0x2, PT ;  /* 0x000000020300780c */ /* 0x000fc40003f44270 */
[----:B--2---:R-:W-:Y:S01]  /*18250*/  PRMT R15, RZ, 0x7610, R15 ;  /* 0x00007610ff0f7816 */ /* 0x004fe2000000000f */
[----:B---3--:R-:W2:Y:S04]  /*18260*/  @P0 LDG.E.U16 R14, desc[UR12][R4.64] ;  /* 0x0000000c040e0981 */ /* 0x008ea8000c1e1500 */
[----:B--2---:R0:W-:Y:S04]  /*18270*/  STL [R1+0x324], R14 ;  /* 0x0003240e01007387 */ /* 0x0041e80000100800 */
[----:B0-----:R-:W2:Y:S04]  /*18280*/  LDL.LU R14, [R1+0x41d0] ;  /* 0x0041d000010e7983 */ /* 0x001ea80000300800 */
[----:B------:R-:W3:Y:S04]  /*18290*/  LDL R4, [R1+0x15d0] ;  /* 0x0015d00001047983 */ /* 0x000ee80000100800 */
[----:B------:R-:W3:Y:S01]  /*182a0*/  LDL R5, [R1+0x15d4] ;  /* 0x0015d40001057983 */ /* 0x000ee20000100800 */
[----:B--2---:R-:W-:-:S02]  /*182b0*/  PRMT R14, RZ, 0x7610, R14 ;  /* 0x00007610ff0e7816 */ /* 0x004fc4000000000e */
[----:B---3--:R-:W-:-:S04]  /*182c0*/  @P1 LOP3.LUT R5, R5, R4, RZ, 0x3c, !PT ;  /* 0x0000000405051212 */ /* 0x008fc800078e3cff */
[----:B------:R-:W-:-:S04]  /*182d0*/  @P1 LOP3.LUT R4, R5, R4, RZ, 0x3c, !PT ;  /* 0x0000000405041212 */ /* 0x000fc800078e3cff */
[----:B------:R-:W-:-:S05]  /*182e0*/  @P1 LOP3.LUT R5, R5, R4, RZ, 0x3c, !PT ;  /* 0x0000000405051212 */ /* 0x000fca00078e3cff */
[----:B------:R-:W2:Y:S04]  /*182f0*/  @P1 LDG.E.U16 R15, desc[UR12][R4.64] ;  /* 0x0000000c040f1981 */ /* 0x000ea8000c1e1500 */
[----:B--2---:R0:W-:Y:S04]  /*18300*/  STL [R1+0x320], R15 ;  /* 0x0003200f01007387 */ /* 0x0041e80000100800 */
[----:B0-----:R-:W2:Y:S04]  /*18310*/  LDL.LU R15, [R1+0x41cc] ;  /* 0x0041cc00010f7983 */ /* 0x001ea80000300800 */
[----:B------:R-:W3:Y:S04]  /*18320*/  LDL R4, [R1+0x15c8] ;  /* 0x0015c80001047983 */ /* 0x000ee80000100800 */
[----:B------:R-:W3:Y:S01]  /*18330*/  LDL R5, [R1+0x15cc] ;  /* 0x0015cc0001057983 */ /* 0x000ee20000100800 */
[----:B------:R-:W-:-:S02]  /*18340*/  ISETP.GT.AND P0, PT, R3, 0x3, PT ;  /* 0x000000030300780c */ /* 0x000fc40003f04270 */
[----:B--2---:R-:W-:Y:S02]  /*18350*/  PRMT R15, RZ, 0x7610, R15 ;  /* 0x00007610ff0f7816 */ /* 0x004fe4000000000f */
        /* <DEDUP_REMOVED lines=378> */
[----:B------:R-:W-:-:S02]  /*19b00*/  PRMT R2, RZ, 0x7610, R2 ;  /* 0x00007610ff027816 */ /* 0x000fc40000000002 */
[----:B------:R-:W-:Y:S02]  /*19b10*/  ISETP.GT.AND P2, PT, R3, 0x17, PT ;  /* 0x000000170300780c */ /* 0x000fe40003f44270 */
        /* <DEDUP_REMOVED lines=10> */
[----:B---3--:R-:W-:-:S04]  /*19bc0*/  @P1 LOP3.LUT R5, R5, R4, RZ, 0x3c, !PT ;  /* 0x0000000405051212 */ /* 0x008fc800078e3cff */
[----:B------:R-:W-:-:S04]  /*19bd0*/  @P1 LOP3.LUT R4, R5, R4, RZ, 0x3c, !PT ;  /* 0x0000000405041212 */ /* 0x000fc800078e3cff */
[----:B------:R-:W-:-:S05]  /*19be0*/  @P1 LOP3.LUT R5, R5, R4, RZ, 0x3c, !PT ;  /* 0x0000000405051212 */ /* 0x000fca00078e3cff */
[----:B------:R-:W3:Y:S04]  /*19bf0*/  @P1 LDG.E.U16 R15, desc[UR12][R4.64] ;  /* 0x0000000c040f1981 */ /* 0x000ee8000c1e1500 */
[----:B---3--:R0:W-:Y:S04]  /*19c00*/  STL [R1+0x21c], R15 ;  /* 0x00021c0f01007387 */ /* 0x0081e80000100800 */
[----:B0-----:R-:W3:Y:S04]  /*19c10*/  LDL.LU R15, [R1+0x4124] ;  /* 0x00412400010f7983 */ /* 0x001ee80000300800 */
[----:B------:R-:W4:Y:S04]  /*19c20*/  LDL R4, [R1+0x1478] ;  /* 0x0014780001047983 */ /* 0x000f280000100800 */
[----:B------:R-:W4:Y:S01]  /*19c30*/  LDL R5, [R1+0x147c] ;  /* 0x00147c0001057983 */ /* 0x000f220000100800 */
[----:B--2---:R-:W-:-:S02]  /*19c40*/  PRMT R14, RZ, 0x7610, R14 ;  /* 0x00007610ff0e7816 */ /* 0x004fc4000000000e */
[----:B----4-:R-:W-:-:S04]  /*19c50*/  @P1 LOP3.LUT R5, R5, R4, RZ, 0x3c, !PT ;  /* 0x0000000405051212 */ /* 0x010fc800078e3cff */
[----:B------:R-:W-:-:S04]  /*19c60*/  @P1 LOP3.LUT R4, R5, R4, RZ, 0x3c, !PT ;  /* 0x0000000405041212 */ /* 0x000fc800078e3cff */
[----:B------:R-:W-:-:S05]  /*19c70*/  @P1 LOP3.LUT R5, R5, R4, RZ, 0x3c, !PT ;  /* 0x0000000405051212 */ /* 0x000fca00078e3cff */
[----:B------:R-:W2:Y:S04]  /*19c80*/  @P1 LDG.E.U16 R2, desc[UR12][R4.64] ;  /* 0x0000000c04021981 */ /* 0x000ea8000c1e1500 */
[----:B------:R-:W4:Y:S04]  /*19c90*/  LDL R4, [R1+0x1470] ;  /* 0x0014700001047983 */ /* 0x000f280000100800 */
[----:B------:R-:W4:Y:S01]  /*19ca0*/  LDL R5, [R1+0x1474] ;  /* 0x0014740001057983 */ /* 0x000f220000100800 */
[----:B---3--:R-:W-:Y:S02]  /*19cb0*/  PRMT R15, RZ, 0x7610, R15 ;  /* 0x00007610ff0f7816 */ /* 0x008fe4000000000f */
[----:B------:R-:W-:Y:S01]  /*19cc0*/  ISETP.GT.AND P1, PT, R3, 0x19, PT ;  /* 0x000000190300780c */ /* 0x000fe20003f24270 */
[----:B--2---:R-:W-:Y:S01]  /*19cd0*/  STL [R1+0x3dc0], R2 ;  /* 0x003dc00201007387 */ /* 0x004fe20000100800 */
[----:B----4-:R-:W-:-:S04]  /*19ce0*/  @P2 LOP3.LUT R5, R5, R4, RZ, 0x3c, !PT ;  /* 0x0000000405052212 */ /* 0x010fc800078e3cff */
        /* <DEDUP_REMOVED lines=415> */
[----:B---3--:R-:W-:-:S02]  /*1b6e0*/  PRMT R15, RZ, 0x7610, R15 ;  /* 0x00007610ff0f7816 */ /* 0x008fc4000000000f */
[----:B----4-:R-:W-:-:S04]  /*1b6f0*/  @P0 LOP3.LUT R5, R5, R4, RZ, 0x3c, !PT ;  /* 0x0000000405050212 */ /* 0x010fc800078e3cff */
[----:B------:R-:W-:-:S04]  /*1b700*/  @P0 LOP3.LUT R4, R5, R4, RZ, 0x3c, !PT ;  /* 0x0000000405040212 */ /* 0x000fc800078e3cff */
[----:B------:R-:W-:-:S05]  /*1b710*/  @P0 LOP3.LUT R5, R5, R4, RZ, 0x3c, !PT ;  /* 0x0000000405050212 */ /* 0x000fca00078e3cff */
[----:B------:R-:W3:Y:S04]  /*1b720*/  @P0 LDG.E.U16 R2, desc[UR12][R4.64] ;  /* 0x0000000c04020981 */ /* 0x000ee8000c1e1500 */
[----:B------:R-:W4:Y:S04]  /*1b730*/  LDL R4, [R1+0x1308] ;  /* 0x0013080001047983 */ /* 0x000f280000100800 */
[----:B------:R-:W4:Y:S01]  /*1b740*/  LDL R5, [R1+0x130c] ;  /* 0x00130c0001057983 */ /* 0x000f220000100800 */
[----:B--2---:R-:W-:Y:S02]  /*1b750*/  PRMT R14, RZ, 0x7610, R14 ;  /* 0x00007610ff0e7816 */ /* 0x004fe4000000000e */
[----:B------:R-:W-:Y:S01]  /*1b760*/  ISETP.GT.AND P2, PT, R3, 0x2f, PT ;  /* 0x0000002f0300780c */ /* 0x000fe20003f44270 */
[----:B---3--:R-:W-:Y:S01]  /*1b770*/  STL [R1+0x3e14], R2 ;  /* 0x003e140201007387 */ /* 0x008fe20000100800 */
        /* <DEDUP_REMOVED lines=700> */
[----:B------:R-:W3:Y:S02]  /*1e340*/  LDL R5, [R1+0x10bc] ;  /* 0x0010bc0001057983 */ /* 0x000ee40000100800 */
        /* <DEDUP_REMOVED lines=13> */
[----:B---3--:R0:W-:Y:S04]  /*1e420*/  STL [R1+0xa4], R15 ;  /* 0x0000a40f01007387 */ /* 0x0081e80000100800 */
[----:B0-----:R-:W3:Y:S04]  /*1e430*/  LDL.LU R15, [R1+0x3f44] ;  /* 0x003f4400010f7983 */ /* 0x001ee80000300800 */
[----:B------:R-:W4:Y:S04]  /*1e440*/  LDL R4, [R1+0x10a8] ;  /* 0x0010a80001047983 */ /* 0x000f280000100800 */
[----:B------:R-:W4:Y:S01]  /*1e450*/  LDL R5, [R1+0x10ac] ;  /* 0x0010ac0001057983 */ /* 0x000f220000100800 */
[----:B------:R-:W-:-:S02]  /*1e460*/  ISETP.GT.AND P0, PT, R3, 0x54, PT ;  /* 0x000000540300780c */ /* 0x000fc40003f04270 */
[----:B---3--:R-:W-:Y:S02]  /*1e470*/  PRMT R15, RZ, 0x7610, R15 ;  /* 0x00007610ff0f7816 */ /* 0x008fe4000000000f */
        /* <DEDUP_REMOVED lines=227> */
[----:B------:R-:W-:Y:S02]  /*1f2b0*/  ISETP.GT.AND P0, PT, R3, 0x60, PT ;  /* 0x000000600300780c */ /* 0x000fe40003f04270 */
[----:B----4-:R-:W-:-:S04]  /*1f2c0*/  @P1 LOP3.LUT R5, R5, R4, RZ, 0x3c, !PT ;  /* 0x0000000405051212 */ /* 0x010fc800078e3cff */
[----:B------:R-:W-:-:S04]  /*1f2d0*/  @P1 LOP3.LUT R4, R5, R4, RZ, 0x3c, !PT ;  /* 0x0000000405041212 */ /* 0x000fc800078e3cff */
[----:B------:R-:W-:-:S05]  /*1f2e0*/  @P1 LOP3.LUT R5, R5, R4, RZ, 0x3c, !PT ;  /* 0x0000000405051212 */ /* 0x000fca00078e3cff */
[----:B------:R-:W2:Y:S04]  /*1f2f0*/  @P1 LDG.E.U16 R14, desc[UR12][R4.64] ;  /* 0x0000000c040e1981 */ /* 0x000ea8000c1e1500 */
[----:B--2---:R0:W-:Y:S04]  /*1f300*/  STL [R1+0x380], R14 ;  /* 0x0003800e01007387 */ /* 0x0041e80000100800 */
[----:B0-----:R-:W2:Y:S04]  /*1f310*/  LDL.LU R14, [R1+0x3ee0] ;  /* 0x003ee000010e7983 */ /* 0x001ea80000300800 */
[----:B------:R-:W4:Y:S04]  /*1f320*/  LDL R4, [R1+0xfe0] ;  /* 0x000fe00001047983 */ /* 0x000f280000100800 */
[----:B------:R-:W4:Y:S01]  /*1f330*/  LDL R5, [R1+0xfe4] ;  /* 0x000fe40001057983 */ /* 0x000f220000100800 */
[----:B------:R-:W-:-:S02]  /*1f340*/  PRMT R29, RZ, 0x7610, R29 ;  /* 0x00007610ff1d7816 */ /* 0x000fc4000000001d */
[----:B----4-:R-:W-:-:S04]  /*1f350*/  @P0 LOP3.LUT R5, R5, R4, RZ, 0x3c, !PT ;  /* 0x0000000405050212 */ /* 0x010fc800078e3cff */
[----:B------:R-:W-:-:S04]  /*1f360*/  @P0 LOP3.LUT R4, R5, R4, RZ, 0x3c, !PT ;  /* 0x0000000405040212 */ /* 0x000fc800078e3cff */
[----:B------:R-:W-:-:S05]  /*1f370*/  @P0 LOP3.LUT R5, R5, R4, RZ, 0x3c, !PT ;  /* 0x0000000405050212 */ /* 0x000fca00078e3cff */
[----:B------:R-:W4:Y:S04]  /*1f380*/  @P0 LDG.E.U16 R29, desc[UR12][R4.64] ;  /* 0x0000000c041d0981 */ /* 0x000f28000c1e1500 */
[----:B----4-:R0:W-:Y:S04]  /*1f390*/  STL [R1+0x5c], R29 ;  /* 0x00005c1d01007387 */ /* 0x0101e80000100800 */
[----:B0-----:R-:W4:Y:S04]  /*1f3a0*/  LDL.LU R29, [R1+0x3edc] ;  /* 0x003edc00011d7983 */ /* 0x001f280000300800 */
[----:B------:R-:W2:Y:S04]  /*1f3b0*/  LDL R4, [R1+0xfd8] ;  /* 0x000fd80001047983 */ /* 0x000ea80000100800 */
[----:B------:R-:W2:Y:S01]  /*1f3c0*/  LDL R5, [R1+0xfdc] ;  /* 0x000fdc0001057983 */ /* 0x000ea20000100800 */
[----:B------:R-:W-:-:S02]  /*1f3d0*/  PRMT R17, RZ, 0x7610, R17 ;  /* 0x00007610ff117816 */ /* 0x000fc40000000011 */
[----:B------:R-:W-:Y:S02]  /*1f3e0*/  ISETP.GT.AND P1, PT, R3, 0x61, PT ;  /* 0x000000610300780c */ /* 0x000fe40003f24270 */
[----:B--2---:R-:W-:-:S04]  /*1f3f0*/  @P0 LOP3.LUT R5, R5, R4, RZ, 0x3c, !PT ;  /* 0x0000000405050212 */ /* 0x004fc800078e3cff */
[----:B------:R-:W-:-:S04]  /*1f400*/  @P0 LOP3.LUT R4, R5, R4, RZ, 0x3c, !PT ;  /* 0x0000000405040212 */ /* 0x000fc800078e3cff */
[----:B------:R-:W-:-:S05]  /*1f410*/  @P0 LOP3.LUT R5, R5, R4, RZ, 0x3c, !PT ;  /* 0x0000000405050212 */ /* 0x000fca00078e3cff */
[----:B------:R-:W2:Y:S04]  /*1f420*/  @P0 LDG.E.U16 R17, desc[UR12][R4.64] ;  /* 0x0000000c04110981 */ /* 0x000ea8000c1e1500 */
[----:B--2---:R0:W-:Y:S04]  /*1f430*/  STL [R1+0x58], R17 ;  /* 0x0000581101007387 */ /* 0x0041e80000100800 */
[----:B0-----:R-:W2:Y:S04]  /*1f440*/  LDL.LU R17, [R1+0x3ed8] ;  /* 0x003ed80001117983 */ /* 0x001ea80000300800 */
[----:B------:R-:W2:Y:S04]  /*1f450*/  LDL R4, [R1+0xfd0] ;  /* 0x000fd00001047983 */ /* 0x000ea80000100800 */
[----:B------:R-:W2:Y:S01]  /*1f460*/  LDL R5, [R1+0xfd4] ;  /* 0x000fd40001057983 */ /* 0x000ea20000100800 */
[----:B------:R-:W-:-:S02]  /*1f470*/  PRMT R16, RZ, 0x7610, R16 ;  /* 0x00007610ff107816 */ /* 0x000fc40000000010 */
        /* <DEDUP_REMOVED lines=84> */
[----:B---3--:R-:W-:-:S02]  /*1f9c0*/  PRMT R15, RZ, 0x7610, R15 ;  /* 0x00007610ff0f7816 */ /* 0x008fc4000000000f */
[----:B------:R-:W-:Y:S02]  /*1f9d0*/  ISETP.GT.AND P0, PT, R3, 0x66, PT ;  /* 0x000000660300780c */ /* 0x000fe40003f04270 */
[----:B--2---:R-:W-:-:S04]  /*1f9e0*/  @P1 LOP3.LUT R5, R5, R4, RZ, 0x3c, !PT ;  /* 0x0000000405051212 */ /* 0x004fc800078e3cff */
[----:B------:R-:W-:-:S04]  /*1f9f0*/  @P1 LOP3.LUT R4, R5, R4, RZ, 0x3c, !PT ;  /* 0x0000000405041212 */ /* 0x000fc800078e3cff */
[----:B------:R-:W-:-:S05]  /*1fa00*/  @P1 LOP3.LUT R5, R5, R4, RZ, 0x3c, !PT ;  /* 0x0000000405051212 */ /* 0x000fca00078e3cff */
[----:B------:R-:W2:Y:S04]  /*1fa10*/  @P1 LDG.E.U16 R15, desc[UR12][R4.64] ;  /* 0x0000000c040f1981 */ /* 0x000ea8000c1e1500 */
[----:B------:R-:W3:Y:S04]  /*1fa20*/  LDL R4, [R1+0xf80] ;  /* 0x000f800001047983 */ /* 0x000ee80000100800 */
[----:B------:R-:W3:Y:S01]  /*1fa30*/  LDL R5, [R1+0xf84] ;  /* 0x000f840001057983 */ /* 0x000ee20000100800 */
[----:B------:R-:W-:-:S03]  /*1fa40*/  PRMT R23, RZ, 0x7610, R23 ;  /* 0x00007610ff177816 */ /* 0x000fc60000000017 */
[----:B--2---:R0:W-:Y:S04]  /*1fa50*/  STL [R1+0x30], R15 ;  /* 0x0000300f01007387 */ /* 0x0041e80000100800 */
[----:B0-----:R-:W2:Y:S01]  /*1fa60*/  LDL R15, [R1+0xf4c] ;  /* 0x000f4c00010f7983 */ /* 0x001ea20000100800 */
[-C--:B---3--:R-:W-:Y:S02]  /*1fa70*/  @P0 LOP3.LUT R5, R5, R4.reuse, RZ, 0x3c, !PT ;  /* 0x0000000405050212 */ /* 0x088fe400078e3cff */
[----:B------:R-:W-:Y:S02]  /*1fa80*/  ISETP.GT.AND P1, PT, R3, 0x68, PT ;  /* 0x000000680300780c */ /* 0x000fe40003f24270 */
[----:B------:R-:W-:-:S04]  /*1fa90*/  @P0 LOP3.LUT R4, R5, R4, RZ, 0x3c, !PT ;  /* 0x0000000405040212 */ /* 0x000fc800078e3cff */
[----:B------:R-:W-:-:S05]  /*1faa0*/  @P0 LOP3.LUT R5, R5, R4, RZ, 0x3c, !PT ;  /* 0x0000000405050212 */ /* 0x000fca00078e3cff */
[----:B------:R-:W3:Y:S04]  /*1fab0*/  @P0 LDG.E.U16 R23, desc[UR12][R4.64] ;  /* 0x0000000c04170981 */ /* 0x000ee8000c1e1500 */
[----:B---3--:R0:W-:Y:S04]  /*1fac0*/  STL [R1+0x32c], R23 ;  /* 0x00032c1701007387 */ /* 0x0081e80000100800 */
[----:B0-----:R-:W3:Y:S04]  /*1fad0*/  LDL.LU R23, [R1+0x3eb0] ;  /* 0x003eb00001177983 */ /* 0x001ee80000300800 */
        /* <DEDUP_REMOVED lines=25> */
[----:B------:R-:W2:Y:S01]  /*1fc70*/  @P2 LDG.E.U16 R8, desc[UR12][R4.64] ;  /* 0x0000000c04082981 */ /* 0x000ea2000c1e1500 */
[----:B------:R-:W-:-:S03]  /*1fc80*/  PRMT R24, RZ, 0x7610, R24 ;  /* 0x00007610ff187816 */ /* 0x000fc60000000018 */
[----:B--2---:R0:W-:Y:S04]  /*1fc90*/  STL [R1+0x24], R8 ;  /* 0x0000240801007387 */ /* 0x0041e80000100800 */
[----:B0-----:R-:W2:Y:S04]  /*1fca0*/  LDL.LU R8, [R1+0x3ea4] ;  /* 0x003ea40001087983 */ /* 0x001ea80000300800 */
[----:B------:R-:W2:Y:S01]  /*1fcb0*/  LDL R5, [R1+0xf48] ;  /* 0x000f480001057983 */ /* 0x000ea20000100800 */
[----:B------:R-:W-:Y:S01]  /*1fcc0*/  @P2 IMAD.MOV.U32 R4, RZ, RZ, R15 ;  /* 0x000000ffff042224 */ /* 0x000fe200078e000f */
[----:B------:R-:W-:-:S02]  /*1fcd0*/  ISETP.GT.AND P1, PT, R3, 0x6a, PT ;  /* 0x0000006a0300780c */ /* 0x000fc40003f24270 */
[----:B------:R-:W3:Y:S04]  /*1fce0*/  LDL R15, [R1+0xf24] ;  /* 0x000f2400010f7983 */ /* 0x000ee80000100800 */
[----:B--2---:R-:W2:Y:S04]  /*1fcf0*/  @P2 LDG.E.U16 R24, desc[UR12][R4.64] ;  /* 0x0000000c04182981 */ /* 0x004ea8000c1e1500 */
        /* <DEDUP_REMOVED lines=42> */
[----:B---3--:R-:W-:Y:S01]  /*1ffa0*/  @P1 IMAD.MOV.U32 R4, RZ, RZ, R15 ;  /* 0x000000ffff041224 */ /* 0x008fe200078e000f */
[----:B------:R-:W-:-:S02]  /*1ffb0*/  PRMT R2, RZ, 0x7610, R2 ;  /* 0x00007610ff027816 */ /* 0x000fc40000000002 */
[----:B------:R-:W3:Y:S04]  /*1ffc0*/  LDL R15, [R1+0xe60] ;  /* 0x000e6000010f7983 */ /* 0x000ee80000100800 */
[----:B--2---:R0:W2:Y:S04]  /*1ffd0*/  @P1 LDG.E.U16 R14, desc[UR12][R4.64] ;  /* 0x0000000c040e1981 */ /* 0x0040a8000c1e1500 */
[----:B------:R-:W0:Y:S04]  /*1ffe0*/  LDL R4, [R1+0xf18] ;  /* 0x000f180001047983 */ /* 0x000e280000100800 */
[----:B------:R-:W0:Y:S02]  /*1fff0*/  LDL R5, [R1+0xf1c] ;  /* 0x000f1c0001057983 */ /* 0x000e240000100800 */
[----:B0-----:R-:W-:-:S04]  /*20000*/  @P1 LOP3.LUT R5, R5, R4, RZ, 0x3c, !PT ;  /* 0x0000000405051212 */ /* 0x001fc800078e3cff */
[----:B------:R-:W-:-:S04]  /*20010*/  @P1 LOP3.LUT R4, R5, R4, RZ, 0x3c, !PT ;  /* 0x0000000405041212 */ /* 0x000fc800078e3cff */
[----:B------:R-:W-:Y:S01]  /*20020*/  @P1 LOP3.LUT R5, R5, R4, RZ, 0x3c, !PT ;  /* 0x0000000405051212 */ /* 0x000fe200078e3cff */
[----:B--2---:R0:W-:Y:S04]  /*20030*/  STL [R1+0xc], R14 ;  /* 0x00000c0e01007387 */ /* 0x0041e80000100800 */
[----:B------:R1:W2:Y:S01]  /*20040*/  @P1 LDG.E.U16 R2, desc[UR12][R4.64] ;  /* 0x0000000c04021981 */ /* 0x0002a2000c1e1500 */
[----:B------:R-:W-:Y:S02]  /*20050*/  ISETP.GT.AND P2, PT, R3, 0x70, PT ;  /* 0x000000700300780c */ /* 0x000fe40003f44270 */
[----:B------:R-:W-:Y:S01]  /*20060*/  PRMT R19, RZ, 0x7610, R19 ;  /* 0x00007610ff137816 */ /* 0x000fe20000000013 */
[----:B0-----:R-:W2:Y:S04]  /*20070*/  LDL R14, [R1+0xe64] ;  /* 0x000e6400010e7983 */ /* 0x001ea80000100800 */
[----:B------:R-:W1:Y:S04]  /*20080*/  LDL R4, [R1+0xee0] ;  /* 0x000ee00001047983 */ /* 0x000e680000100800 */
[----:B------:R-:W1:Y:S02]  /*20090*/  LDL R5, [R1+0xee4] ;  /* 0x000ee40001057983 */ /* 0x000e640000100800 */
[----:B-1----:R-:W-:-:S04]  /*200a0*/  @P2 LOP3.LUT R5, R5, R4, RZ, 0x3c, !PT ;  /* 0x0000000405052212 */ /* 0x002fc800078e3cff */
[----:B------:R-:W-:-:S04]  /*200b0*/  @P2 LOP3.LUT R4, R5, R4, RZ, 0x3c, !PT ;  /* 0x0000000405042212 */ /* 0x000fc800078e3cff */
[----:B------:R-:W-:-:S05]  /*200c0*/  @P2 LOP3.LUT R5, R5, R4, RZ, 0x3c, !PT ;  /* 0x0000000405052212 */ /* 0x000fca00078e3cff */
[----:B------:R-:W3:Y:S04]  /*200d0*/  @P2 LDG.E.U16 R19, desc[UR12][R4.64] ;  /* 0x0000000c04132981 */ /* 0x000ee8000c1e1500 */
[----:B--2---:R0:W-:Y:S04]  /*200e0*/  STL [R1+0x3e1c], R2 ;  /* 0x003e1c0201007387 */ /* 0x0041e80000100800 */
[----:B0-----:R-:W2:Y:S04]  /*200f0*/  LDL R2, [R1+0xe5c] ;  /* 0x000e5c0001027983 */ /* 0x001ea80000100800 */
[----:B---3--:R0:W-:Y:S04]  /*20100*/  STL [R1], R19 ;  /* 0x0000001301007387 */ /* 0x0081e80000100800 */
[----:B0-----:R-:W3:Y:S04]  /*20110*/  LDL.LU R19, [R1+0x3e8c] ;  /* 0x003e8c0001137983 */ /* 0x001ee80000300800 */
[----:B------:R-:W2:Y:S04]  /*20120*/  LDL R4, [R1+0xed8] ;  /* 0x000ed80001047983 */ /* 0x000ea80000100800 */
[----:B------:R-:W2:Y:S01]  /*20130*/  LDL R5, [R1+0xedc] ;  /* 0x000edc0001057983 */ /* 0x000ea20000100800 */
[----:B----4-:R-:W-:-:S02]  /*20140*/  PRMT R29, RZ, 0x7610, R29 ;  /* 0x00007610ff1d7816 */ /* 0x010fc4000000001d */
[----:B------:R-:W-:Y:S02]  /*20150*/  ISETP.GT.AND P3, PT, R3, 0x78, PT ;  /* 0x000000780300780c */ /* 0x000fe40003f64270 */
[----:B--2---:R-:W-:-:S04]  /*20160*/  @P2 LOP3.LUT R5, R5, R4, RZ, 0x3c, !PT ;  /* 0x0000000405052212 */ /* 0x004fc800078e3cff */
[----:B------:R-:W-:-:S04]  /*20170*/  @P2 LOP3.LUT R4, R5, R4, RZ, 0x3c, !PT ;  /* 0x0000000405042212 */ /* 0x000fc800078e3cff */
[----:B------:R-:W-:-:S05]  /*20180*/  @P2 LOP3.LUT R5, R5, R4, RZ, 0x3c, !PT ;  /* 0x0000000405052212 */ /* 0x000fca00078e3cff */
[----:B------:R0:W2:Y:S01]  /*20190*/  @P2 LDG.E.U16 R29, desc[UR12][R4.64] ;  /* 0x0000000c041d2981 */ /* 0x0000a2000c1e1500 */
[----:B------:R-:W-:Y:S01]  /*201a0*/  PRMT R17, RZ, 0x7610, R17 ;  /* 0x00007610ff117816 */ /* 0x000fe20000000011 */
[----:B0-----:R-:W-:Y:S02]  /*201b0*/  @P3 IMAD.MOV.U32 R4, RZ, RZ, R14 ;  /* 0x000000ffff043224 */ /* 0x001fe400078e000e */
[----:B------:R-:W-:-:S05]  /*201c0*/  @P3 IMAD.MOV.U32 R5, RZ, RZ, R15 ;  /* 0x000000ffff053224 */ /* 0x000fca00078e000f */
[----:B------:R0:W4:Y:S04]  /*201d0*/  @P3 LDG.E.U16 R17, desc[UR12][R4.64] ;  /* 0x0000000c04113981 */ /* 0x000128000c1e1500 */
[----:B--2---:R1:W-:Y:S04]  /*201e0*/  STL [R1+0x3e78], R29 ;  /* 0x003e781d01007387 */ /* 0x0043e80000100800 */
[----:B------:R-:W2:Y:S01]  /*201f0*/  LDL R5, [R1+0xe58] ;  /* 0x000e580001057983 */ /* 0x000ea20000100800 */
[----:B------:R-:W-:Y:S01]  /*20200*/  PRMT R16, RZ, 0x7610, R16 ;  /* 0x00007610ff107816 */ /* 0x000fe20000000010 */
[----:B0-----:R-:W-:-:S02]  /*20210*/  @P3 IMAD.MOV.U32 R4, RZ, RZ, R2 ;  /* 0x000000ffff043224 */ /* 0x001fc400078e0002 */
[----:B------:R-:W3:Y:S04]  /*20220*/  LDL R15, [R1+0xec8] ;  /* 0x000ec800010f7983 */ /* 0x000ee80000100800 */
[----:B------:R-:W3:Y:S04]  /*20230*/  LDL R14, [R1+0xecc] ;  /* 0x000ecc00010e7983 */ /* 0x000ee80000100800 */
[----:B-1----:R-:W3:Y:S04]  /*20240*/  LDL R29, [R1+0xed4] ;  /* 0x000ed400011d7983 */ /* 0x002ee80000100800 */
[----:B----4-:R-:W-:Y:S01]  /*20250*/  STL [R1+0x3e7c], R17 ;  /* 0x003e7c1101007387 */ /* 0x010fe20000100800 */
[----:B------:R-:W-:-:S02]  /*20260*/  ISETP.GT.AND P1, PT, R3, 0x6d, PT ;  /* 0x0000006d0300780c */ /* 0x000fc40003f24270 */
[----:B------:R-:W-:Y:S01]  /*20270*/  PRMT R18, RZ, 0x7610, R18 ;  /* 0x00007610ff127816 */ /* 0x000fe20000000012 */
[----:B------:R-:W4:Y:S04]  /*20280*/  LDL R2, [R1+0xe54] ;  /* 0x000e540001027983 */ /* 0x000f280000100800 */
[----:B--2---:R0:W2:Y:S04]  /*20290*/  @P3 LDG.E.U16 R16, desc[UR12][R4.64] ;  /* 0x0000000c04103981 */ /* 0x0040a8000c1e1500 */
[----:B------:R-:W0:Y:S04]  /*202a0*/  LDL R4, [R1+0xf10] ;  /* 0x000f100001047983 */ /* 0x000e280000100800 */
[----:B------:R-:W0:Y:S02]  /*202b0*/  LDL R5, [R1+0xf14] ;  /* 0x000f140001057983 */ /* 0x000e240000100800 */
[----:B0-----:R-:W-:-:S04]  /*202c0*/  @P1 LOP3.LUT R5, R5, R4, RZ, 0x3c, !PT ;  /* 0x0000000405051212 */ /* 0x001fc800078e3cff */
[----:B------:R-:W-:-:S04]  /*202d0*/  @P1 LOP3.LUT R4, R5, R4, RZ, 0x3c, !PT ;  /* 0x0000000405041212 */ /* 0x000fc800078e3cff */
[----:B------:R-:W-:-:S05]  /*202e0*/  @P1 LOP3.LUT R5, R5, R4, RZ, 0x3c, !PT ;  /* 0x0000000405051212 */ /* 0x000fca00078e3cff */
[----:B------:R-:W3:Y:S04]  /*202f0*/  @P1 LDG.E.U16 R18, desc[UR12][R4.64] ;  /* 0x0000000c04121981 */ /* 0x000ee8000c1e1500 */
[----:B--2---:R-:W-:Y:S01]  /*20300*/  STL [R1+0x3e80], R16 ;  /* 0x003e801001007387 */ /* 0x004fe20000100800 */
[----:B------:R-:W-:Y:S02]  /*20310*/  ISETP.GT.AND P2, PT, R3, 0x71, PT ;  /* 0x000000710300780c */ /* 0x000fe40003f44270 */
[----:B------:R-:W-:Y:S01]  /*20320*/  PRMT R28, RZ, 0x7610, R28 ;  /* 0x00007610ff1c7816 */ /* 0x000fe2000000001c */
[----:B---3--:R0:W-:Y:S04]  /*20330*/  STL [R1+0x4], R18 ;  /* 0x0000041201007387 */ /* 0x0081e80000100800 */
[----:B0-----:R-:W2:Y:S04]  /*20340*/  LDL.LU R18, [R1+0x3e88] ;  /* 0x003e880001127983 */ /* 0x001ea80000300800 */
[----:B------:R-:W3:Y:S02]  /*20350*/  LDL R5, [R1+0xed0] ;  /* 0x000ed00001057983 */ /* 0x000ee40000100800 */
[----:B------:R-:W-:Y:S01]  /*20360*/  @P2 IMAD.MOV.U32 R4, RZ, RZ, R29 ;  /* 0x000000ffff042224 */ /* 0x000fe200078e001d */
[----:B------:R-:W-:Y:S01]  /*20370*/  PRMT R27, RZ, 0x7610, R27 ;  /* 0x00007610ff1b7816 */ /* 0x000fe2000000001b */
[----:B------:R-:W2:Y:S04]  /*20380*/  LDL R29, [R1+0xe4c] ;  /* 0x000e4c00011d7983 */ /* 0x000ea80000100800 */
[----:B---3--:R0:W3:Y:S02]  /*20390*/  @P2 LDG.E.U16 R28, desc[UR12][R4.64] ;  /* 0x0000000c041c2981 */ /* 0x0080e4000c1e1500 */
[----:B0-----:R-:W-:-:S02]  /*203a0*/  @P2 IMAD.MOV.U32 R4, RZ, RZ, R14 ;  /* 0x000000ffff042224 */ /* 0x001fc400078e000e */
[----:B------:R-:W-:-:S05]  /*203b0*/  @P2 IMAD.MOV.U32 R5, RZ, RZ, R15 ;  /* 0x000000ffff052224 */ /* 0x000fca00078e000f */
[----:B------:R4:W2:Y:S01]  /*203c0*/  @P2 LDG.E.U16 R27, desc[UR12][R4.64] ;  /* 0x0000000c041b2981 */ /* 0x0008a2000c1e1500 */
[----:B------:R-:W-:-:S03]  /*203d0*/  ISETP.GT.AND P3, PT, R3, 0x79, PT ;  /* 0x000000790300780c */ /* 0x000fc60003f64270 */
[----:B---3--:R0:W-:Y:S04]  /*203e0*/  STL [R1+0x3e64], R28 ;  /* 0x003e641c01007387 */ /* 0x0081e80000100800 */
[----:B------:R-:W3:Y:S04]  /*203f0*/  LDL R5, [R1+0xe50] ;  /* 0x000e500001057983 */ /* 0x000ee80000100800 */
[----:B------:R-:W3:Y:S04]  /*20400*/  LDL R15, [R1+0xec0] ;  /* 0x000ec000010f7983 */ /* 0x000ee80000100800 */
[----:B------:R-:W3:Y:S04]  /*20410*/  LDL R14, [R1+0xec4] ;  /* 0x000ec400010e7983 */ /* 0x000ee80000100800 */
[----:B0-----:R-:W3:Y:S01]  /*20420*/  LDL R28, [R1+0xe48] ;  /* 0x000e4800011c7983 */ /* 0x001ee20000100800 */
[----:B------:R-:W-:-:S02]  /*20430*/  PRMT R13, RZ, 0x7610, R13 ;  /* 0x00007610ff0d7816 */ /* 0x000fc4000000000d */
[----:B----4-:R-:W-:Y:S01]  /*20440*/  @P3 MOV R4, R2 ;  /* 0x0000000200043202 */ /* 0x010fe20000000f00 */
[----:B--2---:R0:W-:Y:S04]  /*20450*/  STL [R1+0x3e68], R27 ;  /* 0x003e681b01007387 */ /* 0x0041e80000100800 */
[----:B------:R-:W2:Y:S04]  /*20460*/  LDL R2, [R1+0xebc] ;  /* 0x000ebc0001027983 */ /* 0x000ea80000100800 */
[----:B0-----:R-:W4:Y:S01]  /*20470*/  LDL R27, [R1+0xeb8] ;  /* 0x000eb800011b7983 */ /* 0x001f220000100800 */
[----:B------:R-:W-:-:S02]  /*20480*/  ISETP.GT.AND P2, PT, R3, 0x72, PT ;  /* 0x000000720300780c */ /* 0x000fc40003f44270 */
[----:B------:R-:W-:Y:S02]  /*20490*/  PRMT R12, RZ, 0x7610, R12 ;  /* 0x00007610ff0c7816 */ /* 0x000fe4000000000c */
[----:B------:R-:W-:Y:S01]  /*204a0*/  PRMT R26, RZ, 0x7610, R26 ;  /* 0x00007610ff1a7816 */ /* 0x000fe2000000001a */
[----:B---3--:R0:W3:Y:S02]  /*204b0*/  @P3 LDG.E.U16 R13, desc[UR12][R4.64] ;  /* 0x0000000c040d3981 */ /* 0x0080e4000c1e1500 */
[----:B0-----:R-:W-:Y:S02]  /*204c0*/  @P3 IMAD.MOV.U32 R4, RZ, RZ, R29 ;  /* 0x000000ffff043224 */ /* 0x001fe400078e001d */
[----:B------:R-:W-:-:S05]  /*204d0*/  @P3 IMAD.MOV.U32 R5, RZ, RZ, R28 ;  /* 0x000000ffff053224 */ /* 0x000fca00078e001c */
[----:B------:R0:W3:Y:S02]  /*204e0*/  @P3 LDG.E.U16 R12, desc[UR12][R4.64] ;  /* 0x0000000c040c3981 */ /* 0x0000e4000c1e1500 */
[----:B0-----:R-:W-:Y:S02]  /*204f0*/  @P2 IMAD.MOV.U32 R4, RZ, RZ, R14 ;  /* 0x000000ffff042224 */ /* 0x001fe400078e000e */
[----:B------:R-:W-:-:S05]  /*20500*/  @P2 IMAD.MOV.U32 R5, RZ, RZ, R15 ;  /* 0x000000ffff052224 */ /* 0x000fca00078e000f */
[----:B------:R2:W3:Y:S01]  /*20510*/  @P2 LDG.E.U16 R26, desc[UR12][R4.64] ;  /* 0x0000000c041a2981 */ /* 0x0004e2000c1e1500 */
[----:B------:R-:W-:Y:S01]  /*20520*/  PRMT R25, RZ, 0x7610, R25 ;  /* 0x00007610ff197816 */ /* 0x000fe20000000019 */
[----:B--2---:R-:W-:Y:S02]  /*20530*/  @P2 IMAD.MOV.U32 R4, RZ, RZ, R2 ;  /* 0x000000ffff042224 */ /* 0x004fe400078e0002 */
[----:B----4-:R-:W-:-:S05]  /*20540*/  @P2 IMAD.MOV.U32 R5, RZ, RZ, R27 ;  /* 0x000000ffff052224 */ /* 0x010fca00078e001b */
[----:B------:R-:W2:Y:S04]  /*20550*/  @P2 LDG.E.U16 R25, desc[UR12][R4.64] ;  /* 0x0000000c04192981 */ /* 0x000ea8000c1e1500 */
[----:B---3--:R0:W-:Y:S04]  /*20560*/  STL [R1+0x3e6c], R13 ;  /* 0x003e6c0d01007387 */ /* 0x0081e80000100800 */
[----:B------:R-:W3:Y:S04]  /*20570*/  LDL R28, [R1+0xe40] ;  /* 0x000e4000011c7983 */ /* 0x000ee80000100800 */
[----:B0-----:R-:W4:Y:S04]  /*20580*/  LDL R13, [R1+0xe44] ;  /* 0x000e4400010d7983 */ /* 0x001f280000100800 */
[----:B------:R-:W-:Y:S04]  /*20590*/  STL [R1+0x3e70], R12 ;  /* 0x003e700c01007387 */ /* 0x000fe80000100800 */
[----:B------:R-:W4:Y:S04]  /*205a0*/  LDL R15, [R1+0xe38] ;  /* 0x000e3800010f7983 */ /* 0x000f280000100800 */
[----:B------:R-:W4:Y:S04]  /*205b0*/  LDL R14, [R1+0xe3c] ;  /* 0x000e3c00010e7983 */ /* 0x000f280000100800 */
[----:B------:R0:W-:Y:S04]  /*205c0*/  STL [R1+0x3e4c], R26 ;  /* 0x003e4c1a01007387 */ /* 0x0001e80000100800 */
[----:B------:R-:W4:Y:S04]  /*205d0*/  LDL R27, [R1+0xeb0] ;  /* 0x000eb000011b7983 */ /* 0x000f280000100800 */
[----:B------:R-:W4:Y:S01]  /*205e0*/  LDL R2, [R1+0xeb4] ;  /* 0x000eb40001027983 */ /* 0x000f220000100800 */
[----:B------:R-:W-:-:S02]  /*205f0*/  ISETP.GT.AND P3, PT, R3, 0x7a, PT ;  /* 0x0000007a0300780c */ /* 0x000fc40003f64270 */
[----:B------:R-:W-:Y:S01]  /*20600*/  PRMT R11, RZ, 0x7610, R11 ;  /* 0x00007610ff0b7816 */ /* 0x000fe2000000000b */
[----:B--2---:R-:W-:Y:S04]  /*20610*/  STL [R1+0x3e50], R25 ;  /* 0x003e501901007387 */ /* 0x004fe80000100800 */
[----:B0-----:R-:W2:Y:S01]  /*20620*/  LDL R26, [R1+0xea8] ;  /* 0x000ea800011a7983 */ /* 0x001ea20000100800 */
[----:B------:R-:W-:Y:S02]  /*20630*/  ISETP.GT.AND P2, PT, R3, 0x73, PT ;  /* 0x000000730300780c */ /* 0x000fe40003f44270 */
[----:B------:R-:W-:Y:S02]  /*20640*/  PRMT R10, RZ, 0x7610, R10 ;  /* 0x00007610ff0a7816 */ /* 0x000fe4000000000a */
[----:B------:R-:W-:Y:S01]  /*20650*/  PRMT R23, RZ, 0x7610, R23 ;  /* 0x00007610ff177816 */ /* 0x000fe20000000017 */
[----:B---3--:R-:W-:-:S02]  /*20660*/  @P3 IMAD.MOV.U32 R5, RZ, RZ, R28 ;  /* 0x000000ffff053224 */ /* 0x008fc400078e001c */
[----:B----4-:R-:W-:Y:S02]  /*20670*/  @P3 IMAD.MOV.U32 R4, RZ, RZ, R13 ;  /* 0x000000ffff043224 */ /* 0x010fe400078e000d */
[----:B------:R-:W3:Y:S04]  /*20680*/  LDL R13, [R1+0xeac] ;  /* 0x000eac00010d7983 */ /* 0x000ee80000100800 */
[----:B------:R0:W4:Y:S02]  /*20690*/  @P3 LDG.E.U16 R11, desc[UR12][R4.64] ;  /* 0x0000000c040b3981 */ /* 0x000124000c1e1500 */
[----:B0-----:R-:W-:Y:S02]  /*206a0*/  @P3 IMAD.MOV.U32 R4, RZ, RZ, R14 ;  /* 0x000000ffff043224 */ /* 0x001fe400078e000e */
[----:B------:R-:W-:-:S05]  /*206b0*/  @P3 IMAD.MOV.U32 R5, RZ, RZ, R15 ;  /* 0x000000ffff053224 */ /* 0x000fca00078e000f */
[----:B------:R0:W4:Y:S02]  /*206c0*/  @P3 LDG.E.U16 R10, desc[UR12][R4.64] ;  /* 0x0000000c040a3981 */ /* 0x000124000c1e1500 */
[----:B0-----:R-:W-:Y:S02]  /*206d0*/  @P2 IMAD.MOV.U32 R4, RZ, RZ, R2 ;  /* 0x000000ffff042224 */ /* 0x001fe400078e0002 */
[----:B------:R-:W-:-:S05]  /*206e0*/  @P2 IMAD.MOV.U32 R5, RZ, RZ, R27 ;  /* 0x000000ffff052224 */ /* 0x000fca00078e001b */
[----:B------:R2:W4:Y:S01]  /*206f0*/  @P2 LDG.E.U16 R23, desc[UR12][R4.64] ;  /* 0x0000000c04172981 */ /* 0x000522000c1e1500 */
[----:B------:R-:W-:Y:S01]  /*20700*/  PRMT R22, RZ, 0x7610, R22 ;  /* 0x00007610ff167816 */ /* 0x000fe20000000016 */
[----:B--2---:R-:W-:Y:S02]  /*20710*/  @P2 IMAD.MOV.U32 R5, RZ, RZ, R26 ;  /* 0x000000ffff052224 */ /* 0x004fe400078e001a */
[----:B---3--:R-:W-:Y:S01]  /*20720*/  @P2 IMAD.MOV.U32 R4, RZ, RZ, R13 ;  /* 0x000000ffff042224 */ /* 0x008fe200078e000d */
[----:B----4-:R-:W-:Y:S04]  /*20730*/  STL [R1+0x3e54], R11 ;  /* 0x003e540b01007387 */ /* 0x010fe80000100800 */
[----:B------:R-:W2:Y:S04]  /*20740*/  LDL R15, [R1+0xe30] ;  /* 0x000e3000010f7983 */ /* 0x000ea80000100800 */
[----:B------:R-:W3:Y:S04]  /*20750*/  LDL R14, [R1+0xe34] ;  /* 0x000e3400010e7983 */ /* 0x000ee80000100800 */
[----:B------:R2:W4:Y:S04]  /*20760*/  @P2 LDG.E.U16 R22, desc[UR12][R4.64] ;  /* 0x0000000c04162981 */ /* 0x000528000c1e1500 */
[----:B------:R-:W-:Y:S04]  /*20770*/  STL [R1+0x3e58], R10 ;  /* 0x003e580a01007387 */ /* 0x000fe80000100800 */
[----:B------:R-:W4:Y:S04]  /*20780*/  LDL R27, [R1+0xe28] ;  /* 0x000e2800011b7983 */ /* 0x000f280000100800 */
[----:B------:R-:W4:Y:S04]  /*20790*/  LDL R2, [R1+0xe2c] ;  /* 0x000e2c0001027983 */ /* 0x000f280000100800 */
[----:B------:R0:W-:Y:S04]  /*207a0*/  STL [R1+0x3e30], R23 ;  /* 0x003e301701007387 */ /* 0x0001e80000100800 */
[----:B------:R-:W4:Y:S04]  /*207b0*/  LDL R26, [R1+0xf08] ;  /* 0x000f0800011a7983 */ /* 0x000f280000100800 */
[----:B------:R-:W4:Y:S01]  /*207c0*/  LDL R13, [R1+0xf0c] ;  /* 0x000f0c00010d7983 */ /* 0x000f220000100800 */
[----:B------:R-:W-:-:S02]  /*207d0*/  ISETP.GT.AND P3, PT, R3, 0x7b, PT ;  /* 0x0000007b0300780c */ /* 0x000fc40003f64270 */
[----:B------:R-:W-:Y:S02]  /*207e0*/  PRMT R9, RZ, 0x7610, R9 ;  /* 0x00007610ff097816 */ /* 0x000fe40000000009 */
[----:B------:R-:W-:Y:S02]  /*207f0*/  PRMT R8, RZ, 0x7610, R8 ;  /* 0x00007610ff087816 */ /* 0x000fe40000000008 */
[----:B------:R-:W-:-:S07]  /*20800*/  PRMT R24, RZ, 0x7610, R24 ;  /* 0x00007610ff187816 */ /* 0x000fce0000000018 */
[----:B--2---:R-:W-:Y:S02]  /*20810*/  @P3 IMAD.MOV.U32 R5, RZ, RZ, R15 ;  /* 0x000000ffff053224 */ /* 0x004fe400078e000f */
[----:B---3--:R-:W-:Y:S01]  /*20820*/  @P3 IMAD.MOV.U32 R4, RZ, RZ, R14 ;  /* 0x000000ffff043224 */ /* 0x008fe200078e000e */
[----:B----4-:R-:W-:Y:S04]  /*20830*/  STL [R1+0x3e34], R22 ;  /* 0x003e341601007387 */ /* 0x010fe80000100800 */
[----:B------:R-:W2:Y:S04]  /*20840*/  LDL R15, [R1+0xea0] ;  /* 0x000ea000010f7983 */ /* 0x000ea80000100800 */
[----:B------:R-:W3:Y:S04]  /*20850*/  LDL R14, [R1+0xea4] ;  /* 0x000ea400010e7983 */ /* 0x000ee80000100800 */
[----:B------:R1:W4:Y:S02]  /*20860*/  @P3 LDG.E.U16 R9, desc[UR12][R4.64] ;  /* 0x0000000c04093981 */ /* 0x000324000c1e1500 */
[----:B-1----:R-:W-:-:S02]  /*20870*/  @P3 IMAD.MOV.U32 R5, RZ, RZ, R27 ;  /* 0x000000ffff053224 */ /* 0x002fc400078e001b */
[----:B------:R-:W-:-:S05]  /*20880*/  @P3 IMAD.MOV.U32 R4, RZ, RZ, R2 ;  /* 0x000000ffff043224 */ /* 0x000fca00078e0002 */
[----:B------:R1:W4:Y:S02]  /*20890*/  @P3 LDG.E.U16 R8, desc[UR12][R4.64] ;  /* 0x0000000c04083981 */ /* 0x000324000c1e1500 */
[----:B-1----:R-:W-:Y:S01]  /*208a0*/  @P1 MOV R5, R26 ;  /* 0x0000001a00051202 */ /* 0x002fe20000000f00 */
[----:B------:R-:W-:-:S05]  /*208b0*/  @P1 IMAD.MOV.U32 R4, RZ, RZ, R13 ;  /* 0x000000ffff041224 */ /* 0x000fca00078e000d */
[----:B------:R2:W4:Y:S01]  /*208c0*/  @P1 LDG.E.U16 R24, desc[UR12][R4.64] ;  /* 0x0000000c04181981 */ /* 0x000522000c1e1500 */
[----:B------:R-:W-:Y:S02]  /*208d0*/  ISETP.GT.AND P2, PT, R3, 0x74, PT ;  /* 0x000000740300780c */ /* 0x000fe40003f44270 */
[----:B------:R-:W-:-:S11]  /*208e0*/  PRMT R21, RZ, 0x7610, R21 ;  /* 0x00007610ff157816 */ /* 0x000fd60000000015 */
[----:B--2---:R-:W-:Y:S02]  /*208f0*/  @P2 IMAD.MOV.U32 R5, RZ, RZ, R15 ;  /* 0x000000ffff052224 */ /* 0x004fe400078e000f */
[----:B---3--:R-:W-:Y:S01]  /*20900*/  @P2 IMAD.MOV.U32 R4, RZ, RZ, R14 ;  /* 0x000000ffff042224 */ /* 0x008fe200078e000e */
[----:B----4-:R1:W-:Y:S04]  /*20910*/  STL [R1+0x3e38], R9 ;  /* 0x003e380901007387 */ /* 0x0103e80000100800 */
[----:B0-----:R-:W2:Y:S04]  /*20920*/  LDL R23, [R1+0xe98] ;  /* 0x000e980001177983 */ /* 0x001ea80000100800 */
[----:B------:R-:W3:Y:S04]  /*20930*/  LDL R2, [R1+0xe9c] ;  /* 0x000e9c0001027983 */ /* 0x000ee80000100800 */
[----:B------:R2:W4:Y:S04]  /*20940*/  @P2 LDG.E.U16 R21, desc[UR12][R4.64] ;  /* 0x0000000c04152981 */ /* 0x000528000c1e1500 */
[----:B------:R-:W-:Y:S04]  /*20950*/  STL [R1+0x3e3c], R8 ;  /* 0x003e3c0801007387 */ /* 0x000fe80000100800 */
[----:B------:R-:W4:Y:S04]  /*20960*/  LDL R13, [R1+0xe20] ;  /* 0x000e2000010d7983 */ /* 0x000f280000100800 */
[----:B-1----:R-:W4:Y:S04]  /*20970*/  LDL R9, [R1+0xe24] ;  /* 0x000e240001097983 */ /* 0x002f280000100800 */
[----:B------:R-:W-:Y:S04]  /*20980*/  STL [R1+0x3dd8], R24 ;  /* 0x003dd81801007387 */ /* 0x000fe80000100800 */
[----:B------:R-:W4:Y:S04]  /*20990*/  LDL R15, [R1+0xe18] ;  /* 0x000e1800010f7983 */ /* 0x000f280000100800 */
[----:B------:R-:W4:Y:S01]  /*209a0*/  LDL R14, [R1+0xe1c] ;  /* 0x000e1c00010e7983 */ /* 0x000f220000100800 */
[----:B------:R-:W-:-:S02]  /*209b0*/  PRMT R20, RZ, 0x7610, R20 ;  /* 0x00007610ff147816 */ /* 0x000fc40000000014 */
[----:B------:R-:W-:Y:S02]  /*209c0*/  ISETP.GT.AND P3, PT, R3, 0x7c, PT ;  /* 0x0000007c0300780c */ /* 0x000fe40003f64270 */
[----:B------:R-:W-:Y:S02]  /*209d0*/  PRMT R7, RZ, 0x7610, R7 ;  /* 0x00007610ff077816 */ /* 0x000fe40000000007 */
[----:B------:R-:W-:Y:S01]  /*209e0*/  PRMT R6, RZ, 0x7610, R6 ;  /* 0x00007610ff067816 */ /* 0x000fe20000000006 */
[----:B--2---:R-:W-:Y:S02]  /*209f0*/  @P2 IMAD.MOV.U32 R5, RZ, RZ, R23 ;  /* 0x000000ffff052224 */ /* 0x004fe400078e0017 */
[----:B---3--:R-:W-:Y:S01]  /*20a00*/  @P2 IMAD.MOV.U32 R4, RZ, RZ, R2 ;  /* 0x000000ffff042224 */ /* 0x008fe200078e0002 */
[----:B----4-:R0:W-:Y:S04]  /*20a10*/  STL [R1+0x3e20], R21 ;  /* 0x003e201501007387 */ /* 0x0101e80000100800 */
[----:B------:R-:W2:Y:S04]  /*20a20*/  LDL R2, [R1+0xe94] ;  /* 0x000e940001027983 */ /* 0x000ea80000100800 */
[----:B------:R1:W3:Y:S04]  /*20a30*/  @P2 LDG.E.U16 R20, desc[UR12][R4.64] ;  /* 0x0000000c04142981 */ /* 0x0002e8000c1e1500 */
[----:B0-----:R-:W4:Y:S01]  /*20a40*/  LDL R21, [R1+0xe90] ;  /* 0x000e900001157983 */ /* 0x001f220000100800 */
[----:B-1----:R-:W-:-:S02]  /*20a50*/  @P3 IMAD.MOV.U32 R5, RZ, RZ, R13 ;  /* 0x000000ffff053224 */ /* 0x002fc400078e000d */
[----:B------:R-:W-:-:S05]  /*20a60*/  @P3 IMAD.MOV.U32 R4, RZ, RZ, R9 ;  /* 0x000000ffff043224 */ /* 0x000fca00078e0009 */
[----:B------:R0:W4:Y:S02]  /*20a70*/  @P3 LDG.E.U16 R7, desc[UR12][R4.64] ;  /* 0x0000000c04073981 */ /* 0x000124000c1e1500 */
[----:B0-----:R-:W-:Y:S02]  /*20a80*/  @P3 IMAD.MOV.U32 R5, RZ, RZ, R15 ;  /* 0x000000ffff053224 */ /* 0x001fe400078e000f */
[----:B------:R-:W-:-:S05]  /*20a90*/  @P3 IMAD.MOV.U32 R4, RZ, RZ, R14 ;  /* 0x000000ffff043224 */ /* 0x000fca00078e000e */
[----:B------:R2:W4:Y:S01]  /*20aa0*/  @P3 LDG.E.U16 R6, desc[UR12][R4.64] ;  /* 0x0000000c04063981 */ /* 0x000522000c1e1500 */
[----:B------:R-:W-:Y:S02]  /*20ab0*/  ISETP.GT.AND P1, PT, R3, 0x75, PT ;  /* 0x000000750300780c */ /* 0x000fe40003f24270 */
[----:B------:R-:W-:-:S11]  /*20ac0*/  PRMT R19, RZ, 0x7610, R19 ;  /* 0x00007610ff137816 */ /* 0x000fd60000000013 */
[----:B--2---:R-:W-:Y:S01]  /*20ad0*/  @P1 IMAD.MOV.U32 R4, RZ, RZ, R2 ;  /* 0x000000ffff041224 */ /* 0x004fe200078e0002 */
[----:B---3--:R-:W-:Y:S04]  /*20ae0*/  STL [R1+0x3e24], R20 ;  /* 0x003e241401007387 */ /* 0x008fe80000100800 */
[----:B------:R-:W2:Y:S04]  /*20af0*/  LDL R13, [R1+0xe88] ;  /* 0x000e8800010d7983 */ /* 0x000ea80000100800 */
[----:B------:R-:W3:Y:S01]  /*20b00*/  LDL R9, [R1+0xe8c] ;  /* 0x000e8c0001097983 */ /* 0x000ee20000100800 */
[----:B----4-:R-:W-:-:S05]  /*20b10*/  @P1 IMAD.MOV.U32 R5, RZ, RZ, R21 ;  /* 0x000000ffff051224 */ /* 0x010fca00078e0015 */
[----:B------:R2:W4:Y:S04]  /*20b20*/  @P1 LDG.E.U16 R19, desc[UR12][R4.64] ;  /* 0x0000000c04131981 */ /* 0x000528000c1e1500 */
[----:B------:R0:W-:Y:S04]  /*20b30*/  STL [R1+0x3e28], R7 ;  /* 0x003e280701007387 */ /* 0x0001e80000100800 */
[----:B------:R-:W3:Y:S04]  /*20b40*/  LDL R15, [R1+0xe10] ;  /* 0x000e1000010f7983 */ /* 0x000ee80000100800 */
[----:B------:R-:W3:Y:S04]  /*20b50*/  LDL R14, [R1+0xe14] ;  /* 0x000e1400010e7983 */ /* 0x000ee80000100800 */
[----:B------:R-:W-:Y:S04]  /*20b60*/  STL [R1+0x3e2c], R6 ;  /* 0x003e2c0601007387 */ /* 0x000fe80000100800 */
[----:B------:R-:W3:Y:S04]  /*20b70*/  LDL R23, [R1+0xe08] ;  /* 0x000e080001177983 */ /* 0x000ee80000100800 */
[----:B------:R-:W3:Y:S01]  /*20b80*/  LDL R2, [R1+0xe0c] ;  /* 0x000e0c0001027983 */ /* 0x000ee20000100800 */
[----:B------:R-:W-:-:S02]  /*20b90*/  ISETP.GT.AND P2, PT, R3, 0x7d, PT ;  /* 0x0000007d0300780c */ /* 0x000fc40003f44270 */
[----:B------:R-:W-:Y:S01]  /*20ba0*/  PRMT R18, RZ, 0x7610, R18 ;  /* 0x00007610ff127816 */ /* 0x000fe20000000012 */
[----:B--2---:R-:W-:Y:S01]  /*20bb0*/  @P1 IMAD.MOV.U32 R5, RZ, RZ, R13 ;  /* 0x000000ffff051224 */ /* 0x004fe200078e000d */
[----:B----4-:R-:W-:Y:S04]  /*20bc0*/  STL [R1+0x3ddc], R19 ;  /* 0x003ddc1301007387 */ /* 0x010fe80000100800 */
[----:B------:R-:W2:Y:S04]  /*20bd0*/  LDL R21, [R1+0xf78] ;  /* 0x000f780001157983 */ /* 0x000ea80000100800 */
[----:B------:R-:W4:Y:S01]  /*20be0*/  LDL R13, [R1+0xf7c] ;  /* 0x000f7c00010d7983 */ /* 0x000f220000100800 */
[----:B---3--:R-:W-:-:S03]  /*20bf0*/  @P1 IMAD.MOV.U32 R4, RZ, RZ, R9 ;  /* 0x000000ffff041224 */ /* 0x008fc600078e0009 */
[----:B0-----:R-:W3:Y:S04]  /*20c00*/  LDL R7, [R1+0xf74] ;  /* 0x000f740001077983 */ /* 0x001ee80000100800 */
[----:B------:R-:W3:Y:S04]  /*20c10*/  LDL R9, [R1+0xf70] ;  /* 0x000f700001097983 */ /* 0x000ee80000100800 */
[----:B------:R0:W3:Y:S02]  /*20c20*/  @P1 LDG.E.U16 R18, desc[UR12][R4.64] ;  /* 0x0000000c04121981 */ /* 0x0000e4000c1e1500 */
[----:B0-----:R-:W-:-:S02]  /*20c30*/  PRMT R5, RZ, 0x7610, R5 ;  /* 0x00007610ff057816 */ /* 0x001fc40000000005 */
[----:B------:R-:W-:-:S04]  /*20c40*/  PRMT R4, RZ, 0x7610, R4 ;  /* 0x00007610ff047816 */ /* 0x000fc80000000004 */
[----:B------:R0:W3:Y:S02]  /*20c50*/  @P2 LDG.E.U16 R5, desc[UR12][R14.64] ;  /* 0x0000000c0e052981 */ /* 0x0000e4000c1e1500 */
[----:B0-----:R-:W-:Y:S02]  /*20c60*/  @P2 IMAD.MOV.U32 R14, RZ, RZ, R2 ;  /* 0x000000ffff0e2224 */ /* 0x001fe400078e0002 */
[----:B------:R-:W-:-:S05]  /*20c70*/  @P2 IMAD.MOV.U32 R15, RZ, RZ, R23 ;  /* 0x000000ffff0f2224 */ /* 0x000fca00078e0017 */
[----:B------:R2:W3:Y:S01]  /*20c80*/  @P2 LDG.E.U16 R4, desc[UR12][R14.64] ;  /* 0x0000000c0e042981 */ /* 0x0004e2000c1e1500 */
[----:B------:R-:W-:Y:S02]  /*20c90*/  PRMT R12, RZ, 0x7610, R12 ;  /* 0x00007610ff0c7816 */ /* 0x000fe4000000000c */
[----:B------:R-:W-:Y:S01]  /*20ca0*/  ISETP.GT.AND P1, PT, R3, 0x67, PT ;  /* 0x000000670300780c */ /* 0x000fe20003f24270 */
[----:B--2---:R-:W-:Y:S02]  /*20cb0*/  @P0 IMAD.MOV.U32 R15, RZ, RZ, R21 ;  /* 0x000000ffff0f0224 */ /* 0x004fe400078e0015 */
[----:B----4-:R-:W-:-:S05]  /*20cc0*/  @P0 IMAD.MOV.U32 R14, RZ, RZ, R13 ;  /* 0x000000ffff0e0224 */ /* 0x010fca00078e000d */
[----:B------:R0:W2:Y:S04]  /*20cd0*/  @P0 LDG.E.U16 R12, desc[UR12][R14.64] ;  /* 0x0000000c0e0c0981 */ /* 0x0000a8000c1e1500 */
[----:B---3--:R1:W-:Y:S01]  /*20ce0*/  STL [R1+0x3de0], R18 ;  /* 0x003de01201007387 */ /* 0x0083e20000100800 */
[----:B0-----:R-:W-:Y:S02]  /*20cf0*/  @P1 IMAD.MOV.U32 R14, RZ, RZ, R7 ;  /* 0x000000ffff0e1224 */ /* 0x001fe400078e0007 */
[----:B------:R-:W-:Y:S01]  /*20d00*/  @P1 IMAD.MOV.U32 R15, RZ, RZ, R9 ;  /* 0x000000ffff0f1224 */ /* 0x000fe200078e0009 */
[----:B------:R-:W-:Y:S04]  /*20d10*/  STL [R1+0x3de4], R5 ;  /* 0x003de40501007387 */ /* 0x000fe80000100800 */
[----:B------:R-:W3:Y:S04]  /*20d20*/  LDL R26, [R1+0xf68] ;  /* 0x000f6800011a7983 */ /* 0x000ee80000100800 */
[----:B------:R-:W4:Y:S04]  /*20d30*/  LDL R2, [R1+0xf6c] ;  /* 0x000f6c0001027983 */ /* 0x000f280000100800 */
[----:B------:R0:W-:Y:S04]  /*20d40*/  STL [R1+0x3de8], R4 ;  /* 0x003de80401007387 */ /* 0x0001e80000100800 */
[----:B------:R-:W3:Y:S04]  /*20d50*/  LDL R24, [R1+0xf00] ;  /* 0x000f000001187983 */ /* 0x000ee80000100800 */
[----:B------:R-:W3:Y:S04]  /*20d60*/  LDL R23, [R1+0xf04] ;  /* 0x000f040001177983 */ /* 0x000ee80000100800 */
[----:B------:R-:W3:Y:S04]  /*20d70*/  LDL R21, [R1+0xef8] ;  /* 0x000ef80001157983 */ /* 0x000ee80000100800 */
[----:B-1----:R-:W3:Y:S04]  /*20d80*/  LDL R18, [R1+0xefc] ;  /* 0x000efc0001127983 */ /* 0x002ee80000100800 */
[----:B------:R-:W3:Y:S01]  /*20d90*/  LDL R13, [R1+0xef0] ;  /* 0x000ef000010d7983 */ /* 0x000ee20000100800 */
[----:B0-----:R-:W-:-:S06]  /*20da0*/  PRMT R4, RZ, 0x7610, R4 ;  /* 0x00007610ff047816 */ /* 0x001fcc0000000004 */
[----:B------:R4:W3:Y:S04]  /*20db0*/  @P1 LDG.E.U16 R4, desc[UR12][R14.64] ;  /* 0x0000000c0e041981 */ /* 0x0008e8000c1e1500 */
[----:B--2---:R0:W-:Y:S04]  /*20dc0*/  STL [R1+0x2cc], R12 ;  /* 0x0002cc0c01007387 */ /* 0x0041e80000100800 */
[----:B------:R-:W2:Y:S04]  /*20dd0*/  LDL R9, [R1+0xee8] ;  /* 0x000ee80001097983 */ /* 0x000ea80000100800 */
[----:B------:R-:W2:Y:S04]  /*20de0*/  LDL R7, [R1+0xeec] ;  /* 0x000eec0001077983 */ /* 0x000ea80000100800 */
[----:B0-----:R-:W2:Y:S01]  /*20df0*/  LDL R12, [R1+0xef4] ;  /* 0x000ef400010c7983 */ /* 0x001ea20000100800 */
[----:B----4-:R-:W-:-:S03]  /*20e00*/  @P1 IMAD.MOV.U32 R14, RZ, RZ, R2 ;  /* 0x000000ffff0e1224 */ /* 0x010fc600078e0002 */
[----:B---3--:R0:W-:Y:S04]  /*20e10*/  STL [R1+0x2c4], R4 ;  /* 0x0002c40401007387 */ /* 0x0081e80000100800 */
[----:B------:R-:W3:Y:S04]  /*20e20*/  LDL R2, [R1+0xe84] ;  /* 0x000e840001027983 */ /* 0x000ee80000100800 */
[----:B0-----:R-:W4:Y:S01]  /*20e30*/  LDL R4, [R1+0xe80] ;  /* 0x000e800001047983 */ /* 0x001f220000100800 */
[----:B------:R-:W-:Y:S02]  /*20e40*/  ISETP.GT.AND P0, PT, R3, 0x6e, PT ;  /* 0x0000006e0300780c */ /* 0x000fe40003f04270 */
[----:B------:R-:W-:-:S02]  /*20e50*/  PRMT R25, RZ, 0x7610, R25 ;  /* 0x00007610ff197816 */ /* 0x000fc40000000019 */
[----:B------:R-:W-:Y:S02]  /*20e60*/  @P1 MOV R15, R26 ;  /* 0x0000001a000f1202 */ /* 0x000fe40000000f00 */
[----:B------:R-:W-:-:S03]  /*20e70*/  PRMT R22, RZ, 0x7610, R22 ;  /* 0x00007610ff167816 */ /* 0x000fc60000000016 */
[----:B------:R0:W4:Y:S01]  /*20e80*/  @P1 LDG.E.U16 R25, desc[UR12][R14.64] ;  /* 0x0000000c0e191981 */ /* 0x000122000c1e1500 */
[----:B------:R-:W-:Y:S02]  /*20e90*/  ISETP.GT.AND P1, PT, R3, 0x6f, PT ;  /* 0x0000006f0300780c */ /* 0x000fe40003f24270 */
[----:B------:R-:W-:Y:S01]  /*20ea0*/  PRMT R17, RZ, 0x7610, R17 ;  /* 0x00007610ff117816 */ /* 0x000fe20000000011 */
[----:B0-----:R-:W-:Y:S02]  /*20eb0*/  @P0 IMAD.MOV.U32 R14, RZ, RZ, R23 ;  /* 0x000000ffff0e0224 */ /* 0x001fe400078e0017 */
[----:B------:R-:W-:-:S05]  /*20ec0*/  @P0 IMAD.MOV.U32 R15, RZ, RZ, R24 ;  /* 0x000000ffff0f0224 */ /* 0x000fca00078e0018 */
[----:B------:R0:W4:Y:S01]  /*20ed0*/  @P0 LDG.E.U16 R22, desc[UR12][R14.64] ;  /* 0x0000000c0e160981 */ /* 0x000122000c1e1500 */
[----:B------:R-:W-:Y:S01]  /*20ee0*/  PRMT R10, RZ, 0x7610, R10 ;  /* 0x00007610ff0a7816 */ /* 0x000fe2000000000a */
[----:B0-----:R-:W-:Y:S02]  /*20ef0*/  @P0 IMAD.MOV.U32 R14, RZ, RZ, R18 ;  /* 0x000000ffff0e0224 */ /* 0x001fe400078e0012 */
[----:B------:R-:W-:-:S05]  /*20f00*/  @P0 IMAD.MOV.U32 R15, RZ, RZ, R21 ;  /* 0x000000ffff0f0224 */ /* 0x000fca00078e0015 */
[----:B------:R0:W4:Y:S01]  /*20f10*/  @P0 LDG.E.U16 R17, desc[UR12][R14.64] ;  /* 0x0000000c0e110981 */ /* 0x000122000c1e1500 */
[----:B------:R-:W-:Y:S01]  /*20f20*/  PRMT R6, RZ, 0x7610, R6 ;  /* 0x00007610ff067816 */ /* 0x000fe20000000006 */
[----:B0-----:R-:W-:Y:S02]  /*20f30*/  @P1 IMAD.MOV.U32 R15, RZ, RZ, R13 ;  /* 0x000000ffff0f1224 */ /* 0x001fe400078e000d */
[----:B--2---:R-:W-:-:S05]  /*20f40*/  @P1 IMAD.MOV.U32 R14, RZ, RZ, R12 ;  /* 0x000000ffff0e1224 */ /* 0x004fca00078e000c */
[----:B------:R0:W2:Y:S02]  /*20f50*/  @P1 LDG.E.U16 R10, desc[UR12][R14.64] ;  /* 0x0000000c0e0a1981 */ /* 0x0000a4000c1e1500 */
[----:B0-----:R-:W-:Y:S02]  /*20f60*/  @P1 IMAD.MOV.U32 R14, RZ, RZ, R7 ;  /* 0x000000ffff0e1224 */ /* 0x001fe400078e0007 */
[----:B------:R-:W-:Y:S01]  /*20f70*/  @P1 IMAD.MOV.U32 R15, RZ, RZ, R9 ;  /* 0x000000ffff0f1224 */ /* 0x000fe200078e0009 */
[----:B------:R-:W-:Y:S02]  /*20f80*/  ISETP.GT.AND P0, PT, R3, 0x76, PT ;  /* 0x000000760300780c */ /* 0x000fe40003f04270 */
[----:B------:R-:W-:Y:S01]  /*20f90*/  PRMT R0, RZ, 0x7610, R0 ;  /* 0x00007610ff007816 */ /* 0x000fe20000000000 */
[----:B------:R-:W2:Y:S04]  /*20fa0*/  LDL R7, [R1+0xe78] ;  /* 0x000e780001077983 */ /* 0x000ea80000100800 */
[----:B------:R3:W2:Y:S06]  /*20fb0*/  @P1 LDG.E.U16 R6, desc[UR12][R14.64] ;  /* 0x0000000c0e061981 */ /* 0x0006ac000c1e1500 */
[----:B---3--:R-:W-:-:S02]  /*20fc0*/  @P0 IMAD.MOV.U32 R14, RZ, RZ, R2 ;  /* 0x000000ffff0e0224 */ /* 0x008fc400078e0002 */
[----:B----4-:R-:W-:-:S05]  /*20fd0*/  @P0 IMAD.MOV.U32 R15, RZ, RZ, R4 ;  /* 0x000000ffff0f0224 */ /* 0x010fca00078e0004 */
[----:B------:R-:W3:Y:S04]  /*20fe0*/  @P0 LDG.E.U16 R0, desc[UR12][R14.64] ;  /* 0x0000000c0e000981 */ /* 0x000ee8000c1e1500 */
[----:B--2---:R0:W-:Y:S04]  /*20ff0*/  STL [R1+0x2a0], R6 ;  /* 0x0002a00601007387 */ /* 0x0041e80000100800 */
[----:B------:R-:W2:Y:S04]  /*21000*/  LDL R4, [R1+0xe70] ;  /* 0x000e700001047983 */ /* 0x000ea80000100800 */
[----:B------:R-:W4:Y:S04]  /*21010*/  LDL R2, [R1+0xe74] ;  /* 0x000e740001027983 */ /* 0x000f280000100800 */
[----:B------:R-:W2:Y:S04]  /*21020*/  LDL R18, [R1+0xe68] ;  /* 0x000e680001127983 */ /* 0x000ea80000100800 */
[----:B0-----:R-:W2:Y:S04]  /*21030*/  LDL R6, [R1+0xe7c] ;  /* 0x000e7c0001067983 */ /* 0x001ea80000100800 */
[----:B------:R0:W-:Y:S04]  /*21040*/  STL [R1+0x2ac], R17 ;  /* 0x0002ac1101007387 */ /* 0x0001e80000100800 */
[----:B------:R-:W4:Y:S04]  /*21050*/  LDL R13, [R1+0xe00] ;  /* 0x000e0000010d7983 */ /* 0x000f280000100800 */
[----:B------:R-:W4:Y:S04]  /*21060*/  LDL R12, [R1+0xe04] ;  /* 0x000e0400010c7983 */ /* 0x000f280000100800 */
[----:B0-----:R-:W4:Y:S04]  /*21070*/  LDL R17, [R1+0xe6c] ;  /* 0x000e6c0001117983 */ /* 0x001f280000100800 */
[----:B---3--:R-:W-:Y:S04]  /*21080*/  STL [R1+0x3c00], R0 ;  /* 0x003c000001007387 */ /* 0x008fe80000100800 */
        /* <DEDUP_REMOVED lines=61> */
[----:B------:R-:W-:-:S03]  /*21460*/  ISETP.GT.AND P1, PT, R3, 0x77, PT ;  /* 0x000000770300780c */ /* 0x000fc60003f24270 */
[----:B------:R1:W-:Y:S04]  /*21470*/  STL [R1+0x3db0], R0 ;  /* 0x003db00001007387 */ /* 0x0003e80000100800 */
[----:B0-----:R-:W3:Y:S04]  /*21480*/  LDL R10, [R1+0xdf8] ;  /* 0x000df800010a7983 */ /* 0x001ee80000100800 */
[----:B------:R-:W3:Y:S01]  /*21490*/  LDL R9, [R1+0xdfc] ;  /* 0x000dfc0001097983 */ /* 0x000ee20000100800 */
[----:B------:R-:W-:Y:S01]  /*214a0*/  PRMT R20, RZ, 0x7610, R20 ;  /* 0x00007610ff147816 */ /* 0x000fe20000000014 */
[----:B------:R-:W-:-:S02]  /*214b0*/  @P0 IMAD.MOV.U32 R15, RZ, RZ, R7 ;  /* 0x000000ffff0f0224 */ /* 0x000fc400078e0007 */
[----:B------:R-:W3:Y:S01]  /*214c0*/  LDL R7, [R1+0xdf0] ;  /* 0x000df00001077983 */ /* 0x000ee20000100800 */
[----:B--2---:R-:W-:-:S03]  /*214d0*/  @P0 IMAD.MOV.U32 R14, RZ, RZ, R6 ;  /* 0x000000ffff0e0224 */ /* 0x004fc600078e0006 */
[----:B------:R-:W2:Y:S04]  /*214e0*/  LDL R6, [R1+0xdf4] ;  /* 0x000df40001067983 */ /* 0x000ea80000100800 */
[----:B------:R4:W2:Y:S02]  /*214f0*/  @P0 LDG.E.U16 R20, desc[UR12][R14.64] ;  /* 0x0000000c0e140981 */ /* 0x0008a4000c1e1500 */
[----:B----4-:R-:W-:Y:S02]  /*21500*/  @P1 IMAD.MOV.U32 R14, RZ, RZ, R2 ;  /* 0x000000ffff0e1224 */ /* 0x010fe400078e0002 */
[----:B------:R-:W-:Y:S01]  /*21510*/  @P1 IMAD.MOV.U32 R15, RZ, RZ, R4 ;  /* 0x000000ffff0f1224 */ /* 0x000fe200078e0004 */
[----:B------:R-:W4:Y:S04]  /*21520*/  LDL R2, [R1+0xdec] ;  /* 0x000dec0001027983 */ /* 0x000f280000100800 */
[----:B------:R-:W4:Y:S01]  /*21530*/  LDL R4, [R1+0xde8] ;  /* 0x000de80001047983 */ /* 0x000f220000100800 */
[----:B------:R-:W-:-:S02]  /*21540*/  PRMT R19, RZ, 0x7610, R19 ;  /* 0x00007610ff137816 */ /* 0x000fc40000000013 */
[----:B------:R-:W-:Y:S02]  /*21550*/  ISETP.GT.AND P0, PT, R3, 0x7e, PT ;  /* 0x0000007e0300780c */ /* 0x000fe40003f04270 */
[----:B------:R-:W-:Y:S02]  /*21560*/  PRMT R16, RZ, 0x7610, R16 ;  /* 0x00007610ff107816 */ /* 0x000fe40000000010 */
[----:B------:R0:W4:Y:S01]  /*21570*/  @P1 LDG.E.U16 R19, desc[UR12][R14.64] ;  /* 0x0000000c0e131981 */ /* 0x000122000c1e1500 */
[----:B------:R-:W-:Y:S01]  /*21580*/  PRMT R11, RZ, 0x7610, R11 ;  /* 0x00007610ff0b7816 */ /* 0x000fe2000000000b */
[----:B0-----:R-:W-:Y:S02]  /*21590*/  @P1 IMAD.MOV.U32 R14, RZ, RZ, R17 ;  /* 0x000000ffff0e1224 */ /* 0x001fe400078e0011 */
[----:B------:R-:W-:-:S05]  /*215a0*/  @P1 IMAD.MOV.U32 R15, RZ, RZ, R18 ;  /* 0x000000ffff0f1224 */ /* 0x000fca00078e0012 */
[----:B------:R0:W4:Y:S01]  /*215b0*/  @P1 LDG.E.U16 R16, desc[UR12][R14.64] ;  /* 0x0000000c0e101981 */ /* 0x000122000c1e1500 */
[----:B------:R-:W-:Y:S02]  /*215c0*/  ISETP.GT.AND P1, PT, R3, 0x7f, PT ;  /* 0x0000007f0300780c */ /* 0x000fe40003f24270 */
[----:B------:R-:W-:Y:S01]  /*215d0*/  PRMT R8, RZ, 0x7610, R8 ;  /* 0x00007610ff087816 */ /* 0x000fe20000000008 */
[----:B0-----:R-:W-:Y:S02]  /*215e0*/  @P0 IMAD.MOV.U32 R14, RZ, RZ, R12 ;  /* 0x000000ffff0e0224 */ /* 0x001fe400078e000c */
[----:B------:R-:W-:-:S05]  /*215f0*/  @P0 IMAD.MOV.U32 R15, RZ, RZ, R13 ;  /* 0x000000ffff0f0224 */ /* 0x000fca00078e000d */
[----:B------:R3:W4:Y:S01]  /*21600*/  @P0 LDG.E.U16 R11, desc[UR12][R14.64] ;  /* 0x0000000c0e0b0981 */ /* 0x000722000c1e1500 */
[----:B------:R-:W-:Y:S02]  /*21610*/  PRMT R5, RZ, 0x7610, R5 ;  /* 0x00007610ff057816 */ /* 0x000fe40000000005 */
[----:B-1----:R-:W-:Y:S02]  /*21620*/  PRMT R0, RZ, 0x7610, R0 ;  /* 0x00007610ff007816 */ /* 0x002fe40000000000 */
[----:B---3--:R-:W-:Y:S01]  /*21630*/  @P0 MOV R15, R10 ;  /* 0x0000000a000f0202 */ /* 0x008fe20000000f00 */
[----:B------:R-:W-:-:S05]  /*21640*/  @P0 IMAD.MOV.U32 R14, RZ, RZ, R9 ;  /* 0x000000ffff0e0224 */ /* 0x000fca00078e0009 */
[----:B------:R0:W3:Y:S02]  /*21650*/  @P0 LDG.E.U16 R8, desc[UR12][R14.64] ;  /* 0x0000000c0e080981 */ /* 0x0000e4000c1e1500 */
[----:B0-----:R-:W-:Y:S02]  /*21660*/  @P1 IMAD.MOV.U32 R15, RZ, RZ, R7 ;  /* 0x000000ffff0f1224 */ /* 0x001fe400078e0007 */
[----:B--2---:R-:W-:-:S05]  /*21670*/  @P1 IMAD.MOV.U32 R14, RZ, RZ, R6 ;  /* 0x000000ffff0e1224 */ /* 0x004fca00078e0006 */
[----:B------:R4:W2:Y:S02]  /*21680*/  @P1 LDG.E.U16 R5, desc[UR12][R14.64] ;  /* 0x0000000c0e051981 */ /* 0x0008a4000c1e1500 */
[----:B----4-:R-:W-:Y:S02]  /*21690*/  @P1 IMAD.MOV.U32 R14, RZ, RZ, R2 ;  /* 0x000000ffff0e1224 */ /* 0x010fe400078e0002 */
[----:B------:R-:W-:-:S05]  /*216a0*/  @P1 IMAD.MOV.U32 R15, RZ, RZ, R4 ;  /* 0x000000ffff0f1224 */ /* 0x000fca00078e0004 */
[----:B------:R-:W4:Y:S04]  /*216b0*/  @P1 LDG.E.U16 R0, desc[UR12][R14.64] ;  /* 0x0000000c0e001981 */ /* 0x000f28000c1e1500 */
        /* <DEDUP_REMOVED lines=15> */
[----:B------:R-:W0:Y:S03]  /*217b0*/  S2R R26, SR_TID.X ;  /* 0x00000000001a7919 */ /* 0x000e260000002100 */
        /* <DEDUP_REMOVED lines=8> */
[----:B------:R-:W-:Y:S01]  /*21840*/  STL [R1+0x3cd0], R14 ;  /* 0x003cd00e01007387 */ /* 0x000fe20000100800 */
[----:B------:R-:W0:Y:S01]  /*21850*/  S2R R2, SR_TID.X ;  /* 0x0000000000027919 */ /* 0x000e220000002100 */
[----:B------:R-:W-:Y:S06]  /*21860*/  BAR.SYNC.DEFER_BLOCKING 0x0 ;  /* 0x0000000000007b1d */ /* 0x000fec0000010000 */
[----:B------:R-:W-:Y:S04]  /*21870*/  STL [R1+0x27c], R11 ;  /* 0x00027c0b01007387 */ /* 0x000fe80000100800 */
[----:B------:R-:W-:Y:S04]  /*21880*/  STL [R1+0x3cd8], R14 ;  /* 0x003cd80e01007387 */ /* 0x000fe80000100800 */
[----:B------:R-:W-:Y:S04]  /*21890*/  STL [R1+0x3ce0], R14 ;  /* 0x003ce00e01007387 */ /* 0x000fe80000100800 */
[----:B------:R-:W-:Y:S04]  /*218a0*/  STL [R1+0x3ce8], R14 ;  /* 0x003ce80e01007387 */ /* 0x000fe80000100800 */
[----:B------:R-:W-:Y:S04]  /*218b0*/  STL [R1+0x3cf0], R14 ;  /* 0x003cf00e01007387 */ /* 0x000fe80000100800 */
[----:B---3--:R-:W-:Y:S04]  /*218c0*/  STL [R1+0x274], R8 ;  /* 0x0002740801007387 */ /* 0x008fe80000100800 */
[----:B------:R-:W-:Y:S04]  /*218d0*/  STL [R1+0x3cf8], R14 ;  /* 0x003cf80e01007387 */ /* 0x000fe80000100800 */
[----:B------:R-:W-:Y:S04]  /*218e0*/  STL [R1+0x3d00], R14 ;  /* 0x003d000e01007387 */ /* 0x000fe80000100800 */
[----:B------:R-:W-:Y:S04]  /*218f0*/  STL [R1+0x3d08], R14 ;  /* 0x003d080e01007387 */ /* 0x000fe80000100800 */
[----:B--2---:R-:W-:Y:S04]  /*21900*/  STL [R1+0x26c], R5 ;  /* 0x00026c0501007387 */ /* 0x004fe80000100800 */
[----:B------:R-:W-:Y:S04]  /*21910*/  STL [R1+0x3d10], R14 ;  /* 0x003d100e01007387 */ /* 0x000fe80000100800 */
[----:B------:R-:W-:Y:S04]  /*21920*/  STL [R1+0x3d18], R14 ;  /* 0x003d180e01007387 */ /* 0x000fe80000100800 */
[----:B------:R-:W-:Y:S04]  /*21930*/  STL [R1+0x3d20], R14 ;  /* 0x003d200e01007387 */ /* 0x000fe80000100800 */
[----:B----4-:R2:W-:Y:S04]  /*21940*/  STL [R1+0x264], R0 ;  /* 0x0002640001007387 */ /* 0x0105e80000100800 */
        /* <DEDUP_REMOVED lines=8> */
[----:B0-----:R-:W-:Y:S04]  /*219d0*/  STL [R1+0x3e74], R26 ;  /* 0x003e741a01007387 */ /* 0x001fe80000100800 */
[----:B------:R-:W-:Y:S04]  /*219e0*/  STL [R1+0x3c1c], R15 ;  /* 0x003c1c0f01007387 */ /* 0x000fe80000100800 */
[----:B------:R-:W-:Y:S04]  /*219f0*/  STL [R1+0x3db8], R15 ;  /* 0x003db80f01007387 */ /* 0x000fe80000100800 */
[----:B-1----:R-:W3:Y:S01]  /*21a00*/  LDL.LU R16, [R1+0x324] ;  /* 0x0003240001107983 */ /* 0x002ee20000300800 */
[----:B------:R-:W-:-:S04]  /*21a10*/  LOP3.LUT R29, R2, 0x3f, RZ, 0xc0, !PT ;  /* 0x0000003f021d7812 */ /* 0x000fc800078ec0ff */
[----:B--2---:R-:W-:Y:S02]  /*21a20*/  LOP3.LUT R0, R29, 0x40, RZ, 0xfc, !PT ;  /* 0x000000401d007812 */ /* 0x004fe400078efcff */
[----:B------:R-:W-:Y:S02]  /*21a30*/  LOP3.LUT R2, R26, 0x3f, RZ, 0xc0, !PT ;  /* 0x0000003f1a027812 */ /* 0x000fe400078ec0ff */
[----:B------:R-:W-:Y:S01]  /*21a40*/  ISETP.GE.AND P1, PT, R0, R3, PT ;  /* 0x000000030000720c */ /* 0x000fe20003f26270 */
[----:B---3--:R0:W-:Y:S04]  /*21a50*/  STL [R1+0x3e84], R16 ;  /* 0x003e841001007387 */ /* 0x0081e80000100800 */
        /* <DEDUP_REMOVED lines=25> */
[----:B------:R-:W-:-:S03]  /*21bf0*/  IMAD.SHL.U32 R14, R2, 0x2, RZ ;  /* 0x00000002020e7824 */ /* 0x000fc600078e00ff */
[----:B------:R-:W3:Y:S01]  /*21c00*/  LDL.LU R27, [R1] ;  /* 0x00000000011b7983 */ /* 0x000ee20000300800 */
[----:B------:R-:W-:-:S03]  /*21c10*/  ISETP.GE.AND P0, PT, R2, R3, PT ;  /* 0x000000030200720c */ /* 0x000fc60003f06270 */
[----:B------:R0:W-:Y:S04]  /*21c20*/  STL [R1+0x3e5c], R2 ;  /* 0x003e5c0201007387 */ /* 0x0001e80000100800 */
[----:B0-----:R-:W3:Y:S04]  /*21c30*/  LDL.LU R2, [R1+0x290] ;  /* 0x0002900001027983 */ /* 0x001ee80000300800 */
[----:B------:R0:W-:Y:S04]  /*21c40*/  STL [R1+0x3dc4], R3 ;  /* 0x003dc40301007387 */ /* 0x0001e80000100800 */
[----:B0-----:R-:W3:Y:S04]  /*21c50*/  LDL.LU R3, [R1+0x298] ;  /* 0x0002980001037983 */ /* 0x001ee80000300800 */
[----:B--2---:R0:W-:Y:S04]  /*21c60*/  STS.U16 [R14+UR5], R16 ;  /* 0x000000100e007988 */ /* 0x0041e80008000405 */
[----:B0-----:R-:W2:Y:S04]  /*21c70*/  LDL.LU R16, [R1+0x3e84] ;  /* 0x003e840001107983 */ /* 0x001ea80000300800 */
[----:B--2---:R0:W-:Y:S04]  /*21c80*/  STS.U16 [R14+UR5+0x80], R16 ;  /* 0x000080100e007988 */ /* 0x0041e80008000405 */
[----:B---3--:R1:W-:Y:S04]  /*21c90*/  STS.U16 [R14+UR5+0x800], R17 ;  /* 0x000800110e007988 */ /* 0x0083e80008000405 */
[----:B----4-:R2:W-:Y:S04]  /*21ca0*/  STS.U16 [R14+UR5+0x880], R29 ;  /* 0x0008801d0e007988 */ /* 0x0105e80008000405 */
[----:B0-----:R-:W3:Y:S04]  /*21cb0*/  LDL.LU R16, [R1+0x3e80] ;  /* 0x003e800001107983 */ /* 0x001ee80000300800 */
[----:B-1----:R-:W4:Y:S04]  /*21cc0*/  LDL.LU R17, [R1+0x3e7c] ;  /* 0x003e7c0001117983 */ /* 0x002f280000300800 */
[----:B--2---:R-:W2:Y:S04]  /*21cd0*/  LDL.LU R29, [R1+0x3e78] ;  /* 0x003e7800011d7983 */ /* 0x004ea80000300800 */
[----:B------:R-:W-:Y:S04]  /*21ce0*/  STS.U16 [R14+UR5+0x1000], R3 ;  /* 0x001000030e007988 */ /* 0x000fe80008000405 */
        /* <DEDUP_REMOVED lines=18> */
[----:B------:R0:W-:Y:S02]  /*21e10*/  STS.U16 [R14+UR5+0x5880], R28 ;  /* 0x0058801c0e007988 */ /* 0x0001e40008000405 */
[----:B0-----:R-:W0:Y:S02]  /*21e20*/  S2R R28, SR_TID.X ;  /* 0x00000000001c7919 */ /* 0x001e240000002100 */
[----:B------:R-:W-:Y:S04]  /*21e30*/  STS.U16 [R14+UR5+0x6000], R11 ;  /* 0x0060000b0e007988 */ /* 0x000fe80008000405 */
[----:B------:R-:W-:Y:S04]  /*21e40*/  STS.U16 [R14+UR5+0x6080], R25 ;  /* 0x006080190e007988 */ /* 0x000fe80008000405 */
[----:B------:R1:W-:Y:S04]  /*21e50*/  STS.U16 [R14+UR5+0x6800], R12 ;  /* 0x0068000c0e007988 */ /* 0x0003e80008000405 */
[----:B------:R0:W-:Y:S04]  /*21e60*/  STS.U16 [R14+UR5+0x6880], R13 ;  /* 0x0068800d0e007988 */ /* 0x0001e80008000405 */
[----:B------:R0:W-:Y:S02]  /*21e70*/  STS.U16 [R14+UR5+0x7000], R27 ;  /* 0x0070001b0e007988 */ /* 0x0001e40008000405 */
[----:B0-----:R-:W-:-:S05]  /*21e80*/  LOP3.LUT R28, R28, 0x3f, RZ, 0xc0, !PT ;  /* 0x0000003f1c1c7812 */ /* 0x001fca00078ec0ff */
[----:B------:R-:W-:-:S05]  /*21e90*/  IMAD.SHL.U32 R28, R28, 0x2, RZ ;  /* 0x000000021c1c7824 */ /* 0x000fca00078e00ff */
[----:B------:R-:W-:Y:S01]  /*21ea0*/  LOP3.LUT R0, R28, 0x10, RZ, 0x3c, !PT ;  /* 0x000000101c007812 */ /* 0x000fe200078e3cff */
[----:B--2---:R-:W-:Y:S04]  /*21eb0*/  STL [R1+0x3dc8], R29 ;  /* 0x003dc81d01007387 */ /* 0x004fe80000100800 */
[----:B----4-:R-:W-:Y:S04]  /*21ec0*/  STL [R1+0x3dcc], R17 ;  /* 0x003dcc1101007387 */ /* 0x010fe80000100800 */
[----:B------:R-:W2:Y:S04]  /*21ed0*/  LDL.LU R26, [R1+0x320] ;  /* 0x00032000011a7983 */ /* 0x000ea80000300800 */
[----:B-1----:R-:W4:Y:S04]  /*21ee0*/  LDL.LU R12, [R1+0x31c] ;  /* 0x00031c00010c7983 */ /* 0x002f280000300800 */
[----:B------:R-:W4:Y:S04]  /*21ef0*/  LDL.LU R13, [R1+0x2e8] ;  /* 0x0002e800010d7983 */ /* 0x000f280000300800 */
[----:B------:R-:W4:Y:S04]  /*21f00*/  LDL.LU R27, [R1+0x2e4] ;  /* 0x0002e400011b7983 */ /* 0x000f280000300800 */
[----:B------:R-:W4:Y:S04]  /*21f10*/  LDL.LU R28, [R1+0x288] ;  /* 0x00028800011c7983 */ /* 0x000f280000300800 */
[----:B------:R-:W-:Y:S04]  /*21f20*/  STS.U16 [R14+UR5+0x7080], R29 ;  /* 0x0070801d0e007988 */ /* 0x000fe80008000405 */
[----:B------:R0:W-:Y:S04]  /*21f30*/  STS.U16 [R14+UR5+0x7800], R17 ;  /* 0x007800110e007988 */ /* 0x0001e80008000405 */
[----:B0-----:R-:W4:Y:S04]  /*21f40*/  LDL.LU R17, [R1+0x208] ;  /* 0x0002080001117983 */ /* 0x001f280000300800 */
[----:B------:R-:W4:Y:S04]  /*21f50*/  LDL.LU R29, [R1+0x1d4] ;  /* 0x0001d400011d7983 */ /* 0x000f280000300800 */
        /* <DEDUP_REMOVED lines=19> */
[----:B---3--:R-:W-:Y:S04]  /*22090*/  STS.U16 [R14+UR5+0x7880], R16 ;  /* 0x007880100e007988 */ /* 0x008fe80008000405 */
[----:B------:R0:W-:Y:S04]  /*220a0*/  STL [R1+0x3e40], R14 ;  /* 0x003e400e01007387 */ /* 0x0001e80000100800 */
[----:B0-----:R-:W3:Y:S04]  /*220b0*/  LDL.LU R14, [R1+0x20c] ;  /* 0x00020c00010e7983 */ /* 0x001ee80000300800 */
[----:B------:R0:W-:Y:S04]  /*220c0*/  STL [R1+0x3dd0], R16 ;  /* 0x003dd01001007387 */ /* 0x0001e80000100800 */
[----:B0-----:R-:W3:Y:S04]  /*220d0*/  LDL.LU R16, [R1+0x280] ;  /* 0x0002800001107983 */ /* 0x001ee80000300800 */
[----:B--2---:R0:W-:Y:S04]  /*220e0*/  STS.U16 [R0+UR5+0x100], R26 ;  /* 0x0001001a00007988 */ /* 0x0041e80008000405 */
[----:B----4-:R1:W-:Y:S04]  /*220f0*/  STS.U16 [R0+UR5+0x180], R12 ;  /* 0x0001800c00007988 */ /* 0x0103e80008000405 */
[----:B------:R2:W-:Y:S04]  /*22100*/  STS.U16 [R0+UR5+0x900], R13 ;  /* 0x0009000d00007988 */ /* 0x0005e80008000405 */
[----:B------:R4:W-:Y:S04]  /*22110*/  STS.U16 [R0+UR5+0x980], R27 ;  /* 0x0009801b00007988 */ /* 0x0009e80008000405 */
[----:B------:R2:W-:Y:S04]  /*22120*/  STS.U16 [R0+UR5+0x1100], R28 ;  /* 0x0011001c00007988 */ /* 0x0005e80008000405 */
[----:B0-----:R-:W3:Y:S04]  /*22130*/  LDL.LU R26, [R1+0x3e74] ;  /* 0x003e7400011a7983 */ /* 0x001ee80000300800 */
[----:B-1----:R-:W3:Y:S04]  /*22140*/  LDL.LU R12, [R1+0x3e70] ;  /* 0x003e7000010c7983 */ /* 0x002ee80000300800 */
[----:B--2---:R-:W2:Y:S04]  /*22150*/  LDL.LU R13, [R1+0x3e6c] ;  /* 0x003e6c00010d7983 */ /* 0x004ea80000300800 */
[----:B----4-:R-:W4:Y:S04]  /*22160*/  LDL.LU R27, [R1+0x3e68] ;  /* 0x003e6800011b7983 */ /* 0x010f280000300800 */
[----:B------:R-:W2:Y:S04]  /*22170*/  LDL.LU R28, [R1+0x3e64] ;  /* 0x003e6400011c7983 */ /* 0x000ea80000300800 */
[----:B---3--:R-:W-:Y:S04]  /*22180*/  STS.U16 [R0+UR5+0x1180], R16 ;  /* 0x0011801000007988 */ /* 0x008fe80008000405 */
        /* <DEDUP_REMOVED lines=18> */
[----:B------:R0:W-:Y:S04]  /*222b0*/  STS.U16 [R0+UR5+0x6100], R23 ;  /* 0x0061001700007988 */ /* 0x0001e80008000405 */
[----:B------:R-:W-:Y:S04]  /*222c0*/  STS.U16 [R0+UR5+0x6180], R10 ;  /* 0x0061800a00007988 */ /* 0x000fe80008000405 */
[----:B------:R-:W-:Y:S04]  /*222d0*/  STS.U16 [R0+UR5+0x6900], R11 ;  /* 0x0069000b00007988 */ /* 0x000fe80008000405 */
[----:B------:R-:W-:Y:S01]  /*222e0*/  STS.U16 [R0+UR5+0x6980], R25 ;  /* 0x0069801900007988 */ /* 0x000fe20008000405 */
[----:B------:R-:W-:-:S05]  /*222f0*/  LOP3.LUT R26, R26, 0x3f, RZ, 0xc0, !PT ;  /* 0x0000003f1a1a7812 */ /* 0x000fca00078ec0ff */
[----:B0-----:R-:W-:Y:S01]  /*22300*/  IMAD.SHL.U32 R23, R26, 0x2, RZ ;  /* 0x000000021a177824 */ /* 0x001fe200078e00ff */
[----:B--2---:R-:W-:Y:S04]  /*22310*/  STS.U16 [R0+UR5+0x7100], R28 ;  /* 0x0071001c00007988 */ /* 0x004fe80008000405 */
[----:B----4-:R-:W-:Y:S04]  /*22320*/  STS.U16 [R0+UR5+0x7180], R27 ;  /* 0x0071801b00007988 */ /* 0x010fe80008000405 */
[----:B------:R0:W-:Y:S04]  /*22330*/  STS.U16 [R0+UR5+0x7900], R13 ;  /* 0x0079000d00007988 */ /* 0x0001e80008000405 */
[----:B------:R-:W-:Y:S04]  /*22340*/  STL [R1+0x3dd4], R28 ;  /* 0x003dd41c01007387 */ /* 0x000fe80000100800 */
[----:B------:R1:W-:Y:S01]  /*22350*/  STL [R1+0x3dec], R27 ;  /* 0x003dec1b01007387 */ /* 0x0003e20000100800 */
[----:B0-----:R-:W-:-:S05]  /*22360*/  LOP3.LUT R0, R23, 0x20, RZ, 0x3c, !PT ;  /* 0x0000002017007812 */ /* 0x001fca00078e3cff */
[----:B------:R0:W-:Y:S04]  /*22370*/  STL [R1+0x3e60], R0 ;  /* 0x003e600001007387 */ /* 0x0001e80000100800 */
[----:B------:R-:W2:Y:S04]  /*22380*/  LDL.LU R2, [R1+0x318] ;  /* 0x0003180001027983 */ /* 0x000ea80000300800 */
[----:B------:R-:W3:Y:S04]  /*22390*/  LDL.LU R10, [R1+0x314] ;  /* 0x00031400010a7983 */ /* 0x000ee80000300800 */
[----:B------:R-:W4:Y:S04]  /*223a0*/  LDL.LU R11, [R1+0x2e0] ;  /* 0x0002e000010b7983 */ /* 0x000f280000300800 */
[----:B------:R-:W2:Y:S04]  /*223b0*/  LDL.LU R25, [R1+0x2dc] ;  /* 0x0002dc0001197983 */ /* 0x000ea80000300800 */
[----:B------:R-:W2:Y:S04]  /*223c0*/  LDL.LU R26, [R1+0x278] ;  /* 0x00027800011a7983 */ /* 0x000ea80000300800 */
[----:B-1----:R-:W2:Y:S04]  /*223d0*/  LDL.LU R27, [R1+0x200] ;  /* 0x00020000011b7983 */ /* 0x002ea80000300800 */
        /* <DEDUP_REMOVED lines=17> */
[----:B0-----:R-:W-:-:S03]  /*224f0*/  LOP3.LUT R0, R23, 0x10, RZ, 0x3c, !PT ;  /* 0x0000001017007812 */ /* 0x001fc600078e3cff */
[----:B------:R-:W2:Y:S04]  /*22500*/  LDL.LU R9, [R1+0x48] ;  /* 0x0000480001097983 */ /* 0x000ea80000300800 */
[----:B------:R-:W2:Y:S04]  /*22510*/  LDL.LU R22, [R1+0x1c] ;  /* 0x00001c0001167983 */ /* 0x000ea80000300800 */
[----:B------:R-:W2:Y:S04]  /*22520*/  LDL.LU R23, [R1+0x18] ;  /* 0x0000180001177983 */ /* 0x000ea80000300800 */
[----:B------:R0:W-:Y:S04]  /*22530*/  STL [R1+0x3df0], R13 ;  /* 0x003df00d01007387 */ /* 0x0001e80000100800 */
[----:B------:R1:W-:Y:S04]  /*22540*/  STS.U16 [R0+UR5+0x7980], R12 ;  /* 0x0079800c00007988 */ /* 0x0003e80008000405 */
[----:B0-----:R-:W2:Y:S04]  /*22550*/  LDL.LU R13, [R1+0x204] ;  /* 0x00020400010d7983 */ /* 0x001ea80000300800 */
[----:B-1----:R-:W2:Y:S04]  /*22560*/  LDL.LU R0, [R1+0x3e60] ;  /* 0x003e600001007983 */ /* 0x002ea80000300800 */
[----:B------:R0:W-:Y:S04]  /*22570*/  STL [R1+0x3df4], R12 ;  /* 0x003df40c01007387 */ /* 0x0001e80000100800 */
[----:B0-----:R-:W4:Y:S04]  /*22580*/  LDL.LU R12, [R1+0x270] ;  /* 0x00027000010c7983 */ /* 0x001f280000300800 */
[----:B--2---:R0:W-:Y:S04]  /*22590*/  STS.U16 [R0+UR5+0x200], R2 ;  /* 0x0002000200007988 */ /* 0x0041e80008000405 */
[----:B---3--:R1:W-:Y:S04]  /*225a0*/  STS.U16 [R0+UR5+0x280], R10 ;  /* 0x0002800a00007988 */ /* 0x0083e80008000405 */
[----:B----4-:R2:W-:Y:S04]  /*225b0*/  STS.U16 [R0+UR5+0xa00], R11 ;  /* 0x000a000b00007988 */ /* 0x0105e80008000405 */
[----:B------:R3:W-:Y:S04]  /*225c0*/  STS.U16 [R0+UR5+0xa80], R25 ;  /* 0x000a801900007988 */ /* 0x0007e80008000405 */
[----:B------:R4:W-:Y:S04]  /*225d0*/  STS.U16 [R0+UR5+0x1200], R26 ;  /* 0x0012001a00007988 */ /* 0x0009e80008000405 */
[----:B0-----:R-:W4:Y:S04]  /*225e0*/  LDL.LU R2, [R1+0x3e5c] ;  /* 0x003e5c0001027983 */ /* 0x001f280000300800 */
[----:B-1----:R-:W4:Y:S04]  /*225f0*/  LDL.LU R10, [R1+0x3e58] ;  /* 0x003e5800010a7983 */ /* 0x002f280000300800 */
[----:B--2---:R-:W2:Y:S04]  /*22600*/  LDL.LU R11, [R1+0x3e54] ;  /* 0x003e5400010b7983 */ /* 0x004ea80000300800 */
[----:B---3--:R-:W3:Y:S04]  /*22610*/  LDL.LU R25, [R1+0x3e50] ;  /* 0x003e500001197983 */ /* 0x008ee80000300800 */
[----:B----4-:R-:W4:Y:S04]  /*22620*/  LDL.LU R26, [R1+0x3e4c] ;  /* 0x003e4c00011a7983 */ /* 0x010f280000300800 */
[----:B------:R-:W-:Y:S04]  /*22630*/  STS.U16 [R0+UR5+0x1280], R12 ;  /* 0x0012800c00007988 */ /* 0x000fe80008000405 */
[----:B------:R-:W-:Y:S04]  /*22640*/  STS.U16 [R0+UR5+0x1a00], R13 ;  /* 0x001a000d00007988 */ /* 0x000fe80008000405 */
[----:B------:R-:W-:Y:S04]  /*22650*/  STS.U16 [R0+UR5+0x1a80], R27 ;  /* 0x001a801b00007988 */ /* 0x000fe80008000405 */
[----:B------:R-:W-:Y:S04]  /*22660*/  STS.U16 [R0+UR5+0x2200], R28 ;  /* 0x0022001c00007988 */ /* 0x000fe80008000405 */
[----:B------:R-:W-:Y:S04]  /*22670*/  STS.U16 [R0+UR5+0x2280], R16 ;  /* 0x0022801000007988 */ /* 0x000fe80008000405 */
[----:B------:R0:W-:Y:S04]  /*22680*/  STS.U16 [R0+UR5+0x2a00], R14 ;  /* 0x002a000e00007988 */ /* 0x0001e80008000405 */
[----:B----4-:R-:W-:Y:S04]  /*22690*/  STL [R1+0x3df8], R26 ;  /* 0x003df81a01007387 */ /* 0x010fe80000100800 */
[----:B0-----:R-:W4:Y:S04]  /*226a0*/  LDL.LU R14, [R1+0x30c] ;  /* 0x00030c00010e7983 */ /* 0x001f280000300800 */
[----:B------:R-:W-:Y:S04]  /*226b0*/  STS.U16 [R0+UR5+0x2a80], R17 ;  /* 0x002a801100007988 */ /* 0x000fe80008000405 */
[----:B------:R-:W-:Y:S04]  /*226c0*/  STS.U16 [R0+UR5+0x3200], R29 ;  /* 0x0032001d00007988 */ /* 0x000fe80008000405 */
[----:B------:R-:W-:Y:S04]  /*226d0*/  STS.U16 [R0+UR5+0x3280], R3 ;  /* 0x0032800300007988 */ /* 0x000fe80008000405 */
[----:B------:R-:W-:Y:S04]  /*226e0*/  STS.U16 [R0+UR5+0x3a00], R15 ;  /* 0x003a000f00007988 */ /* 0x000fe80008000405 */
[----:B------:R-:W-:Y:S04]  /*226f0*/  STS.U16 [R0+UR5+0x3a80], R4 ;  /* 0x003a800400007988 */ /* 0x000fe80008000405 */
[----:B------:R-:W-:Y:S04]  /*22700*/  STS.U16 [R0+UR5+0x4200], R5 ;  /* 0x0042000500007988 */ /* 0x000fe80008000405 */
[----:B----4-:R0:W-:Y:S04]  /*22710*/  STL [R1+0x3e44], R14 ;  /* 0x003e440e01007387 */ /* 0x0101e80000100800 */
[----:B0-----:R-:W4:Y:S04]  /*22720*/  LDL.LU R14, [R1+0x310] ;  /* 0x00031000010e7983 */ /* 0x001f280000300800 */
[----:B------:R-:W-:Y:S04]  /*22730*/  STS.U16 [R0+UR5+0x4280], R18 ;  /* 0x0042801200007988 */ /* 0x000fe80008000405 */
[----:B------:R-:W-:Y:S04]  /*22740*/  STS.U16 [R0+UR5+0x4a00], R19 ;  /* 0x004a001300007988 */ /* 0x000fe80008000405 */
[----:B------:R-:W-:Y:S04]  /*22750*/  STS.U16 [R0+UR5+0x4a80], R6 ;  /* 0x004a800600007988 */ /* 0x000fe80008000405 */
[----:B------:R-:W-:Y:S04]  /*22760*/  STS.U16 [R0+UR5+0x5200], R7 ;  /* 0x0052000700007988 */ /* 0x000fe80008000405 */
[----:B------:R-:W-:Y:S04]  /*22770*/  STS.U16 [R0+UR5+0x5280], R20 ;  /* 0x0052801400007988 */ /* 0x000fe80008000405 */
[----:B------:R-:W-:Y:S04]  /*22780*/  STS.U16 [R0+UR5+0x5a00], R21 ;  /* 0x005a001500007988 */ /* 0x000fe80008000405 */
[----:B------:R0:W-:Y:S04]  /*22790*/  STS.U16 [R0+UR5+0x5a80], R24 ;  /* 0x005a801800007988 */ /* 0x0001e80008000405 */
[----:B------:R1:W-:Y:S04]  /*227a0*/  STS.U16 [R0+UR5+0x6200], R8 ;  /* 0x0062000800007988 */ /* 0x0003e80008000405 */
[----:B------:R0:W-:Y:S04]  /*227b0*/  STS.U16 [R0+UR5+0x6280], R9 ;  /* 0x0062800900007988 */ /* 0x0001e80008000405 */
[----:B------:R1:W-:Y:S04]  /*227c0*/  STS.U16 [R0+UR5+0x6a00], R22 ;  /* 0x006a001600007988 */ /* 0x0003e80008000405 */
[----:B------:R1:W-:Y:S04]  /*227d0*/  STS.U16 [R0+UR5+0x6a80], R23 ;  /* 0x006a801700007988 */ /* 0x0003e80008000405 */
[----:B------:R1:W-:Y:S01]  /*227e0*/  STS.U16 [R0+UR5+0x7200], R26 ;  /* 0x0072001a00007988 */ /* 0x0003e20008000405 */
[----:B0-----:R-:W-:-:S02]  /*227f0*/  IMAD.SHL.U32 R24, R2, 0x2, RZ ;  /* 0x0000000202187824 */ /* 0x001fc400078e00ff */
[----:B------:R-:W-:Y:S01]  /*22800*/  IMAD.SHL.U32 R2, R2, 0x2, RZ ;  /* 0x0000000202027824 */ /* 0x000fe200078e00ff */
[----:B----4-:R0:W-:Y:S04]  /*22810*/  STL [R1+0x3e48], R14 ;  /* 0x003e480e01007387 */ /* 0x0101e80000100800 */
[----:B-1----:R-:W4:Y:S04]  /*22820*/  LDL.LU R8, [R1+0x2d8] ;  /* 0x0002d80001087983 */ /* 0x002f280000300800 */
        /* <DEDUP_REMOVED lines=17> */
[----:B------:R-:W4:Y:S01]  /*22940*/  LDL.LU R6, [R1+0x70] ;  /* 0x0000700001067983 */ /* 0x000f220000300800 */
[----:B0-----:R-:W-:-:S03]  /*22950*/  LOP3.LUT R14, R2, 0x20, RZ, 0x3c, !PT ;  /* 0x00000020020e7812 */ /* 0x001fc600078e3cff */
[----:B------:R-:W4:Y:S04]  /*22960*/  LDL.LU R7, [R1+0x44] ;  /* 0x0000440001077983 */ /* 0x000f280000300800 */
[----:B------:R-:W4:Y:S04]  /*22970*/  LDL.LU R20, [R1+0x40] ;  /* 0x0000400001147983 */ /* 0x000f280000300800 */
[----:B------:R-:W4:Y:S04]  /*22980*/  LDL.LU R21, [R1+0x14] ;  /* 0x0000140001157983 */ /* 0x000f280000300800 */
[----:B------:R-:W4:Y:S04]  /*22990*/  LDL.LU R2, [R1+0x10] ;  /* 0x0000100001027983 */ /* 0x000f280000300800 */
[----:B---3--:R-:W-:Y:S04]  /*229a0*/  STS.U16 [R14+UR5+0x7280], R25 ;  /* 0x007280190e007988 */ /* 0x008fe80008000405 */
[----:B------:R0:W-:Y:S04]  /*229b0*/  STL [R1+0x3dfc], R25 ;  /* 0x003dfc1901007387 */ /* 0x0001e80000100800 */
[----:B--2---:R-:W-:Y:S04]  /*229c0*/  STS.U16 [R14+UR5+0x7a00], R11 ;  /* 0x007a000b0e007988 */ /* 0x004fe80008000405 */
[----:B------:R-:W-:Y:S04]  /*229d0*/  STS.U16 [R14+UR5+0x7a80], R10 ;  /* 0x007a800a0e007988 */ /* 0x000fe80008000405 */
[----:B0-----:R-:W2:Y:S04]  /*229e0*/  LDL.LU R25, [R1+0x1c4] ;  /* 0x0001c40001197983 */ /* 0x001ea80000300800 */
[----:B------:R0:W-:Y:S04]  /*229f0*/  STL [R1+0x3e00], R11 ;  /* 0x003e000b01007387 */ /* 0x0001e80000100800 */
[----:B0-----:R-:W3:Y:S04]  /*22a00*/  LDL.LU R11, [R1+0x1f8] ;  /* 0x0001f800010b7983 */ /* 0x001ee80000300800 */
[----:B------:R-:W2:Y:S01]  /*22a10*/  LDL.LU R14, [R1+0x3e48] ;  /* 0x003e4800010e7983 */ /* 0x000ea20000300800 */
[----:B------:R-:W-:-:S03]  /*22a20*/  LOP3.LUT R3, R24, 0x30, RZ, 0x3c, !PT ;  /* 0x0000003018037812 */ /* 0x000fc600078e3cff */
[----:B------:R0:W-:Y:S04]  /*22a30*/  STL [R1+0x3e04], R10 ;  /* 0x003e040a01007387 */ /* 0x0001e80000100800 */
[----:B0-----:R-:W3:Y:S04]  /*22a40*/  LDL.LU R10, [R1+0x1fc] ;  /* 0x0001fc00010a7983 */ /* 0x001ee80000300800 */
[----:B--2---:R0:W-:Y:S04]  /*22a50*/  STS.U16 [R3+UR5+0x300], R14 ;  /* 0x0003000e03007988 */ /* 0x0041e80008000405 */
[----:B0-----:R-:W2:Y:S04]  /*22a60*/  LDL.LU R14, [R1+0x3e44] ;  /* 0x003e4400010e7983 */ /* 0x001ea80000300800 */
        /* <DEDUP_REMOVED lines=32> */
[----:B0-----:R-:W4:Y:S04]  /*22c70*/  LDL.LU R6, [R1+0x308] ;  /* 0x0003080001067983 */ /* 0x001f280000300800 */
[----:B-1----:R-:W4:Y:S04]  /*22c80*/  LDL.LU R7, [R1+0x304] ;  /* 0x0003040001077983 */ /* 0x002f280000300800 */
[----:B---3--:R-:W3:Y:S04]  /*22c90*/  LDL.LU R20, [R1+0x2d0] ;  /* 0x0002d00001147983 */ /* 0x008ee80000300800 */
[----:B------:R-:W3:Y:S04]  /*22ca0*/  LDL.LU R21, [R1+0x2c8] ;  /* 0x0002c80001157983 */ /* 0x000ee80000300800 */
[----:B------:R-:W3:Y:S04]  /*22cb0*/  LDL.LU R2, [R1+0x23c] ;  /* 0x00023c0001027983 */ /* 0x000ee80000300800 */
[----:B------:R-:W3:Y:S04]  /*22cc0*/  LDL.LU R10, [R1+0x1b8] ;  /* 0x0001b800010a7983 */ /* 0x000ee80000300800 */
[----:B------:R-:W3:Y:S04]  /*22cd0*/  LDL.LU R18, [R1+0x18c] ;  /* 0x00018c0001127983 */ /* 0x000ee80000300800 */
[----:B------:R-:W3:Y:S01]  /*22ce0*/  LDL.LU R19, [R1+0x188] ;  /* 0x0001880001137983 */ /* 0x000ee20000300800 */
[----:B------:R-:W-:-:S03]  /*22cf0*/  LOP3.LUT R0, R24, 0x40, RZ, 0x3c, !PT ;  /* 0x0000004018007812 */ /* 0x000fc600078e3cff */
[----:B--2---:R-:W-:Y:S04]  /*22d00*/  STS.U16 [R3+UR5+0x7300], R23 ;  /* 0x0073001703007988 */ /* 0x004fe80008000405 */
[----:B------:R0:W-:Y:S04]  /*22d10*/  STL [R1+0x3e08], R23 ;  /* 0x003e081701007387 */ /* 0x0001e80000100800 */
[----:B----4-:R-:W-:Y:S04]  /*22d20*/  STS.U16 [R3+UR5+0x7380], R22 ;  /* 0x0073801603007988 */ /* 0x010fe80008000405 */
[----:B------:R-:W-:Y:S04]  /*22d30*/  STS.U16 [R3+UR5+0x7b00], R9 ;  /* 0x007b000903007988 */ /* 0x000fe80008000405 */
[----:B0-----:R-:W2:Y:S04]  /*22d40*/  LDL.LU R23, [R1+0x1bc] ;  /* 0x0001bc0001177983 */ /* 0x001ea80000300800 */
[----:B------:R0:W-:Y:S04]  /*22d50*/  STL [R1+0x3e0c], R22 ;  /* 0x003e0c1601007387 */ /* 0x0001e80000100800 */
[----:B0-----:R-:W4:Y:S04]  /*22d60*/  LDL.LU R22, [R1+0x1f0] ;  /* 0x0001f00001167983 */ /* 0x001f280000300800 */
[----:B------:R-:W2:Y:S04]  /*22d70*/  LDL.LU R24, [R1+0x15c] ;  /* 0x00015c0001187983 */ /* 0x000ea80000300800 */
[----:B------:R0:W-:Y:S04]  /*22d80*/  STL [R1+0x3e10], R9 ;  /* 0x003e100901007387 */ /* 0x0001e80000100800 */
[----:B0-----:R-:W2:Y:S04]  /*22d90*/  LDL.LU R9, [R1+0x1f4] ;  /* 0x0001f40001097983 */ /* 0x001ea80000300800 */
        /* <DEDUP_REMOVED lines=9> */
[----:B------:R0:W-:Y:S04]  /*22e30*/  STS.U16 [R3+UR5+0x7b80], R8 ;  /* 0x007b800803007988 */ /* 0x0001e80008000405 */
[----:B------:R-:W2:Y:S04]  /*22e40*/  LDL.LU R29, [R1+0x6c] ;  /* 0x00006c00011d7983 */ /* 0x000ea80000300800 */
[----:B0-----:R-:W2:Y:S04]  /*22e50*/  LDL.LU R3, [R1+0x68] ;  /* 0x0000680001037983 */ /* 0x001ea80000300800 */
[----:B------:R-:W2:Y:S04]  /*22e60*/  LDL.LU R15, [R1+0x3c] ;  /* 0x00003c00010f7983 */ /* 0x000ea80000300800 */
[----:B------:R-:W2:Y:S04]  /*22e70*/  LDL.LU R4, [R1+0x38] ;  /* 0x0000380001047983 */ /* 0x000ea80000300800 */
[----:B------:R-:W2:Y:S04]  /*22e80*/  LDL.LU R5, [R1+0xc] ;  /* 0x00000c0001057983 */ /* 0x000ea80000300800 */
[----:B------:R0:W-:Y:S04]  /*22e90*/  STL [R1+0x3e18], R8 ;  /* 0x003e180801007387 */ /* 0x0001e80000100800 */
[----:B0-----:R-:W2:Y:S04]  /*22ea0*/  LDL.LU R8, [R1+0x238] ;  /* 0x0002380001087983 */ /* 0x001ea80000300800 */
[----:B------:R0:W-:Y:S04]  /*22eb0*/  STS.U16 [R0+UR5+0x400], R6 ;  /* 0x0004000600007988 */ /* 0x0001e80008000405 */
[----:B------:R1:W-:Y:S04]  /*22ec0*/  STS.U16 [R0+UR5+0x480], R7 ;  /* 0x0004800700007988 */ /* 0x0003e80008000405 */
[----:B---3--:R3:W-:Y:S04]  /*22ed0*/  STS.U16 [R0+UR5+0xc00], R20 ;  /* 0x000c001400007988 */ /* 0x0087e80008000405 */
[----:B------:R1:W-:Y:S04]  /*22ee0*/  STS.U16 [R0+UR5+0xc80], R21 ;  /* 0x000c801500007988 */ /* 0x0003e80008000405 */
[----:B------:R3:W-:Y:S04]  /*22ef0*/  STS.U16 [R0+UR5+0x1400], R2 ;  /* 0x0014000200007988 */ /* 0x0007e80008000405 */
[----:B0-----:R-:W4:Y:S04]  /*22f00*/  LDL.LU R6, [R1+0x3e2c] ;  /* 0x003e2c0001067983 */ /* 0x001f280000300800 */
[----:B-1----:R-:W4:Y:S04]  /*22f10*/  LDL.LU R7, [R1+0x3e28] ;  /* 0x003e280001077983 */ /* 0x002f280000300800 */
[----:B---3--:R-:W3:Y:S04]  /*22f20*/  LDL.LU R20, [R1+0x3e24] ;  /* 0x003e240001147983 */ /* 0x008ee80000300800 */
[----:B------:R-:W3:Y:S04]  /*22f30*/  LDL.LU R21, [R1+0x3e20] ;  /* 0x003e200001157983 */ /* 0x000ee80000300800 */
[----:B------:R-:W3:Y:S04]  /*22f40*/  LDL.LU R2, [R1+0x3e1c] ;  /* 0x003e1c0001027983 */ /* 0x000ee80000300800 */
[----:B--2---:R-:W-:Y:S04]  /*22f50*/  STS.U16 [R0+UR5+0x1480], R8 ;  /* 0x0014800800007988 */ /* 0x004fe80008000405 */
[----:B------:R-:W-:Y:S04]  /*22f60*/  STS.U16 [R0+UR5+0x1c00], R9 ;  /* 0x001c000900007988 */ /* 0x000fe80008000405 */
[----:B----4-:R-:W-:Y:S04]  /*22f70*/  STS.U16 [R0+UR5+0x1c80], R22 ;  /* 0x001c801600007988 */ /* 0x010fe80008000405 */
[----:B------:R-:W-:Y:S04]  /*22f80*/  STS.U16 [R0+UR5+0x2400], R23 ;  /* 0x0024001700007988 */ /* 0x000fe80008000405 */
[----:B------:R-:W-:Y:S04]  /*22f90*/  STS.U16 [R0+UR5+0x2480], R10 ;  /* 0x0024800a00007988 */ /* 0x000fe80008000405 */
[----:B------:R0:W-:Y:S04]  /*22fa0*/  STS.U16 [R0+UR5+0x2c00], R18 ;  /* 0x002c001200007988 */ /* 0x0001e80008000405 */
[----:B------:R1:W-:Y:S04]  /*22fb0*/  STS.U16 [R0+UR5+0x2c80], R19 ;  /* 0x002c801300007988 */ /* 0x0003e80008000405 */
[----:B------:R2:W-:Y:S04]  /*22fc0*/  STS.U16 [R0+UR5+0x3400], R24 ;  /* 0x0034001800007988 */ /* 0x0005e80008000405 */
        /* <DEDUP_REMOVED lines=11> */
[----:B0-----:R-:W4:Y:S04]  /*23080*/  LDL.LU R18, [R1+0x300] ;  /* 0x0003000001127983 */ /* 0x001f280000300800 */
[----:B------:R-:W-:Y:S04]  /*23090*/  STS.U16 [R0+UR5+0x6400], R15 ;  /* 0x0064000f00007988 */ /* 0x000fe80008000405 */
[----:B-1----:R-:W4:Y:S04]  /*230a0*/  LDL.LU R19, [R1+0x2fc] ;  /* 0x0002fc0001137983 */ /* 0x002f280000300800 */
[----:B------:R-:W-:Y:S04]  /*230b0*/  STS.U16 [R0+UR5+0x6480], R4 ;  /* 0x0064800400007988 */ /* 0x000fe80008000405 */
[----:B--2---:R-:W2:Y:S04]  /*230c0*/  LDL.LU R24, [R1+0x2c0] ;  /* 0x0002c00001187983 */ /* 0x004ea80000300800 */
[----:B------:R-:W-:Y:S04]  /*230d0*/  STS.U16 [R0+UR5+0x6c00], R5 ;  /* 0x006c000500007988 */ /* 0x000fe80008000405 */
[----:B---3--:R0:W-:Y:S04]  /*230e0*/  STS.U16 [R0+UR5+0x6c80], R2 ;  /* 0x006c800200007988 */ /* 0x0081e80008000405 */
[----:B------:R-:W3:Y:S04]  /*230f0*/  LDL.LU R8, [R1+0x2b8] ;  /* 0x0002b80001087983 */ /* 0x000ee80000300800 */
[----:B0-----:R-:W3:Y:S04]  /*23100*/  LDL.LU R2, [R1+0x234] ;  /* 0x0002340001027983 */ /* 0x001ee80000300800 */
[----:B------:R-:W3:Y:S04]  /*23110*/  LDL.LU R16, [R1+0x230] ;  /* 0x0002300001107983 */ /* 0x000ee80000300800 */
[----:B------:R-:W3:Y:S04]  /*23120*/  LDL.LU R17, [R1+0x1ec] ;  /* 0x0001ec0001117983 */ /* 0x000ee80000300800 */
[----:B------:R-:W-:Y:S04]  /*23130*/  STS.U16 [R0+UR5+0x7400], R21 ;  /* 0x0074001500007988 */ /* 0x000fe80008000405 */
[----:B------:R-:W3:Y:S04]  /*23140*/  LDL.LU R29, [R1+0x1e8] ;  /* 0x0001e800011d7983 */ /* 0x000ee80000300800 */
[----:B------:R-:W-:Y:S04]  /*23150*/  STS.U16 [R0+UR5+0x7480], R20 ;  /* 0x0074801400007988 */ /* 0x000fe80008000405 */
[----:B------:R-:W3:Y:S04]  /*23160*/  LDL.LU R3, [R1+0x1b4] ;  /* 0x0001b40001037983 */ /* 0x000ee80000300800 */
[----:B------:R-:W-:Y:S04]  /*23170*/  STS.U16 [R0+UR5+0x7c00], R7 ;  /* 0x007c000700007988 */ /* 0x000fe80008000405 */
[----:B------:R-:W3:Y:S04]  /*23180*/  LDL.LU R15, [R1+0x1b0] ;  /* 0x0001b000010f7983 */ /* 0x000ee80000300800 */
[----:B------:R0:W-:Y:S01]  /*23190*/  STS.U16 [R0+UR5+0x7c80], R6 ;  /* 0x007c800600007988 */ /* 0x0001e20008000405 */
[----:B------:R-:W-:-:S03]  /*231a0*/  LOP3.LUT R28, R14, 0x50, RZ, 0x3c, !PT ;  /* 0x000000500e1c7812 */ /* 0x000fc600078e3cff */
[----:B0-----:R-:W3:Y:S04]  /*231b0*/  LDL.LU R0, [R1+0x180] ;  /* 0x0001800001007983 */ /* 0x001ee80000300800 */
        /* <DEDUP_REMOVED lines=12> */
[----:B----4-:R0:W-:Y:S04]  /*23280*/  STS.U16 [R28+UR5+0x500], R18 ;  /* 0x000500121c007988 */ /* 0x0101e80008000405 */
[----:B------:R1:W-:Y:S04]  /*23290*/  STS.U16 [R28+UR5+0x580], R19 ;  /* 0x000580131c007988 */ /* 0x0003e80008000405 */
[----:B--2---:R2:W-:Y:S04]  /*232a0*/  STS.U16 [R28+UR5+0xd00], R24 ;  /* 0x000d00181c007988 */ /* 0x0045e80008000405 */
[----:B---3--:R3:W-:Y:S04]  /*232b0*/  STS.U16 [R28+UR5+0xd80], R8 ;  /* 0x000d80081c007988 */ /* 0x0087e80008000405 */
[----:B0-----:R-:W4:Y:S04]  /*232c0*/  LDL.LU R18, [R1+0x34] ;  /* 0x0000340001127983 */ /* 0x001f280000300800 */
[----:B-1----:R-:W4:Y:S04]  /*232d0*/  LDL.LU R19, [R1+0x30] ;  /* 0x0000300001137983 */ /* 0x002f280000300800 */
[----:B--2---:R-:W2:Y:S04]  /*232e0*/  LDL.LU R24, [R1+0x4] ;  /* 0x0000040001187983 */ /* 0x004ea80000300800 */
[----:B---3--:R-:W3:Y:S04]  /*232f0*/  LDL.LU R8, [R1+0x3e18] ;  /* 0x003e180001087983 */ /* 0x008ee80000300800 */
[----:B------:R0:W-:Y:S04]  /*23300*/  STS.U16 [R28+UR5+0x1500], R2 ;  /* 0x001500021c007988 */ /* 0x0001e80008000405 */
[----:B0-----:R-:W2:Y:S04]  /*23310*/  LDL.LU R2, [R1+0x3e14] ;  /* 0x003e140001027983 */ /* 0x001ea80000300800 */
[----:B------:R0:W-:Y:S04]  /*23320*/  STS.U16 [R28+UR5+0x1580], R16 ;  /* 0x001580101c007988 */ /* 0x0001e80008000405 */
[----:B------:R1:W-:Y:S04]  /*23330*/  STS.U16 [R28+UR5+0x1d00], R17 ;  /* 0x001d00111c007988 */ /* 0x0003e80008000405 */
[----:B------:R0:W-:Y:S04]  /*23340*/  STS.U16 [R28+UR5+0x1d80], R29 ;  /* 0x001d801d1c007988 */ /* 0x0001e80008000405 */
[----:B------:R1:W-:Y:S04]  /*23350*/  STS.U16 [R28+UR5+0x2500], R3 ;  /* 0x002500031c007988 */ /* 0x0003e80008000405 */
[----:B------:R-:W-:Y:S04]  /*23360*/  STS.U16 [R28+UR5+0x2580], R15 ;  /* 0x0025800f1c007988 */ /* 0x000fe80008000405 */
[----:B0-----:R-:W3:Y:S04]  /*23370*/  LDL.LU R16, [R1+0x2f8] ;  /* 0x0002f80001107983 */ /* 0x001ee80000300800 */
[----:B-1----:R-:W3:Y:S04]  /*23380*/  LDL.LU R17, [R1+0x2f4] ;  /* 0x0002f40001117983 */ /* 0x002ee80000300800 */
[----:B------:R-:W3:Y:S04]  /*23390*/  LDL.LU R29, [R1+0x2b0] ;  /* 0x0002b000011d7983 */ /* 0x000ee80000300800 */
[----:B------:R-:W3:Y:S04]  /*233a0*/  LDL.LU R3, [R1+0x2a8] ;  /* 0x0002a80001037983 */ /* 0x000ee80000300800 */
[----:B--2---:R0:W-:Y:S04]  /*233b0*/  STS.U16 [R28+UR5+0x2d00], R2 ;  /* 0x002d00021c007988 */ /* 0x0041e80008000405 */
[----:B------:R1:W-:Y:S04]  /*233c0*/  STS.U16 [R28+UR5+0x2d80], R0 ;  /* 0x002d80001c007988 */ /* 0x0003e80008000405 */
[----:B------:R2:W-:Y:S04]  /*233d0*/  STS.U16 [R28+UR5+0x3500], R9 ;  /* 0x003500091c007988 */ /* 0x0005e80008000405 */
[----:B------:R0:W-:Y:S04]  /*233e0*/  STS.U16 [R28+UR5+0x3580], R22 ;  /* 0x003580161c007988 */ /* 0x0001e80008000405 */
[----:B------:R1:W-:Y:S04]  /*233f0*/  STS.U16 [R28+UR5+0x3d00], R23 ;  /* 0x003d00171c007988 */ /* 0x0003e80008000405 */
[----:B------:R1:W-:Y:S04]  /*23400*/  STS.U16 [R28+UR5+0x3d80], R10 ;  /* 0x003d800a1c007988 */ /* 0x0003e80008000405 */
[----:B0-----:R-:W3:Y:S04]  /*23410*/  LDL.LU R2, [R1+0x21c] ;  /* 0x00021c0001027983 */ /* 0x001ee80000300800 */
[----:B------:R-:W3:Y:S04]  /*23420*/  LDL.LU R15, [R1+0x1e4] ;  /* 0x0001e400010f7983 */ /* 0x000ee80000300800 */
[----:B-1----:R-:W3:Y:S04]  /*23430*/  LDL.LU R0, [R1+0x1e0] ;  /* 0x0001e00001007983 */ /* 0x002ee80000300800 */
[----:B--2---:R-:W2:Y:S04]  /*23440*/  LDL.LU R9, [R1+0x3e10] ;  /* 0x003e100001097983 */ /* 0x004ea80000300800 */
[----:B------:R-:W2:Y:S04]  /*23450*/  LDL.LU R22, [R1+0x3e0c] ;  /* 0x003e0c0001167983 */ /* 0x000ea80000300800 */
[----:B------:R-:W2:Y:S04]  /*23460*/  LDL.LU R23, [R1+0x3e08] ;  /* 0x003e080001177983 */ /* 0x000ea80000300800 */
[----:B------:R-:W2:Y:S04]  /*23470*/  LDL.LU R10, [R1+0x3e04] ;  /* 0x003e0400010a7983 */ /* 0x000ea80000300800 */
[----:B------:R0:W-:Y:S04]  /*23480*/  STS.U16 [R28+UR5+0x4500], R11 ;  /* 0x0045000b1c007988 */ /* 0x0001e80008000405 */
[----:B------:R1:W-:Y:S04]  /*23490*/  STS.U16 [R28+UR5+0x4580], R25 ;  /* 0x004580191c007988 */ /* 0x0003e80008000405 */
[----:B------:R0:W-:Y:S04]  /*234a0*/  STS.U16 [R28+UR5+0x4d00], R26 ;  /* 0x004d001a1c007988 */ /* 0x0001e80008000405 */
[----:B------:R0:W-:Y:S04]  /*234b0*/  STS.U16 [R28+UR5+0x4d80], R12 ;  /* 0x004d800c1c007988 */ /* 0x0001e80008000405 */
[----:B------:R1:W-:Y:S04]  /*234c0*/  STS.U16 [R28+UR5+0x5500], R13 ;  /* 0x0055000d1c007988 */ /* 0x0003e80008000405 */
[----:B------:R4:W-:Y:S04]  /*234d0*/  STS.U16 [R28+UR5+0x5580], R27 ;  /* 0x0055801b1c007988 */ /* 0x0009e80008000405 */
[----:B0-----:R-:W2:Y:S04]  /*234e0*/  LDL.LU R11, [R1+0x3e00] ;  /* 0x003e0000010b7983 */ /* 0x001ea80000300800 */
[----:B-1----:R-:W2:Y:S04]  /*234f0*/  LDL.LU R25, [R1+0x3dfc] ;  /* 0x003dfc0001197983 */ /* 0x002ea80000300800 */
[----:B------:R-:W2:Y:S04]  /*23500*/  LDL.LU R26, [R1+0x3df8] ;  /* 0x003df800011a7983 */ /* 0x000ea80000300800 */
[----:B------:R-:W2:Y:S04]  /*23510*/  LDL.LU R12, [R1+0x3df4] ;  /* 0x003df400010c7983 */ /* 0x000ea80000300800 */
[----:B------:R-:W2:Y:S04]  /*23520*/  LDL.LU R13, [R1+0x3df0] ;  /* 0x003df000010d7983 */ /* 0x000ea80000300800 */
[----:B----4-:R-:W4:Y:S04]  /*23530*/  LDL.LU R27, [R1+0x3dec] ;  /* 0x003dec00011b7983 */ /* 0x010f280000300800 */
        /* <DEDUP_REMOVED lines=9> */
[----:B------:R-:W2:Y:S01]  /*235d0*/  LDL.LU R24, [R1+0x3dd8] ;  /* 0x003dd80001187983 */ /* 0x000ea20000300800 */
[----:B------:R-:W-:-:S03]  /*235e0*/  LOP3.LUT R14, R14, 0x60, RZ, 0x3c, !PT ;  /* 0x000000600e0e7812 */ /* 0x000fc600078e3cff */
[----:B--2---:R-:W-:Y:S04]  /*235f0*/  STS.U16 [R28+UR5+0x6d80], R24 ;  /* 0x006d80181c007988 */ /* 0x004fe80008000405 */
[----:B------:R-:W-:Y:S04]  /*23600*/  STS.U16 [R28+UR5+0x7500], R19 ;  /* 0x007500131c007988 */ /* 0x000fe80008000405 */
[----:B------:R-:W-:Y:S04]  /*23610*/  STS.U16 [R28+UR5+0x7580], R18 ;  /* 0x007580121c007988 */ /* 0x000fe80008000405 */
[----:B------:R0:W-:Y:S04]  /*23620*/  STS.U16 [R28+UR5+0x7d00], R5 ;  /* 0x007d00051c007988 */ /* 0x0001e80008000405 */
[----:B------:R1:W-:Y:S04]  /*23630*/  STS.U16 [R28+UR5+0x7d80], R4 ;  /* 0x007d80041c007988 */ /* 0x0003e80008000405 */
[----:B---3--:R2:W-:Y:S04]  /*23640*/  STS.U16 [R14+UR5+0x600], R16 ;  /* 0x000600100e007988 */ /* 0x0085e80008000405 */
[----:B------:R3:W-:Y:S04]  /*23650*/  STS.U16 [R14+UR5+0x680], R17 ;  /* 0x000680110e007988 */ /* 0x0007e80008000405 */
[----:B------:R1:W-:Y:S04]  /*23660*/  STS.U16 [R14+UR5+0xe00], R29 ;  /* 0x000e001d0e007988 */ /* 0x0003e80008000405 */
[----:B------:R2:W-:Y:S04]  /*23670*/  STS.U16 [R14+UR5+0xe80], R3 ;  /* 0x000e80030e007988 */ /* 0x0005e80008000405 */
[----:B0-----:R-:W4:Y:S04]  /*23680*/  LDL R5, [R1+0xde4] ;  /* 0x000de40001057983 */ /* 0x001f280000100800 */
[----:B-1----:R-:W4:Y:S04]  /*23690*/  LDL.LU R28, [R1+0x3dd4] ;  /* 0x003dd400011c7983 */ /* 0x002f280000300800 */
[----:B------:R-:W4:Y:S04]  /*236a0*/  LDL R4, [R1+0xde0] ;  /* 0x000de00001047983 */ /* 0x000f280000100800 */
[----:B--2---:R-:W2:Y:S04]  /*236b0*/  LDL.LU R16, [R1+0x3dd0] ;  /* 0x003dd00001107983 */ /* 0x004ea80000300800 */
[----:B---3--:R-:W3:Y:S04]  /*236c0*/  LDL.LU R17, [R1+0x3dcc] ;  /* 0x003dcc0001117983 */ /* 0x008ee80000300800 */
[----:B------:R-:W2:Y:S04]  /*236d0*/  LDL.LU R29, [R1+0x3dc8] ;  /* 0x003dc800011d7983 */ /* 0x000ea80000300800 */
[----:B------:R-:W2:Y:S04]  /*236e0*/  LDL.LU R3, [R1+0x3dc4] ;  /* 0x003dc40001037983 */ /* 0x000ea80000300800 */
[----:B------:R0:W-:Y:S04]  /*236f0*/  STS.U16 [R14+UR5+0x1600], R2 ;  /* 0x001600020e007988 */ /* 0x0001e80008000405 */
[----:B0-----:R-:W2:Y:S04]  /*23700*/  LDL.LU R2, [R1+0x3dc0] ;  /* 0x003dc00001027983 */ /* 0x001ea80000300800 */
[----:B--2---:R0:W-:Y:S04]  /*23710*/  STS.U16 [R14+UR5+0x1680], R2 ;  /* 0x001680020e007988 */ /* 0x0041e80008000405 */
[----:B0-----:R-:W2:Y:S01]  /*23720*/  LDL.LU R2, [R1+0x3dbc] ;  /* 0x003dbc0001027983 */ /* 0x001ea20000300800 */
[----:B----4-:R-:W-:-:S04]  /*23730*/  @!P0 LOP3.LUT R5, R5, R4, RZ, 0x3c, !PT ;  /* 0x0000000405058212 */ /* 0x010fc800078e3cff */
[----:B------:R-:W-:-:S04]  /*23740*/  @!P0 LOP3.LUT R4, R5, R4, RZ, 0x3c, !PT ;  /* 0x0000000405048212 */ /* 0x000fc800078e3cff */
[----:B------:R-:W-:Y:S02]  /*23750*/  @!P0 LOP3.LUT R5, R5, R4, RZ, 0x3c, !PT ;  /* 0x0000000405058212 */ /* 0x000fe400078e3cff */
[----:B--2---:R-:W-:-:S06]  /*23760*/  PRMT R2, RZ, 0x7610, R2 ;  /* 0x00007610ff027816 */ /* 0x004fcc0000000002 */
[----:B------:R-:W2:Y:S04]  /*23770*/  @!P0 LDG.E.U16 R2, desc[UR12][R4.64] ;  /* 0x0000000c04028981 */ /* 0x000ea8000c1e1500 */
[----:B------:R0:W-:Y:S04]  /*23780*/  STS.U16 [R14+UR5+0x1e00], R15 ;  /* 0x001e000f0e007988 */ /* 0x0001e80008000405 */
[----:B------:R1:W-:Y:S04]  /*23790*/  STS.U16 [R14+UR5+0x1e80], R0 ;  /* 0x001e80000e007988 */ /* 0x0003e80008000405 */
[----:B0-----:R-:W4:Y:S04]  /*237a0*/  LDL.LU R15, [R1+0x3db8] ;  /* 0x003db800010f7983 */ /* 0x001f280000300800 */
[----:B-1----:R-:W3:Y:S04]  /*237b0*/  LDL.LU R14, [R1+0x3db4] ;  /* 0x003db400010e7983 */ /* 0x002ee80000300800 */
[----:B------:R-:W3:Y:S04]  /*237c0*/  LDL.LU R0, [R1+0x3db0] ;  /* 0x003db00001007983 */ /* 0x000ee80000300800 */
[----:B--2---:R0:W-:Y:S04]  /*237d0*/  STL [R1+0x1d8], R2 ;  /* 0x0001d80201007387 */ /* 0x0041e80000100800 */
[----:B0-----:R-:W2:Y:S04]  /*237e0*/  LDL.LU R2, [R1+0x3dac] ;  /* 0x003dac0001027983 */ /* 0x001ea80000300800 */
[----:B------:R-:W2:Y:S04]  /*237f0*/  LDL R4, [R1+0xdd8] ;  /* 0x000dd80001047983 */ /* 0x000ea80000100800 */
[----:B------:R-:W2:Y:S01]  /*23800*/  LDL R5, [R1+0xddc] ;  /* 0x000ddc0001057983 */ /* 0x000ea20000100800 */
[----:B---3--:R-:W-:-:S02]  /*23810*/  PRMT R0, RZ, 0x7610, R0 ;  /* 0x00007610ff007816 */ /* 0x008fc40000000000 */
[----:B--2---:R-:W-:-:S04]  /*23820*/  @!P1 LOP3.LUT R5, R5, R4, RZ, 0x3c, !PT ;  /* 0x0000000405059212 */ /* 0x004fc800078e3cff */
[----:B------:R-:W-:-:S04]  /*23830*/  @!P1 LOP3.LUT R4, R5, R4, RZ, 0x3c, !PT ;  /* 0x0000000405049212 */ /* 0x000fc800078e3cff */
[----:B------:R-:W-:-:S05]  /*23840*/  @!P1 LOP3.LUT R5, R5, R4, RZ, 0x3c, !PT ;  /* 0x0000000405059212 */ /* 0x000fca00078e3cff */
[----:B------:R-:W2:Y:S04]  /*23850*/  @!P1 LDG.E.U16 R0, desc[UR12][R4.64] ;  /* 0x0000000c04009981 */ /* 0x000ea8000c1e1500 */
[----:B--2---:R0:W-:Y:S04]  /*23860*/  STL [R1+0x1d4], R0 ;  /* 0x0001d40001007387 */ /* 0x0041e80000100800 */
[----:B0-----:R-:W2:Y:S04]  /*23870*/  LDL.LU R0, [R1+0x3da8] ;  /* 0x003da80001007983 */ /* 0x001ea80000300800 */
[----:B------:R-:W3:Y:S04]  /*23880*/  LDL R4, [R1+0xd60] ;  /* 0x000d600001047983 */ /* 0x000ee80000100800 */
[----:B------:R-:W3:Y:S01]  /*23890*/  LDL R5, [R1+0xd64] ;  /* 0x000d640001057983 */ /* 0x000ee20000100800 */
[----:B------:R-:W-:-:S02]  /*238a0*/  PRMT R2, RZ, 0x7610, R2 ;  /* 0x00007610ff027816 */ /* 0x000fc40000000002 */
[----:B---3--:R-:W-:-:S04]  /*238b0*/  @!P0 LOP3.LUT R5, R5, R4, RZ, 0x3c, !PT ;  /* 0x0000000405058212 */ /* 0x008fc800078e3cff */
[----:B------:R-:W-:-:S04]  /*238c0*/  @!P0 LOP3.LUT R4, R5, R4, RZ, 0x3c, !PT ;  /* 0x0000000405048212 */ /* 0x000fc800078e3cff */
[----:B------:R-:W-:-:S05]  /*238d0*/  @!P0 LOP3.LUT R5, R5, R4, RZ, 0x3c, !PT ;  /* 0x0000000405058212 */ /* 0x000fca00078e3cff */
[----:B------:R-:W3:Y:S04]  /*238e0*/  @!P0 LDG.E.U16 R2, desc[UR12][R4.64] ;  /* 0x0000000c04028981 */ /* 0x000ee8000c1e1500 */
[----:B---3--:R0:W-:Y:S04]  /*238f0*/  STL [R1+0x1d0], R2 ;  /* 0x0001d00201007387 */ /* 0x0081e80000100800 */
[----:B0-----:R-:W3:Y:S04]  /*23900*/  LDL.LU R2, [R1+0x3da4] ;  /* 0x003da40001027983 */ /* 0x001ee80000300800 */
[----:B------:R-:W3:Y:S04]  /*23910*/  LDL R4, [R1+0xd58] ;  /* 0x000d580001047983 */ /* 0x000ee80000100800 */
[----:B------:R-:W3:Y:S01]  /*23920*/  LDL R5, [R1+0xd5c] ;  /* 0x000d5c0001057983 */ /* 0x000ee20000100800 */
[----:B--2---:R-:W-:-:S02]  /*23930*/  PRMT R0, RZ, 0x7610, R0 ;  /* 0x00007610ff007816 */ /* 0x004fc40000000000 */
[----:B---3--:R-:W-:-:S04]  /*23940*/  @!P1 LOP3.LUT R5, R5, R4, RZ, 0x3c, !PT ;  /* 0x0000000405059212 */ /* 0x008fc800078e3cff */
        /* <DEDUP_REMOVED lines=155> */
[----:B------:R0:W3:Y:S04]  /*24300*/  @!P0 LDG.E.U16 R2, desc[UR12][R4.64] ;  /* 0x0000000c04028981 */ /* 0x0000e8000c1e1500 */
[----:B------:R-:W0:Y:S04]  /*24310*/  LDL R4, [R1+0x8d8] ;  /* 0x0008d80001047983 */ /* 0x000e280000100800 */
[----:B------:R-:W0:Y:S01]  /*24320*/  LDL R5, [R1+0x8dc] ;  /* 0x0008dc0001057983 */ /* 0x000e220000100800 */
[----:B--2---:R-:W-:Y:S02]  /*24330*/  PRMT R0, RZ, 0x7610, R0 ;  /* 0x00007610ff007816 */ /* 0x004fe40000000000 */
[----:B0-----:R-:W-:-:S04]  /*24340*/  @!P1 LOP3.LUT R5, R5, R4, RZ, 0x3c, !PT ;  /* 0x0000000405059212 */ /* 0x001fc800078e3cff */
[----:B------:R-:W-:-:S04]  /*24350*/  @!P1 LOP3.LUT R4, R5, R4, RZ, 0x3c, !PT ;  /* 0x0000000405049212 */ /* 0x000fc800078e3cff */
[----:B------:R-:W-:-:S05]  /*24360*/  @!P1 LOP3.LUT R5, R5, R4, RZ, 0x3c, !PT ;  /* 0x0000000405059212 */ /* 0x000fca00078e3cff */
[----:B------:R-:W2:Y:S04]  /*24370*/  @!P1 LDG.E.U16 R0, desc[UR12][R4.64] ;  /* 0x0000000c04009981 */ /* 0x000ea8000c1e1500 */
[----:B---3--:R0:W-:Y:S04]  /*24380*/  STL [R1+0x188], R2 ;  /* 0x0001880201007387 */ /* 0x0081e80000100800 */
[----:B0-----:R-:W3:Y:S04]  /*24390*/  LDL R2, [R1+0x165c] ;  /* 0x00165c0001027983 */ /* 0x001ee80000100800 */
[----:B--2---:R0:W-:Y:S04]  /*243a0*/  STL [R1+0x184], R0 ;  /* 0x0001840001007387 */ /* 0x0041e80000100800 */
[----:B0-----:R-:W2:Y:S04]  /*243b0*/  LDL.LU R0, [R1+0x3d5c] ;  /* 0x003d5c0001007983 */ /* 0x001ea80000300800 */
[----:B------:R-:W2:Y:S04]  /*243c0*/  LDL R4, [R1+0x860] ;  /* 0x0008600001047983 */ /* 0x000ea80000100800 */
[----:B------:R-:W2:Y:S01]  /*243d0*/  LDL R5, [R1+0x864] ;  /* 0x0008640001057983 */ /* 0x000ea20000100800 */
[----:B------:R-:W-:-:S02]  /*243e0*/  PRMT R14, RZ, 0x7610, R14 ;  /* 0x00007610ff0e7816 */ /* 0x000fc4000000000e */
[----:B--2---:R-:W-:-:S04]  /*243f0*/  @!P0 LOP3.LUT R5, R5, R4, RZ, 0x3c, !PT ;  /* 0x0000000405058212 */ /* 0x004fc800078e3cff */
[----:B------:R-:W-:-:S04]  /*24400*/  @!P0 LOP3.LUT R4, R5, R4, RZ, 0x3c, !PT ;  /* 0x0000000405048212 */ /* 0x000fc800078e3cff */
[----:B------:R-:W-:-:S05]  /*24410*/  @!P0 LOP3.LUT R5, R5, R4, RZ, 0x3c, !PT ;  /* 0x0000000405058212 */ /* 0x000fca00078e3cff */
[----:B------:R-:W2:Y:S04]  /*24420*/  @!P0 LDG.E.U16 R14, desc[UR12][R4.64] ;  /* 0x0000000c040e8981 */ /* 0x000ea8000c1e1500 */
        /* <DEDUP_REMOVED lines=26> */
[----:B------:R-:W2:Y:S01]  /*245d0*/  @!P1 LDG.E.U16 R0, desc[UR12][R4.64] ;  /* 0x0000000c04009981 */ /* 0x000ea2000c1e1500 */
[----:B------:R-:W-:-:S03]  /*245e0*/  PRMT R14, RZ, 0x7610, R14 ;  /* 0x00007610ff0e7816 */ /* 0x000fc6000000000e */
[----:B--2---:R0:W-:Y:S04]  /*245f0*/  STL [R1+0x114], R0 ;  /* 0x0001140001007387 */ /* 0x0041e80000100800 */
[----:B0-----:R-:W2:Y:S04]  /*24600*/  LDL.LU R0, [R1+0x3d4c] ;  /* 0x003d4c0001007983 */ /* 0x001ea80000300800 */
[----:B------:R-:W2:Y:S01]  /*24610*/  LDL R5, [R1+0x1650] ;  /* 0x0016500001057983 */ /* 0x000ea20000100800 */
[----:B---3--:R-:W-:-:S03]  /*24620*/  @!P0 IMAD.MOV.U32 R4, RZ, RZ, R2 ;  /* 0x000000ffff048224 */ /* 0x008fc600078e0002 */
[----:B------:R-:W3:Y:S04]  /*24630*/  LDL.LU R2, [R1+0xdd4] ;  /* 0x000dd40001027983 */ /* 0x000ee80000300800 */
[----:B--2---:R-:W2:Y:S04]  /*24640*/  @!P0 LDG.E.U16 R14, desc[UR12][R4.64] ;  /* 0x0000000c040e8981 */ /* 0x004ea8000c1e1500 */
        /* <DEDUP_REMOVED lines=35> */
[----:B------:R0:W2:Y:S04]  /*24880*/  @!P0 LDG.E.U16 R13, desc[UR12][R4.64] ;  /* 0x0000000c040d8981 */ /* 0x0000a8000c1e1500 */
[----:B------:R-:W0:Y:S04]  /*24890*/  LDL R4, [R1+0x1758] ;  /* 0x0017580001047983 */ /* 0x000e280000100800 */
[----:B------:R-:W0:Y:S01]  /*248a0*/  LDL R5, [R1+0x1764] ;  /* 0x0017640001057983 */ /* 0x000e220000100800 */
[----:B------:R-:W-:Y:S02]  /*248b0*/  PRMT R12, RZ, 0x7610, R12 ;  /* 0x00007610ff0c7816 */ /* 0x000fe4000000000c */
[----:B0-----:R-:W-:-:S04]  /*248c0*/  @!P1 LOP3.LUT R5, R5, R4, RZ, 0x3c, !PT ;  /* 0x0000000405059212 */ /* 0x001fc800078e3cff */
[----:B------:R-:W-:-:S04]  /*248d0*/  @!P1 LOP3.LUT R4, R5, R4, RZ, 0x3c, !PT ;  /* 0x0000000405049212 */ /* 0x000fc800078e3cff */
[----:B------:R-:W-:Y:S01]  /*248e0*/  @!P1 LOP3.LUT R5, R5, R4, RZ, 0x3c, !PT ;  /* 0x0000000405059212 */ /* 0x000fe200078e3cff */
[----:B--2---:R-:W-:Y:S04]  /*248f0*/  STL [R1+0x3be0], R13 ;  /* 0x003be00d01007387 */ /* 0x004fe80000100800 */
[----:B------:R3:W2:Y:S04]  /*24900*/  @!P1 LDG.E.U16 R12, desc[UR12][R4.64] ;  /* 0x0000000c040c9981 */ /* 0x0006a8000c1e1500 */
[----:B------:R-:W2:Y:S01]  /*24910*/  LDL R5, [R1+0xdd0] ;  /* 0x000dd00001057983 */ /* 0x000ea20000100800 */
[----:B------:R-:W-:Y:S01]  /*24920*/  PRMT R14, RZ, 0x7610, R14 ;  /* 0x00007610ff0e7816 */ /* 0x000fe2000000000e */
[----:B---3--:R-:W-:-:S05]  /*24930*/  @!P0 IMAD.MOV.U32 R4, RZ, RZ, R2 ;  /* 0x000000ffff048224 */ /* 0x008fca00078e0002 */
[----:B--2---:R-:W2:Y:S04]  /*24940*/  @!P0 LDG.E.U16 R14, desc[UR12][R4.64] ;  /* 0x0000000c040e8981 */ /* 0x004ea8000c1e1500 */
        /* <DEDUP_REMOVED lines=312> */
[----:B------:R-:W0:Y:S04]  /*25cd0*/  LDL R4, [R1+0xdc0] ;  /* 0x000dc00001047983 */ /* 0x000e280000100800 */
[----:B------:R-:W0:Y:S01]  /*25ce0*/  LDL R5, [R1+0xdc4] ;  /* 0x000dc40001057983 */ /* 0x000e220000100800 */
[----:B---3--:R-:W-:-:S02]  /*25cf0*/  PRMT R0, RZ, 0x7610, R0 ;  /* 0x00007610ff007816 */ /* 0x008fc40000000000 */
[----:B0-----:R-:W-:-:S04]  /*25d00*/  @!P0 LOP3.LUT R5, R5, R4, RZ, 0x3c, !PT ;  /* 0x0000000405058212 */ /* 0x001fc800078e3cff */
[----:B------:R-:W-:-:S04]  /*25d10*/  @!P0 LOP3.LUT R4, R5, R4, RZ, 0x3c, !PT ;  /* 0x0000000405048212 */ /* 0x000fc800078e3cff */
[----:B------:R-:W-:-:S05]  /*25d20*/  @!P0 LOP3.LUT R5, R5, R4, RZ, 0x3c, !PT ;  /* 0x0000000405058212 */ /* 0x000fca00078e3cff */
[----:B------:R-:W3:Y:S04]  /*25d30*/  @!P0 LDG.E.U16 R0, desc[UR12][R4.64] ;  /* 0x0000000c04008981 */ /* 0x000ee8000c1e1500 */
[----:B--2---:R-:W-:Y:S04]  /*25d40*/  STL [R1+0x3bd0], R10 ;  /* 0x003bd00a01007387 */ /* 0x004fe80000100800 */
[----:B---3--:R0:W-:Y:S04]  /*25d50*/  STL [R1+0x100], R0 ;  /* 0x0001000001007387 */ /* 0x0081e80000100800 */
        /* <DEDUP_REMOVED lines=262> */
[----:B------:R-:W-:Y:S02]  /*26dc0*/  PRMT R8, RZ, 0x7610, R8 ;  /* 0x00007610ff087816 */ /* 0x000fe40000000008 */
[----:B0-----:R-:W-:-:S04]  /*26dd0*/  @!P0 LOP3.LUT R5, R5, R4, RZ, 0x3c, !PT ;  /* 0x0000000405058212 */ /* 0x001fc800078e3cff */
[----:B------:R-:W-:-:S04]  /*26de0*/  @!P0 LOP3.LUT R4, R5, R4, RZ, 0x3c, !PT ;  /* 0x0000000405048212 */ /* 0x000fc800078e3cff */
[----:B------:R-:W-:Y:S01]  /*26df0*/  @!P0 LOP3.LUT R5, R5, R4, RZ, 0x3c, !PT ;  /* 0x0000000405058212 */ /* 0x000fe200078e3cff */
[----:B---3--:R-:W-:Y:S04]  /*26e00*/  STL [R1+0x3bb4], R9 ;  /* 0x003bb40901007387 */ /* 0x008fe80000100800 */
[----:B------:R0:W3:Y:S04]  /*26e10*/  @!P0 LDG.E.U16 R8, desc[UR12][R4.64] ;  /* 0x0000000c04088981 */ /* 0x0000e8000c1e1500 */
[----:B------:R-:W0:Y:S04]  /*26e20*/  LDL R4, [R1+0x1778] ;  /* 0x0017780001047983 */ /* 0x000e280000100800 */
[----:B------:R-:W0:Y:S01]  /*26e30*/  LDL R5, [R1+0x1784] ;  /* 0x0017840001057983 */ /* 0x000e220000100800 */
[----:B------:R-:W-:-:S02]  /*26e40*/  PRMT R7, RZ, 0x7610, R7 ;  /* 0x00007610ff077816 */ /* 0x000fc40000000007 */
[----:B0-----:R-:W-:-:S04]  /*26e50*/  @!P1 LOP3.LUT R5, R5, R4, RZ, 0x3c, !PT ;  /* 0x0000000405059212 */ /* 0x001fc800078e3cff */
[----:B------:R-:W-:-:S04]  /*26e60*/  @!P1 LOP3.LUT R4, R5, R4, RZ, 0x3c, !PT ;  /* 0x0000000405049212 */ /* 0x000fc800078e3cff */
[----:B------:R-:W-:Y:S01]  /*26e70*/  @!P1 LOP3.LUT R5, R5, R4, RZ, 0x3c, !PT ;  /* 0x0000000405059212 */ /* 0x000fe200078e3cff */
[----:B---3--:R-:W-:Y:S04]  /*26e80*/  STL [R1+0x3bb8], R8 ;  /* 0x003bb80801007387 */ /* 0x008fe80000100800 */
[----:B------:R0:W3:Y:S04]  /*26e90*/  @!P1 LDG.E.U16 R7, desc[UR12][R4.64] ;  /* 0x0000000c04079981 */ /* 0x0000e8000c1e1500 */
[----:B------:R-:W0:Y:S04]  /*26ea0*/  LDL R4, [R1+0xdb0] ;  /* 0x000db00001047983 */ /* 0x000e280000100800 */
[----:B------:R-:W0:Y:S01]  /*26eb0*/  LDL R5, [R1+0xdb4] ;  /* 0x000db40001057983 */ /* 0x000e220000100800 */
[----:B--2---:R-:W-:-:S02]  /*26ec0*/  PRMT R0, RZ, 0x7610, R0 ;  /* 0x00007610ff007816 */ /* 0x004fc40000000000 */
[----:B0-----:R-:W-:-:S04]  /*26ed0*/  @!P0 LOP3.LUT R5, R5, R4, RZ, 0x3c, !PT ;  /* 0x0000000405058212 */ /* 0x001fc800078e3cff */
[----:B------:R-:W-:-:S04]  /*26ee0*/  @!P0 LOP3.LUT R4, R5, R4, RZ, 0x3c, !PT ;  /* 0x0000000405048212 */ /* 0x000fc800078e3cff */
[----:B------:R-:W-:-:S05]  /*26ef0*/  @!P0 LOP3.LUT R5, R5, R4, RZ, 0x3c, !PT ;  /* 0x0000000405058212 */ /* 0x000fca00078e3cff */
[----:B------:R-:W2:Y:S04]  /*26f00*/  @!P0 LDG.E.U16 R0, desc[UR12][R4.64] ;  /* 0x0000000c04008981 */ /* 0x000ea8000c1e1500 */
[----:B---3--:R-:W-:Y:S04]  /*26f10*/  STL [R1+0x3bbc], R7 ;  /* 0x003bbc0701007387 */ /* 0x008fe80000100800 */
        /* <DEDUP_REMOVED lines=95> */
[----:B------:R-:W3:Y:S04]  /*27510*/  LDL R8, [R1+0x9ac] ;  /* 0x0009ac0001087983 */ /* 0x000ee80000100800 */
        /* <DEDUP_REMOVED lines=14> */
[----:B----4-:R-:W-:-:S02]  /*27600*/  PRMT R15, RZ, 0x7610, R15 ;  /* 0x00007610ff0f7816 */ /* 0x010fc4000000000f */
[----:B--2---:R-:W-:-:S04]  /*27610*/  @!P1 LOP3.LUT R5, R5, R4, RZ, 0x3c, !PT ;  /* 0x0000000405059212 */ /* 0x004fc800078e3cff */
[----:B------:R-:W-:-:S04]  /*27620*/  @!P1 LOP3.LUT R4, R5, R4, RZ, 0x3c, !PT ;  /* 0x0000000405049212 */ /* 0x000fc800078e3cff */
[----:B------:R-:W-:-:S05]  /*27630*/  @!P1 LOP3.LUT R5, R5, R4, RZ, 0x3c, !PT ;  /* 0x0000000405059212 */ /* 0x000fca00078e3cff */
[----:B------:R-:W2:Y:S04]  /*27640*/  @!P1 LDG.E.U16 R15, desc[UR12][R4.64] ;  /* 0x0000000c040f9981 */ /* 0x000ea8000c1e1500 */
[----:B--2---:R0:W-:Y:S04]  /*27650*/  STL [R1+0x4c], R15 ;  /* 0x00004c0f01007387 */ /* 0x0041e80000100800 */
[----:B0-----:R-:W2:Y:S04]  /*27660*/  LDL.LU R15, [R1+0x3c1c] ;  /* 0x003c1c00010f7983 */ /* 0x001ea80000300800 */
[----:B------:R-:W4:Y:S04]  /*27670*/  LDL R4, [R1+0xa30] ;  /* 0x000a300001047983 */ /* 0x000f280000100800 */
[----:B------:R-:W4:Y:S01]  /*27680*/  LDL R5, [R1+0xa34] ;  /* 0x000a340001057983 */ /* 0x000f220000100800 */
[----:B------:R-:W-:-:S02]  /*27690*/  PRMT R0, RZ, 0x7610, R0 ;  /* 0x00007610ff007816 */ /* 0x000fc40000000000 */
[----:B----4-:R-:W-:-:S04]  /*276a0*/  @!P0 LOP3.LUT R5, R5, R4, RZ, 0x3c, !PT ;  /* 0x0000000405058212 */ /* 0x010fc800078e3cff */
[----:B------:R-:W-:-:S04]  /*276b0*/  @!P0 LOP3.LUT R4, R5, R4, RZ, 0x3c, !PT ;  /* 0x0000000405048212 */ /* 0x000fc800078e3cff */
[----:B------:R-:W-:-:S05]  /*276c0*/  @!P0 LOP3.LUT R5, R5, R4, RZ, 0x3c, !PT ;  /* 0x0000000405058212 */ /* 0x000fca00078e3cff */
[----:B------:R-:W4:Y:S04]  /*276d0*/  @!P0 LDG.E.U16 R0, desc[UR12][R4.64] ;  /* 0x0000000c04008981 */ /* 0x000f28000c1e1500 */
[----:B----4-:R0:W-:Y:S04]  /*276e0*/  STL [R1+0x48], R0 ;  /* 0x0000480001007387 */ /* 0x0101e80000100800 */
[----:B0-----:R-:W4:Y:S04]  /*276f0*/  LDL.LU R0, [R1+0x3c18] ;  /* 0x003c180001007983 */ /* 0x001f280000300800 */
[----:B------:R-:W2:Y:S04]  /*27700*/  LDL R4, [R1+0xa28] ;  /* 0x000a280001047983 */ /* 0x000ea80000100800 */
[----:B------:R-:W2:Y:S02]  /*27710*/  LDL R5, [R1+0xa2c] ;  /* 0x000a2c0001057983 */ /* 0x000ea40000100800 */
[----:B--2---:R-:W-:-:S02]  /*27720*/  @!P1 LOP3.LUT R5, R5, R4, RZ, 0x3c, !PT ;  /* 0x0000000405059212 */ /* 0x004fc400078e3cff */
[----:B----4-:R-:W-:Y:S02]  /*27730*/  PRMT R0, RZ, 0x7610, R0 ;  /* 0x00007610ff007816 */ /* 0x010fe40000000000 */
[----:B------:R-:W-:-:S04]  /*27740*/  @!P1 LOP3.LUT R4, R5, R4, RZ, 0x3c, !PT ;  /* 0x0000000405049212 */ /* 0x000fc800078e3cff */
[----:B------:R-:W-:-:S05]  /*27750*/  @!P1 LOP3.LUT R5, R5, R4, RZ, 0x3c, !PT ;  /* 0x0000000405059212 */ /* 0x000fca00078e3cff */
[----:B------:R-:W2:Y:S04]  /*27760*/  @!P1 LDG.E.U16 R0, desc[UR12][R4.64] ;  /* 0x0000000c04009981 */ /* 0x000ea8000c1e1500 */
[----:B--2---:R0:W-:Y:S04]  /*27770*/  STL [R1+0x44], R0 ;  /* 0x0000440001007387 */ /* 0x0041e80000100800 */
[----:B0-----:R-:W2:Y:S04]  /*27780*/  LDL.LU R0, [R1+0x3c14] ;  /* 0x003c140001007983 */ /* 0x001ea80000300800 */
[----:B------:R-:W4:Y:S04]  /*27790*/  LDL R4, [R1+0x9b0] ;  /* 0x0009b00001047983 */ /* 0x000f280000100800 */
[----:B------:R-:W4:Y:S02]  /*277a0*/  LDL R5, [R1+0x9b4] ;  /* 0x0009b40001057983 */ /* 0x000f240000100800 */
[----:B----4-:R-:W-:-:S02]  /*277b0*/  @!P0 LOP3.LUT R5, R5, R4, RZ, 0x3c, !PT ;  /* 0x0000000405058212 */ /* 0x010fc400078e3cff */
[----:B--2---:R-:W-:Y:S02]  /*277c0*/  PRMT R0, RZ, 0x7610, R0 ;  /* 0x00007610ff007816 */ /* 0x004fe40000000000 */
[----:B------:R-:W-:-:S04]  /*277d0*/  @!P0 LOP3.LUT R4, R5, R4, RZ, 0x3c, !PT ;  /* 0x0000000405048212 */ /* 0x000fc800078e3cff */
[----:B------:R-:W-:-:S05]  /*277e0*/  @!P0 LOP3.LUT R5, R5, R4, RZ, 0x3c, !PT ;  /* 0x0000000405058212 */ /* 0x000fca00078e3cff */
[----:B------:R-:W2:Y:S04]  /*277f0*/  @!P0 LDG.E.U16 R0, desc[UR12][R4.64] ;  /* 0x0000000c04008981 */ /* 0x000ea8000c1e1500 */
[----:B--2---:R0:W-:Y:S04]  /*27800*/  STL [R1+0x40], R0 ;  /* 0x0000400001007387 */ /* 0x0041e80000100800 */
[----:B0-----:R-:W2:Y:S04]  /*27810*/  LDL.LU R0, [R1+0x3c10] ;  /* 0x003c100001007983 */ /* 0x001ea80000300800 */
[----:B------:R-:W4:Y:S01]  /*27820*/  LDL R5, [R1+0x9a8] ;  /* 0x0009a80001057983 */ /* 0x000f220000100800 */
[----:B---3--:R-:W-:-:S03]  /*27830*/  @!P1 IMAD.MOV.U32 R4, RZ, RZ, R8 ;  /* 0x000000ffff049224 */ /* 0x008fc600078e0008 */
[----:B------:R-:W3:Y:S01]  /*27840*/  LDL R8, [R1+0x834] ;  /* 0x0008340001087983 */ /* 0x000ee20000100800 */
[----:B--2---:R-:W-:-:S06]  /*27850*/  PRMT R0, RZ, 0x7610, R0 ;  /* 0x00007610ff007816 */ /* 0x004fcc0000000000 */
[----:B----4-:R-:W2:Y:S04]  /*27860*/  @!P1 LDG.E.U16 R0, desc[UR12][R4.64] ;  /* 0x0000000c04009981 */ /* 0x010ea8000c1e1500 */
        /* <DEDUP_REMOVED lines=8> */
[----:B------:R0:W4:Y:S04]  /*278f0*/  @!P0 LDG.E.U16 R13, desc[UR12][R4.64] ;  /* 0x0000000c040d8981 */ /* 0x000128000c1e1500 */
[----:B------:R-:W0:Y:S04]  /*27900*/  LDL R4, [R1+0x928] ;  /* 0x0009280001047983 */ /* 0x000e280000100800 */
[----:B------:R-:W0:Y:S01]  /*27910*/  LDL R5, [R1+0x92c] ;  /* 0x00092c0001057983 */ /* 0x000e220000100800 */
[----:B------:R-:W-:Y:S02]  /*27920*/  PRMT R11, RZ, 0x7610, R11 ;  /* 0x00007610ff0b7816 */ /* 0x000fe4000000000b */
[----:B0-----:R-:W-:-:S04]  /*27930*/  @!P1 LOP3.LUT R5, R5, R4, RZ, 0x3c, !PT ;  /* 0x0000000405059212 */ /* 0x001fc800078e3cff */
[----:B------:R-:W-:-:S04]  /*27940*/  @!P1 LOP3.LUT R4, R5, R4, RZ, 0x3c, !PT ;  /* 0x0000000405049212 */ /* 0x000fc800078e3cff */
[----:B------:R-:W-:Y:S01]  /*27950*/  @!P1 LOP3.LUT R5, R5, R4, RZ, 0x3c, !PT ;  /* 0x0000000405059212 */ /* 0x000fe200078e3cff */
[----:B----4-:R0:W-:Y:S04]  /*27960*/  STL [R1+0x38], R13 ;  /* 0x0000380d01007387 */ /* 0x0101e80000100800 */
[----:B------:R1:W4:Y:S01]  /*27970*/  @!P1 LDG.E.U16 R11, desc[UR12][R4.64] ;  /* 0x0000000c040b9981 */ /* 0x000322000c1e1500 */
[----:B--2---:R-:W-:-:S03]  /*27980*/  PRMT R0, RZ, 0x7610, R0 ;  /* 0x00007610ff007816 */ /* 0x004fc60000000000 */
[----:B0-----:R-:W2:Y:S04]  /*27990*/  LDL R13, [R1+0x82c] ;  /* 0x00082c00010d7983 */ /* 0x001ea80000100800 */
[----:B------:R-:W1:Y:S04]  /*279a0*/  LDL R4, [R1+0x8b0] ;  /* 0x0008b00001047983 */ /* 0x000e680000100800 */
[----:B------:R-:W1:Y:S02]  /*279b0*/  LDL R5, [R1+0x8b4] ;  /* 0x0008b40001057983 */ /* 0x000e640000100800 */
[----:B-1----:R-:W-:-:S04]  /*279c0*/  @!P0 LOP3.LUT R5, R5, R4, RZ, 0x3c, !PT ;  /* 0x0000000405058212 */ /* 0x002fc800078e3cff */
[----:B------:R-:W-:-:S04]  /*279d0*/  @!P0 LOP3.LUT R4, R5, R4, RZ, 0x3c, !PT ;  /* 0x0000000405048212 */ /* 0x000fc800078e3cff */
[----:B------:R-:W-:-:S05]  /*279e0*/  @!P0 LOP3.LUT R5, R5, R4, RZ, 0x3c, !PT ;  /* 0x0000000405058212 */ /* 0x000fca00078e3cff */
[----:B------:R-:W2:Y:S04]  /*279f0*/  @!P0 LDG.E.U16 R0, desc[UR12][R4.64] ;  /* 0x0000000c04008981 */ /* 0x000ea8000c1e1500 */
[----:B----4-:R0:W-:Y:S04]  /*27a00*/  STL [R1+0x34], R11 ;  /* 0x0000340b01007387 */ /* 0x0101e80000100800 */
[----:B0-----:R-:W4:Y:S04]  /*27a10*/  LDL R11, [R1+0x160c] ;  /* 0x00160c00010b7983 */ /* 0x001f280000100800 */
[----:B--2---:R0:W-:Y:S04]  /*27a20*/  STL [R1+0x30], R0 ;  /* 0x0000300001007387 */ /* 0x0041e80000100800 */
[----:B0-----:R-:W2:Y:S04]  /*27a30*/  LDL.LU R0, [R1+0x3c08] ;  /* 0x003c080001007983 */ /* 0x001ea80000300800 */
[----:B------:R-:W2:Y:S04]  /*27a40*/  LDL R4, [R1+0x8a8] ;  /* 0x0008a80001047983 */ /* 0x000ea80000100800 */
[----:B------:R-:W2:Y:S02]  /*27a50*/  LDL R5, [R1+0x8ac] ;  /* 0x0008ac0001057983 */ /* 0x000ea40000100800 */
[----:B--2---:R-:W-:-:S02]  /*27a60*/  @!P1 LOP3.LUT R5, R5, R4, RZ, 0x3c, !PT ;  /* 0x0000000405059212 */ /* 0x004fc400078e3cff */
[----:B------:R-:W-:Y:S02]  /*27a70*/  PRMT R0, RZ, 0x7610, R0 ;  /* 0x00007610ff007816 */ /* 0x000fe40000000000 */
[----:B------:R-:W-:-:S04]  /*27a80*/  @!P1 LOP3.LUT R4, R5, R4, RZ, 0x3c, !PT ;  /* 0x0000000405049212 */ /* 0x000fc800078e3cff */
[----:B------:R-:W-:-:S05]  /*27a90*/  @!P1 LOP3.LUT R5, R5, R4, RZ, 0x3c, !PT ;  /* 0x0000000405059212 */ /* 0x000fca00078e3cff */
[----:B------:R-:W2:Y:S01]  /*27aa0*/  @!P1 LDG.E.U16 R0, desc[UR12][R4.64] ;  /* 0x0000000c04009981 */ /* 0x000ea2000c1e1500 */
[----:B------:R-:W-:-:S03]  /*27ab0*/  PRMT R7, RZ, 0x7610, R7 ;  /* 0x00007610ff077816 */ /* 0x000fc60000000007 */
[----:B--2---:R0:W-:Y:S04]  /*27ac0*/  STL [R1+0x2c], R0 ;  /* 0x00002c0001007387 */ /* 0x0041e80000100800 */
[----:B0-----:R-:W2:Y:S04]  /*27ad0*/  LDL.LU R0, [R1+0x3c04] ;  /* 0x003c040001007983 */ /* 0x001ea80000300800 */
[----:B------:R-:W2:Y:S01]  /*27ae0*/  LDL R5, [R1+0x830] ;  /* 0x0008300001057983 */ /* 0x000ea20000100800 */
[----:B---3--:R-:W-:Y:S01]  /*27af0*/  @!P0 IMAD.MOV.U32 R4, RZ, RZ, R8 ;  /* 0x000000ffff048224 */ /* 0x008fe200078e0008 */
[----:B------:R-:W-:-:S02]  /*27b00*/  PRMT R12, RZ, 0x7610, R12 ;  /* 0x00007610ff0c7816 */ /* 0x000fc4000000000c */
[----:B------:R-:W3:Y:S04]  /*27b10*/  LDL R8, [R1+0x1688] ;  /* 0x0016880001087983 */ /* 0x000ee80000100800 */
[----:B--2---:R0:W2:Y:S04]  /*27b20*/  @!P0 LDG.E.U16 R7, desc[UR12][R4.64] ;  /* 0x0000000c04078981 */ /* 0x0040a8000c1e1500 */
[----:B------:R-:W3:Y:S01]  /*27b30*/  LDL R5, [R1+0x828] ;  /* 0x0008280001057983 */ /* 0x000ee20000100800 */
[----:B0-----:R-:W-:-:S03]  /*27b40*/  @!P1 IMAD.MOV.U32 R4, RZ, RZ, R13 ;  /* 0x000000ffff049224 */ /* 0x001fc600078e000d */
[----:B--2---:R0:W-:Y:S01]  /*27b50*/  STL [R1+0x28], R7 ;  /* 0x0000280701007387 */ /* 0x0041e20000100800 */
[----:B------:R-:W-:-:S03]  /*27b60*/  PRMT R10, RZ, 0x7610, R10 ;  /* 0x00007610ff0a7816 */ /* 0x000fc6000000000a */
[----:B------:R-:W2:Y:S04]  /*27b70*/  LDL R13, [R1+0x1700] ;  /* 0x00170000010d7983 */ /* 0x000ea80000100800 */
[----:B---3--:R4:W3:Y:S04]  /*27b80*/  @!P1 LDG.E.U16 R12, desc[UR12][R4.64] ;  /* 0x0000000c040c9981 */ /* 0x0088e8000c1e1500 */
[----:B0-----:R-:W2:Y:S04]  /*27b90*/  LDL R7, [R1+0x1694] ;  /* 0x0016940001077983 */ /* 0x001ea80000100800 */
[----:B------:R-:W2:Y:S01]  /*27ba0*/  LDL R5, [R1+0x1600] ;  /* 0x0016000001057983 */ /* 0x000ea20000100800 */
[----:B----4-:R-:W-:-:S03]  /*27bb0*/  @!P0 IMAD.MOV.U32 R4, RZ, RZ, R11 ;  /* 0x000000ffff048224 */ /* 0x010fc600078e000b */
[----:B---3--:R0:W-:Y:S01]  /*27bc0*/  STL [R1+0x24], R12 ;  /* 0x0000240c01007387 */ /* 0x0081e20000100800 */
[----:B------:R-:W-:-:S03]  /*27bd0*/  PRMT R0, RZ, 0x7610, R0 ;  /* 0x00007610ff007816 */ /* 0x000fc60000000000 */
[----:B------:R-:W3:Y:S04]  /*27be0*/  LDL R11, [R1+0x1708] ;  /* 0x00170800010b7983 */ /* 0x000ee80000100800 */
[----:B--2---:R1:W2:Y:S04]  /*27bf0*/  @!P0 LDG.E.U16 R10, desc[UR12][R4.64] ;  /* 0x0000000c040a8981 */ /* 0x0042a8000c1e1500 */
[----:B0-----:R-:W4:Y:S04]  /*27c00*/  LDL R12, [R1+0x170c] ;  /* 0x00170c00010c7983 */ /* 0x001f280000100800 */
[----:B------:R-:W1:Y:S04]  /*27c10*/  LDL R4, [R1+0x1608] ;  /* 0x0016080001047983 */ /* 0x000e680000100800 */
[----:B------:R-:W1:Y:S02]  /*27c20*/  LDL R5, [R1+0x1614] ;  /* 0x0016140001057983 */ /* 0x000e640000100800 */
[----:B-1----:R-:W-:-:S04]  /*27c30*/  @!P1 LOP3.LUT R5, R5, R4, RZ, 0x3c, !PT ;  /* 0x0000000405059212 */ /* 0x002fc800078e3cff */
[----:B------:R-:W-:-:S04]  /*27c40*/  @!P1 LOP3.LUT R4, R5, R4, RZ, 0x3c, !PT ;  /* 0x0000000405049212 */ /* 0x000fc800078e3cff */
[----:B------:R-:W-:-:S05]  /*27c50*/  @!P1 LOP3.LUT R5, R5, R4, RZ, 0x3c, !PT ;  /* 0x0000000405059212 */ /* 0x000fca00078e3cff */
[----:B------:R-:W3:Y:S04]  /*27c60*/  @!P1 LDG.E.U16 R0, desc[UR12][R4.64] ;  /* 0x0000000c04009981 */ /* 0x000ee8000c1e1500 */
[----:B--2---:R0:W-:Y:S04]  /*27c70*/  STL [R1+0x20], R10 ;  /* 0x0000200a01007387 */ /* 0x0041e80000100800 */
[----:B0-----:R-:W2:Y:S04]  /*27c80*/  LDL R10, [R1+0x1714] ;  /* 0x00171400010a7983 */ /* 0x001ea80000100800 */
[----:B---3--:R0:W-:Y:S04]  /*27c90*/  STL [R1+0x1c], R0 ;  /* 0x00001c0001007387 */ /* 0x0081e80000100800 */
[----:B0-----:R-:W3:Y:S04]  /*27ca0*/  LDL.LU R0, [R1+0x3c00] ;  /* 0x003c000001007983 */ /* 0x001ee80000300800 */
[----:B------:R-:W2:Y:S04]  /*27cb0*/  LDL R4, [R1+0x1680] ;  /* 0x0016800001047983 */ /* 0x000ea80000100800 */
[----:B------:R-:W2:Y:S01]  /*27cc0*/  LDL R5, [R1+0x168c] ;  /* 0x00168c0001057983 */ /* 0x000ea20000100800 */
[----:B------:R-:W-:-:S02]  /*27cd0*/  PRMT R15, RZ, 0x7610, R15 ;  /* 0x00007610ff0f7816 */ /* 0x000fc4000000000f */
[----:B------:R-:W-:Y:S02]  /*27ce0*/  PRMT R14, RZ, 0x7610, R14 ;  /* 0x00007610ff0e7816 */ /* 0x000fe4000000000e */
[----:B------:R-:W-:Y:S02]  /*27cf0*/  PRMT R6, RZ, 0x7610, R6 ;  /* 0x00007610ff067816 */ /* 0x000fe40000000006 */
[----:B--2---:R-:W-:-:S04]  /*27d00*/  @!P0 LOP3.LUT R5, R5, R4, RZ, 0x3c, !PT ;  /* 0x0000000405058212 */ /* 0x004fc800078e3cff */
[----:B------:R-:W-:-:S04]  /*27d10*/  @!P0 LOP3.LUT R4, R5, R4, RZ, 0x3c, !PT ;  /* 0x0000000405048212 */ /* 0x000fc800078e3cff */
[----:B------:R-:W-:-:S05]  /*27d20*/  @!P0 LOP3.LUT R5, R5, R4, RZ, 0x3c, !PT ;  /* 0x0000000405058212 */ /* 0x000fca00078e3cff */
[----:B------:R0:W2:Y:S02]  /*27d30*/  @!P0 LDG.E.U16 R15, desc[UR12][R4.64] ;  /* 0x0000000c040f8981 */ /* 0x0000a4000c1e1500 */
[----:B0-----:R-:W-:Y:S02]  /*27d40*/  @!P1 IMAD.MOV.U32 R4, RZ, RZ, R7 ;  /* 0x000000ffff049224 */ /* 0x001fe400078e0007 */
[----:B------:R-:W-:Y:S01]  /*27d50*/  @!P1 IMAD.MOV.U32 R5, RZ, RZ, R8 ;  /* 0x000000ffff059224 */ /* 0x000fe200078e0008 */
[----:B------:R-:W2:Y:S04]  /*27d60*/  LDL R7, [R1+0x178c] ;  /* 0x00178c0001077983 */ /* 0x000ea80000100800 */
[----:B------:R-:W2:Y:S04]  /*27d70*/  LDL R8, [R1+0x1780] ;  /* 0x0017800001087983 */ /* 0x000ea80000100800 */
[----:B------:R4:W2:Y:S02]  /*27d80*/  @!P1 LDG.E.U16 R14, desc[UR12][R4.64] ;  /* 0x0000000c040e9981 */ /* 0x0008a4000c1e1500 */
[----:B----4-:R-:W-:Y:S01]  /*27d90*/  @!P0 IMAD.MOV.U32 R4, RZ, RZ, R12 ;  /* 0x000000ffff048224 */ /* 0x010fe200078e000c */
[----:B------:R-:W-:-:S05]  /*27da0*/  @!P0 MOV R5, R13 ;  /* 0x0000000d00058202 */ /* 0x000fca0000000f00 */
[----:B------:R0:W4:Y:S02]  /*27db0*/  @!P0 LDG.E.U16 R6, desc[UR12][R4.64] ;  /* 0x0000000c04068981 */ /* 0x000124000c1e1500 */
[----:B0-----:R-:W-:Y:S02]  /*27dc0*/  PRMT R5, RZ, 0x7610, R5 ;  /* 0x00007610ff057816 */ /* 0x001fe40000000005 */
[----:B----4-:R0:W-:Y:S04]  /*27dd0*/  STL [R1+0x3b40], R6 ;  /* 0x003b400601007387 */ /* 0x0101e80000100800 */
[----:B0-----:R-:W4:Y:S04]  /*27de0*/  LDL R6, [R1+0x1794] ;  /* 0x0017940001067983 */ /* 0x001f280000100800 */
[----:B--2---:R0:W-:Y:S04]  /*27df0*/  STL [R1+0x14], R14 ;  /* 0x0000140e01007387 */ /* 0x0041e80000100800 */
[----:B------:R1:W-:Y:S04]  /*27e00*/  STL [R1+0x18], R15 ;  /* 0x0000180f01007387 */ /* 0x0003e80000100800 */
[----:B------:R-:W2:Y:S04]  /*27e10*/  LDL R13, [R1+0xda0] ;  /* 0x000da000010d7983 */ /* 0x000ea80000100800 */
[----:B------:R-:W2:Y:S01]  /*27e20*/  LDL R12, [R1+0xda4] ;  /* 0x000da400010c7983 */ /* 0x000ea20000100800 */
[----:B0-----:R-:W-:-:S02]  /*27e30*/  @!P1 IMAD.MOV.U32 R14, RZ, RZ, R10 ;  /* 0x000000ffff0e9224 */ /* 0x001fc400078e000a */
[----:B-1----:R-:W-:Y:S01]  /*27e40*/  @!P1 IMAD.MOV.U32 R15, RZ, RZ, R11 ;  /* 0x000000ffff0f9224 */ /* 0x002fe200078e000b */
[----:B------:R-:W2:Y:S04]  /*27e50*/  LDL R10, [R1+0xd9c] ;  /* 0x000d9c00010a7983 */ /* 0x000ea80000100800 */
[----:B------:R-:W2:Y:S04]  /*27e60*/  LDL R11, [R1+0xd98] ;  /* 0x000d9800010b7983 */ /* 0x000ea80000100800 */
[----:B------:R0:W2:Y:S01]  /*27e70*/  @!P1 LDG.E.U16 R5, desc[UR12][R14.64] ;  /* 0x0000000c0e059981 */ /* 0x0000a2000c1e1500 */
[----:B------:R-:W-:Y:S01]  /*27e80*/  PRMT R4, RZ, 0x7610, R4 ;  /* 0x00007610ff047816 */ /* 0x000fe20000000004 */
[----:B0-----:R-:W-:-:S02]  /*27e90*/  @!P0 IMAD.MOV.U32 R14, RZ, RZ, R7 ;  /* 0x000000ffff0e8224 */ /* 0x001fc400078e0007 */
[----:B------:R-:W-:-:S05]  /*27ea0*/  @!P0 IMAD.MOV.U32 R15, RZ, RZ, R8 ;  /* 0x000000ffff0f8224 */ /* 0x000fca00078e0008 */
[----:B------:R4:W3:Y:S04]  /*27eb0*/  @!P0 LDG.E.U16 R4, desc[UR12][R14.64] ;  /* 0x0000000c0e048981 */ /* 0x0008e8000c1e1500 */
[----:B--2---:R0:W-:Y:S04]  /*27ec0*/  STL [R1+0x3b44], R5 ;  /* 0x003b440501007387 */ /* 0x0041e80000100800 */
[----:B------:R-:W2:Y:S04]  /*27ed0*/  LDL R8, [R1+0xd20] ;  /* 0x000d200001087983 */ /* 0x000ea80000100800 */
[----:B------:R-:W2:Y:S04]  /*27ee0*/  LDL R7, [R1+0xd24] ;  /* 0x000d240001077983 */ /* 0x000ea80000100800 */
[----:B0-----:R-:W2:Y:S01]  /*27ef0*/  LDL R5, [R1+0x1788] ;  /* 0x0017880001057983 */ /* 0x001ea20000100800 */
[----:B------:R-:W-:Y:S01]  /*27f00*/  PRMT R3, RZ, 0x7610, R3 ;  /* 0x00007610ff037816 */ /* 0x000fe20000000003 */
[----:B----4-:R-:W-:-:S02]  /*27f10*/  @!P1 IMAD.MOV.U32 R14, RZ, RZ, R6 ;  /* 0x000000ffff0e9224 */ /* 0x010fc400078e0006 */
[----:B---3--:R0:W-:Y:S01]  /*27f20*/  STL [R1+0x3b48], R4 ;  /* 0x003b480401007387 */ /* 0x0081e20000100800 */
[----:B------:R-:W-:Y:S02]  /*27f30*/  PRMT R9, RZ, 0x7610, R9 ;  /* 0x00007610ff097816 */ /* 0x000fe40000000009 */
[----:B------:R-:W-:Y:S01]  /*27f40*/  PRMT R29, RZ, 0x7610, R29 ;  /* 0x00007610ff1d7816 */ /* 0x000fe2000000001d */
[----:B------:R-:W3:Y:S01]  /*27f50*/  LDL R6, [R1+0xd18] ;  /* 0x000d180001067983 */ /* 0x000ee20000100800 */
[----:B0-----:R-:W-:Y:S01]  /*27f60*/  PRMT R4, RZ, 0x7610, R4 ;  /* 0x00007610ff047816 */ /* 0x001fe20000000004 */
[----:B--2---:R-:W-:Y:S02]  /*27f70*/  @!P1 IMAD.MOV.U32 R15, RZ, RZ, R5 ;  /* 0x000000ffff0f9224 */ /* 0x004fe400078e0005 */
[----:B------:R-:W2:Y:S04]  /*27f80*/  LDL R5, [R1+0xd1c] ;  /* 0x000d1c0001057983 */ /* 0x000ea80000100800 */
[----:B------:R0:W4:Y:S02]  /*27f90*/  @!P1 LDG.E.U16 R3, desc[UR12][R14.64] ;  /* 0x0000000c0e039981 */ /* 0x000124000c1e1500 */
[----:B0-----:R-:W-:-:S02]  /*27fa0*/  @!P0 IMAD.MOV.U32 R14, RZ, RZ, R12 ;  /* 0x000000ffff0e8224 */ /* 0x001fc400078e000c */
[----:B------:R-:W-:-:S05]  /*27fb0*/  @!P0 IMAD.MOV.U32 R15, RZ, RZ, R13 ;  /* 0x000000ffff0f8224 */ /* 0x000fca00078e000d */
[----:B------:R0:W2:Y:S02]  /*27fc0*/  @!P0 LDG.E.U16 R4, desc[UR12][R14.64] ;  /* 0x0000000c0e048981 */ /* 0x0000a4000c1e1500 */
[----:B0-----:R-:W-:Y:S02]  /*27fd0*/  @!P1 IMAD.MOV.U32 R14, RZ, RZ, R10 ;  /* 0x000000ffff0e9224 */ /* 0x001fe400078e000a */
[----:B------:R-:W-:-:S05]  /*27fe0*/  @!P1 IMAD.MOV.U32 R15, RZ, RZ, R11 ;  /* 0x000000ffff0f9224 */ /* 0x000fca00078e000b */
[----:B------:R0:W3:Y:S02]  /*27ff0*/  @!P1 LDG.E.U16 R9, desc[UR12][R14.64] ;  /* 0x0000000c0e099981 */ /* 0x0000e4000c1e1500 */
[----:B0-----:R-:W-:Y:S02]  /*28000*/  @!P0 IMAD.MOV.U32 R14, RZ, RZ, R7 ;  /* 0x000000ffff0e8224 */ /* 0x001fe400078e0007 */
[----:B------:R-:W-:-:S05]  /*28010*/  @!P0 IMAD.MOV.U32 R15, RZ, RZ, R8 ;  /* 0x000000ffff0f8224 */ /* 0x000fca00078e0008 */
[----:B------:R-:W3:Y:S04]  /*28020*/  @!P0 LDG.E.U16 R29, desc[UR12][R14.64] ;  /* 0x0000000c0e1d8981 */ /* 0x000ee8000c1e1500 */
[----:B----4-:R0:W-:Y:S04]  /*28030*/  STL [R1+0x3b4c], R3 ;  /* 0x003b4c0301007387 */ /* 0x0101e80000100800 */
[----:B--2---:R1:W-:Y:S04]  /*28040*/  STL [R1+0x4], R4 ;  /* 0x0000040401007387 */ /* 0x0043e80000100800 */
[----:B0-----:R-:W2:Y:S04]  /*28050*/  LDL R3, [R1+0xca4] ;  /* 0x000ca40001037983 */ /* 0x001ea80000100800 */
[----:B------:R-:W4:Y:S04]  /*28060*/  LDL R8, [R1+0xc98] ;  /* 0x000c980001087983 */ /* 0x000f280000100800 */
[----:B------:R-:W4:Y:S04]  /*28070*/  LDL R7, [R1+0xc9c] ;  /* 0x000c9c0001077983 */ /* 0x000f280000100800 */
[----:B-1----:R-:W4:Y:S04]  /*28080*/  LDL R4, [R1+0xca0] ;  /* 0x000ca00001047983 */ /* 0x002f280000100800 */
[----:B---3--:R-:W-:Y:S04]  /*28090*/  STL [R1+0x3b3c], R29 ;  /* 0x003b3c1d01007387 */ /* 0x008fe80000100800 */
[----:B------:R-:W3:Y:S04]  /*280a0*/  LDL R10, [R1+0xc20] ;  /* 0x000c2000010a7983 */ /* 0x000ee80000100800 */
[----:B------:R0:W-:Y:S04]  /*280b0*/  STL [R1], R9 ;  /* 0x0000000901007387 */ /* 0x0001e80000100800 */
[----:B0-----:R-:W3:Y:S01]  /*280c0*/  LDL R9, [R1+0xc24] ;  /* 0x000c240001097983 */ /* 0x001ee20000100800 */
[----:B------:R-:W-:Y:S01]  /*280d0*/  PRMT R28, RZ, 0x7610, R28 ;  /* 0x00007610ff1c7816 */ /* 0x000fe2000000001c */
[----:B------:R-:W-:-:S02]  /*280e0*/  @!P1 IMAD.MOV.U32 R14, RZ, RZ, R5 ;  /* 0x000000ffff0e9224 */ /* 0x000fc400078e0005 */
[----:B------:R-:W-:Y:S01]  /*280f0*/  @!P1 IMAD.MOV.U32 R15, RZ, RZ, R6 ;  /* 0x000000ffff0f9224 */ /* 0x000fe200078e0006 */
[----:B------:R-:W-:Y:S02]  /*28100*/  PRMT R26, RZ, 0x7610, R26 ;  /* 0x00007610ff1a7816 */ /* 0x000fe4000000001a */
[----:B------:R-:W-:Y:S02]  /*28110*/  PRMT R24, RZ, 0x7610, R24 ;  /* 0x00007610ff187816 */ /* 0x000fe40000000018 */
[----:B------:R-:W-:Y:S01]  /*28120*/  PRMT R22, RZ, 0x7610, R22 ;  /* 0x00007610ff167816 */ /* 0x000fe20000000016 */
[----:B------:R-:W3:Y:S04]  /*28130*/  LDL R6, [R1+0xc18] ;  /* 0x000c180001067983 */ /* 0x000ee80000100800 */
[----:B------:R2:W3:Y:S04]  /*28140*/  @!P1 LDG.E.U16 R28, desc[UR12][R14.64] ;  /* 0x0000000c0e1c9981 */ /* 0x0004e8000c1e1500 */
[----:B------:R-:W3:Y:S01]  /*28150*/  LDL R5, [R1+0xc1c] ;  /* 0x000c1c0001057983 */ /* 0x000ee20000100800 */
[----:B--2---:R-:W-:-:S02]  /*28160*/  @!P0 IMAD.MOV.U32 R14, RZ, RZ, R3 ;  /* 0x000000ffff0e8224 */ /* 0x004fc400078e0003 */
[----:B----4-:R-:W-:-:S05]  /*28170*/  @!P0 IMAD.MOV.U32 R15, RZ, RZ, R4 ;  /* 0x000000ffff0f8224 */ /* 0x010fca00078e0004 */
[----:B------:R0:W2:Y:S02]  /*28180*/  @!P0 LDG.E.U16 R26, desc[UR12][R14.64] ;  /* 0x0000000c0e1a8981 */ /* 0x0000a4000c1e1500 */
[----:B0-----:R-:W-:Y:S02]  /*28190*/  @!P1 IMAD.MOV.U32 R14, RZ, RZ, R7 ;  /* 0x000000ffff0e9224 */ /* 0x001fe400078e0007 */
[----:B------:R-:W-:-:S05]  /*281a0*/  @!P1 IMAD.MOV.U32 R15, RZ, RZ, R8 ;  /* 0x000000ffff0f9224 */ /* 0x000fca00078e0008 */
[----:B------:R3:W4:Y:S02]  /*281b0*/  @!P1 LDG.E.U16 R24, desc[UR12][R14.64] ;  /* 0x0000000c0e189981 */ /* 0x000724000c1e1500 */
[----:B---3--:R-:W-:Y:S01]  /*281c0*/  @!P0 MOV R15, R10 ;  /* 0x0000000a000f8202 */ /* 0x008fe20000000f00 */
[----:B------:R-:W-:-:S05]  /*281d0*/  @!P0 IMAD.MOV.U32 R14, RZ, RZ, R9 ;  /* 0x000000ffff0e8224 */ /* 0x000fca00078e0009 */
[----:B------:R0:W3:Y:S04]  /*281e0*/  @!P0 LDG.E.U16 R22, desc[UR12][R14.64] ;  /* 0x0000000c0e168981 */ /* 0x0000e8000c1e1500 */
[----:B------:R-:W-:Y:S04]  /*281f0*/  STL [R1+0x3b50], R28 ;  /* 0x003b501c01007387 */ /* 0x000fe80000100800 */
[----:B------:R-:W3:Y:S04]  /*28200*/  LDL R4, [R1+0xba0] ;  /* 0x000ba00001047983 */ /* 0x000ee80000100800 */
[----:B------:R-:W3:Y:S01]  /*28210*/  LDL R3, [R1+0xba4] ;  /* 0x000ba40001037983 */ /* 0x000ee20000100800 */
[----:B------:R-:W-:Y:S01]  /*28220*/  PRMT R20, RZ, 0x7610, R20 ;  /* 0x00007610ff147816 */ /* 0x000fe20000000014 */
[----:B0-----:R-:W-:-:S02]  /*28230*/  @!P1 IMAD.MOV.U32 R14, RZ, RZ, R5 ;  /* 0x000000ffff0e9224 */ /* 0x001fc400078e0005 */
[----:B------:R-:W-:-:S05]  /*28240*/  @!P1 IMAD.MOV.U32 R15, RZ, RZ, R6 ;  /* 0x000000ffff0f9224 */ /* 0x000fca00078e0006 */
[----:B------:R0:W3:Y:S04]  /*28250*/  @!P1 LDG.E.U16 R20, desc[UR12][R14.64] ;  /* 0x0000000c0e149981 */ /* 0x0000e8000c1e1500 */
[----:B--2---:R-:W-:Y:S04]  /*28260*/  STL [R1+0x3b54], R26 ;  /* 0x003b541a01007387 */ /* 0x004fe80000100800 */
[----:B------:R-:W2:Y:S04]  /*28270*/  LDL R8, [R1+0xb98] ;  /* 0x000b980001087983 */ /* 0x000ea80000100800 */
[----:B------:R-:W2:Y:S04]  /*28280*/  LDL R7, [R1+0xb9c] ;  /* 0x000b9c0001077983 */ /* 0x000ea80000100800 */
[----:B----4-:R-:W-:Y:S04]  /*28290*/  STL [R1+0x3b58], R24 ;  /* 0x003b581801007387 */ /* 0x010fe80000100800 */
[----:B---3--:R-:W-:Y:S04]  /*282a0*/  STL [R1+0x3b5c], R22 ;  /* 0x003b5c1601007387 */ /* 0x008fe80000100800 */
[----:B------:R-:W3:Y:S04]  /*282b0*/  LDL R6, [R1+0xb20] ;  /* 0x000b200001067983 */ /* 0x000ee80000100800 */
[----:B------:R-:W4:Y:S01]  /*282c0*/  LDL R5, [R1+0xb24] ;  /* 0x000b240001057983 */ /* 0x000f220000100800 */
[----:B------:R-:W-:Y:S01]  /*282d0*/  PRMT R18, RZ, 0x7610, R18 ;  /* 0x00007610ff127816 */ /* 0x000fe20000000012 */
[----:B0-----:R-:W-:-:S02]  /*282e0*/  @!P0 IMAD.MOV.U32 R14, RZ, RZ, R3 ;  /* 0x000000ffff0e8224 */ /* 0x001fc400078e0003 */
[----:B------:R-:W-:Y:S01]  /*282f0*/  @!P0 IMAD.MOV.U32 R15, RZ, RZ, R4 ;  /* 0x000000ffff0f8224 */ /* 0x000fe200078e0004 */
[----:B------:R-:W-:-:S04]  /*28300*/  PRMT R16, RZ, 0x7610, R16 ;  /* 0x00007610ff107816 */ /* 0x000fc80000000010 */
[----:B------:R2:W4:Y:S01]  /*28310*/  @!P0 LDG.E.U16 R18, desc[UR12][R14.64] ;  /* 0x0000000c0e128981 */ /* 0x000522000c1e1500 */
[----:B------:R-:W-:-:S03]  /*28320*/  PRMT R17, RZ, 0x7610, R17 ;  /* 0x00007610ff117816 */ /* 0x000fc60000000011 */
[----:B------:R-:W-:Y:S04]  /*28330*/  STL [R1+0x3b60], R20 ;  /* 0x003b601401007387 */ /* 0x000fe80000100800 */
[----:B------:R-:W4:Y:S04]  /*28340*/  LDL R4, [R1+0xb18] ;  /* 0x000b180001047983 */ /* 0x000f280000100800 */
[----:B------:R-:W4:Y:S01]  /*28350*/  LDL R3, [R1+0xb1c] ;  /* 0x000b1c0001037983 */ /* 0x000f220000100800 */
[----:B--2---:R-:W-:Y:S02]  /*28360*/  @!P1 IMAD.MOV.U32 R15, RZ, RZ, R8 ;  /* 0x000000ffff0f9224 */ /* 0x004fe400078e0008 */
[----:B------:R-:W-:-:S05]  /*28370*/  @!P1 IMAD.MOV.U32 R14, RZ, RZ, R7 ;  /* 0x000000ffff0e9224 */ /* 0x000fca00078e0007 */
[----:B------:R3:W2:Y:S02]  /*28380*/  @!P1 LDG.E.U16 R16, desc[UR12][R14.64] ;  /* 0x0000000c0e109981 */ /* 0x0006a4000c1e1500 */
[----:B---3--:R-:W-:Y:S02]  /*28390*/  @!P0 IMAD.MOV.U32 R15, RZ, RZ, R6 ;  /* 0x000000ffff0f8224 */ /* 0x008fe400078e0006 */
[----:B----4-:R-:W-:-:S05]  /*283a0*/  @!P0 IMAD.MOV.U32 R14, RZ, RZ, R5 ;  /* 0x000000ffff0e8224 */ /* 0x010fca00078e0005 */
[----:B------:R0:W3:Y:S04]  /*283b0*/  @!P0 LDG.E.U16 R17, desc[UR12][R14.64] ;  /* 0x0000000c0e118981 */ /* 0x0000e8000c1e1500 */
[----:B------:R-:W-:Y:S04]  /*283c0*/  STL [R1+0x3b64], R18 ;  /* 0x003b641201007387 */ /* 0x000fe80000100800 */
[----:B------:R-:W4:Y:S04]  /*283d0*/  LDL R12, [R1+0xaa0] ;  /* 0x000aa000010c7983 */ /* 0x000f280000100800 */
[----:B------:R-:W4:Y:S04]  /*283e0*/  LDL R11, [R1+0xaa4] ;  /* 0x000aa400010b7983 */ /* 0x000f280000100800 */
[----:B------:R-:W4:Y:S01]  /*283f0*/  LDL R9, [R1+0xa9c] ;  /* 0x000a9c0001097983 */ /* 0x000f220000100800 */
[----:B0-----:R-:W-:-:S02]  /*28400*/  @!P1 IMAD.MOV.U32 R15, RZ, RZ, R4 ;  /* 0x000000ffff0f9224 */ /* 0x001fc400078e0004 */
[----:B------:R-:W-:Y:S01]  /*28410*/  @!P1 IMAD.MOV.U32 R14, RZ, RZ, R3 ;  /* 0x000000ffff0e9224 */ /* 0x000fe200078e0003 */
[----:B--2---:R-:W-:Y:S04]  /*28420*/  STL [R1+0x3b68], R16 ;  /* 0x003b681001007387 */ /* 0x004fe80000100800 */
[----:B------:R-:W2:Y:S04]  /*28430*/  LDL R10, [R1+0xa98] ;  /* 0x000a9800010a7983 */ /* 0x000ea80000100800 */
[----:B------:R-:W2:Y:S04]  /*28440*/  LDL R8, [R1+0xa20] ;  /* 0x000a200001087983 */ /* 0x000ea80000100800 */
[----:B------:R-:W2:Y:S04]  /*28450*/  LDL R7, [R1+0xa24] ;  /* 0x000a240001077983 */ /* 0x000ea80000100800 */
[----:B------:R-:W2:Y:S04]  /*28460*/  LDL R6, [R1+0xa18] ;  /* 0x000a180001067983 */ /* 0x000ea80000100800 */
[----:B------:R-:W2:Y:S04]  /*28470*/  LDL R5, [R1+0xa1c] ;  /* 0x000a1c0001057983 */ /* 0x000ea80000100800 */
[----:B---3--:R-:W-:Y:S04]  /*28480*/  STL [R1+0x3b6c], R17 ;  /* 0x003b6c1101007387 */ /* 0x008fe80000100800 */
[----:B------:R-:W3:Y:S04]  /*28490*/  LDL R4, [R1+0x17c0] ;  /* 0x0017c00001047983 */ /* 0x000ee80000100800 */
[----:B------:R-:W3:Y:S01]  /*284a0*/  LDL R3, [R1+0x17cc] ;  /* 0x0017cc0001037983 */ /* 0x000ee20000100800 */
[----:B------:R-:W-:-:S02]  /*284b0*/  PRMT R19, RZ, 0x7610, R19 ;  /* 0x00007610ff137816 */ /* 0x000fc40000000013 */
[----:B------:R-:W-:-:S04]  /*284c0*/  PRMT R21, RZ, 0x7610, R21 ;  /* 0x00007610ff157816 */ /* 0x000fc80000000015 */
[----:B------:R4:W3:Y:S01]  /*284d0*/  @!P1 LDG.E.U16 R19, desc[UR12][R14.64] ;  /* 0x0000000c0e139981 */ /* 0x0008e2000c1e1500 */
[----:B------:R-:W-:Y:S01]  /*284e0*/  PRMT R23, RZ, 0x7610, R23 ;  /* 0x00007610ff177816 */ /* 0x000fe20000000017 */
[----:B----4-:R-:W-:Y:S02]  /*284f0*/  @!P0 IMAD.MOV.U32 R14, RZ, RZ, R11 ;  /* 0x000000ffff0e8224 */ /* 0x010fe400078e000b */
[----:B------:R-:W-:-:S05]  /*28500*/  @!P0 IMAD.MOV.U32 R15, RZ, RZ, R12 ;  /* 0x000000ffff0f8224 */ /* 0x000fca00078e000c */
[----:B------:R0:W4:Y:S01]  /*28510*/  @!P0 LDG.E.U16 R21, desc[UR12][R14.64] ;  /* 0x0000000c0e158981 */ /* 0x000122000c1e1500 */
[----:B------:R-:W-:Y:S01]  /*28520*/  PRMT R25, RZ, 0x7610, R25 ;  /* 0x00007610ff197816 */ /* 0x000fe20000000019 */
[----:B0-----:R-:W-:Y:S01]  /*28530*/  @!P1 IMAD.MOV.U32 R14, RZ, RZ, R9 ;  /* 0x000000ffff0e9224 */ /* 0x001fe200078e0009 */
[----:B------:R-:W-:Y:S02]  /*28540*/  PRMT R27, RZ, 0x7610, R27 ;  /* 0x00007610ff1b7816 */ /* 0x000fe4000000001b */
[----:B------:R-:W-:Y:S01]  /*28550*/  PRMT R2, RZ, 0x7610, R2 ;  /* 0x00007610ff027816 */ /* 0x000fe20000000002 */
[----:B--2---:R-:W-:-:S05]  /*28560*/  @!P1 IMAD.MOV.U32 R15, RZ, RZ, R10 ;  /* 0x000000ffff0f9224 */ /* 0x004fca00078e000a */
[----:B------:R0:W2:Y:S02]  /*28570*/  @!P1 LDG.E.U16 R23, desc[UR12][R14.64] ;  /* 0x0000000c0e179981 */ /* 0x0000a4000c1e1500 */
[----:B0-----:R-:W-:Y:S02]  /*28580*/  @!P0 IMAD.MOV.U32 R14, RZ, RZ, R7 ;  /* 0x000000ffff0e8224 */ /* 0x001fe400078e0007 */
[----:B------:R-:W-:-:S05]  /*28590*/  @!P0 IMAD.MOV.U32 R15, RZ, RZ, R8 ;  /* 0x000000ffff0f8224 */ /* 0x000fca00078e0008 */
[----:B------:R0:W2:Y:S02]  /*285a0*/  @!P0 LDG.E.U16 R25, desc[UR12][R14.64] ;  /* 0x0000000c0e198981 */ /* 0x0000a4000c1e1500 */
[----:B0-----:R-:W-:Y:S02]  /*285b0*/  @!P1 IMAD.MOV.U32 R14, RZ, RZ, R5 ;  /* 0x000000ffff0e9224 */ /* 0x001fe400078e0005 */
[----:B------:R-:W-:-:S05]  /*285c0*/  @!P1 IMAD.MOV.U32 R15, RZ, RZ, R6 ;  /* 0x000000ffff0f9224 */ /* 0x000fca00078e0006 */
[----:B------:R3:W2:Y:S02]  /*285d0*/  @!P1 LDG.E.U16 R27, desc[UR12][R14.64] ;  /* 0x0000000c0e1b9981 */ /* 0x0006a4000c1e1500 */
[----:B---3--:R-:W-:Y:S01]  /*285e0*/  @!P0 IMAD.MOV.U32 R14, RZ, RZ, R3 ;  /* 0x000000ffff0e8224 */ /* 0x008fe200078e0003 */
[----:B------:R-:W-:-:S05]  /*285f0*/  @!P0 MOV R15, R4 ;  /* 0x00000004000f8202 */ /* 0x000fca0000000f00 */
[----:B------:R-:W3:Y:S04]  /*28600*/  @!P0 LDG.E.U16 R2, desc[UR12][R14.64] ;  /* 0x0000000c0e028981 */ /* 0x000ee8000c1e1500 */
[----:B------:R-:W-:Y:S04]  /*28610*/  STL [R1+0x3b70], R19 ;  /* 0x003b701301007387 */ /* 0x000fe80000100800 */
[----:B----4-:R-:W-:Y:S04]  /*28620*/  STL [R1+0x3b74], R21 ;  /* 0x003b741501007387 */ /* 0x010fe80000100800 */
[----:B--2---:R0:W-:Y:S04]  /*28630*/  STL [R1+0x3b78], R23 ;  /* 0x003b781701007387 */ /* 0x0041e80000100800 */
[----:B------:R-:W-:Y:S04]  /*28640*/  STL [R1+0x3b7c], R25 ;  /* 0x003b7c1901007387 */ /* 0x000fe80000100800 */
[----:B------:R-:W-:Y:S04]  /*28650*/  STL [R1+0x3b80], R27 ;  /* 0x003b801b01007387 */ /* 0x000fe80000100800 */
[----:B------:R-:W2:Y:S04]  /*28660*/  LDL.LU R13, [R1+0x41c] ;  /* 0x00041c00010d7983 */ /* 0x000ea80000300800 */
        /* <DEDUP_REMOVED lines=16> */
[----:B---3--:R0:W-:Y:S04]  /*28770*/  STL [R1+0x1dc], R2 ;  /* 0x0001dc0201007387 */ /* 0x0081e80000100800 */
[----:B0-----:R-:W3:Y:S01]  /*28780*/  LDL.LU R2, [R1+0x2cc] ;  /* 0x0002cc0001027983 */ /* 0x001ee20000300800 */
[----:B------:R-:W0:Y:S03]  /*28790*/  S2R R12, SR_TID.X ;  /* 0x00000000000c7919 */ /* 0x000e260000002100 */
        /* <DEDUP_REMOVED lines=9> */
[----:B0-----:R-:W-:-:S05]  /*28830*/  LOP3.LUT R12, R12, 0x3f, RZ, 0xc0, !PT ;  /* 0x0000003f0c0c7812 */ /* 0x001fca00078ec0ff */
[----:B------:R-:W-:-:S05]  /*28840*/  IMAD.SHL.U32 R12, R12, 0x2, RZ ;  /* 0x000000020c0c7824 */ /* 0x000fca00078e00ff */
[----:B------:R-:W-:Y:S01]  /*28850*/  LOP3.LUT R11, R12, 0x60, RZ, 0x3c, !PT ;  /* 0x000000600c0b7812 */ /* 0x000fe200078e3cff */
        /* <DEDUP_REMOVED lines=34> */
[----:B------:R-:W3:Y:S04]  /*28a80*/  LDL.LU R5, [R1+0x2b4] ;  /* 0x0002b40001057983 */ /* 0x000ee80000300800 */
[----:B------:R-:W3:Y:S04]  /*28a90*/  LDL.LU R7, [R1+0x2ac] ;  /* 0x0002ac0001077983 */ /* 0x000ee80000300800 */
[----:B------:R-:W-:Y:S04]  /*28aa0*/  STL [R1+0x3a2c], R15 ;  /* 0x003a2c0f01007387 */ /* 0x000fe80000100800 */
[----:B------:R-:W-:Y:S04]  /*28ab0*/  STL [R1+0x3a34], R15 ;  /* 0x003a340f01007387 */ /* 0x000fe80000100800 */
[----:B------:R-:W-:Y:S04]  /*28ac0*/  STL [R1+0x3b88], R15 ;  /* 0x003b880f01007387 */ /* 0x000fe80000100800 */
[----:B------:R-:W3:Y:S04]  /*28ad0*/  LDL.LU R8, [R1+0x294] ;  /* 0x0002940001087983 */ /* 0x000ee80000300800 */
[----:B------:R-:W3:Y:S04]  /*28ae0*/  LDL.LU R10, [R1+0x27c] ;  /* 0x00027c00010a7983 */ /* 0x000ee80000300800 */
[----:B------:R-:W3:Y:S04]  /*28af0*/  LDL.LU R12, [R1+0x274] ;  /* 0x00027400010c7983 */ /* 0x000ee80000300800 */
[----:B--2---:R0:W-:Y:S04]  /*28b00*/  STS.U16 [R11+UR5+0x2600], R13 ;  /* 0x0026000d0b007988 */ /* 0x0041e80008000405 */
[----:B----4-:R-:W-:Y:S04]  /*28b10*/  STS.U16 [R11+UR5+0x2680], R23 ;  /* 0x002680170b007988 */ /* 0x010fe80008000405 */
        /* <DEDUP_REMOVED lines=10> */
[----:B0-----:R-:W2:Y:S01]  /*28bc0*/  LDL.LU R13, [R1+0x43c] ;  /* 0x00043c00010d7983 */ /* 0x001ea20000300800 */
[----:B-1----:R-:W0:Y:S03]  /*28bd0*/  S2R R9, SR_TID.X ;  /* 0x0000000000097919 */ /* 0x002e260000002100 */
[----:B------:R-:W-:Y:S04]  /*28be0*/  STS.U16 [R11+UR5+0x5600], R28 ;  /* 0x0056001c0b007988 */ /* 0x000fe80008000405 */
[----:B------:R-:W-:Y:S04]  /*28bf0*/  STS.U16 [R11+UR5+0x5680], R29 ;  /* 0x0056801d0b007988 */ /* 0x000fe80008000405 */
[----:B------:R0:W-:Y:S04]  /*28c00*/  STS.U16 [R11+UR5+0x5e00], R6 ;  /* 0x005e00060b007988 */ /* 0x0001e80008000405 */
[----:B------:R-:W-:Y:S04]  /*28c10*/  STS.U16 [R11+UR5+0x5e80], R3 ;  /* 0x005e80030b007988 */ /* 0x000fe80008000405 */
[----:B------:R-:W-:Y:S04]  /*28c20*/  STS.U16 [R11+UR5+0x6600], R4 ;  /* 0x006600040b007988 */ /* 0x000fe80008000405 */
[----:B---3--:R1:W-:Y:S01]  /*28c30*/  STS.U16 [R11+UR5+0x6680], R2 ;  /* 0x006680020b007988 */ /* 0x0083e20008000405 */
[----:B0-----:R-:W-:-:S03]  /*28c40*/  LOP3.LUT R6, R9, 0x3f, RZ, 0xc0, !PT ;  /* 0x0000003f09067812 */ /* 0x001fc600078ec0ff */
[----:B------:R-:W-:Y:S02]  /*28c50*/  STL [R1+0x3bd4], R9 ;  /* 0x003bd40901007387 */ /* 0x000fe40000100800 */
[----:B-1----:R-:W-:Y:S02]  /*28c60*/  IMAD.SHL.U32 R2, R6, 0x2, RZ ;  /* 0x0000000206027824 */ /* 0x002fe400078e00ff */
[----:B------:R0:W-:Y:S04]  /*28c70*/  STL [R1+0x3bf0], R6 ;  /* 0x003bf00601007387 */ /* 0x0001e80000100800 */
[----:B------:R-:W-:Y:S04]  /*28c80*/  STL [R1+0x3bc0], R2 ;  /* 0x003bc00201007387 */ /* 0x000fe80000100800 */
[----:B0-----:R-:W3:Y:S04]  /*28c90*/  LDL.LU R6, [R1+0x42c] ;  /* 0x00042c0001067983 */ /* 0x001ee80000300800 */
[----:B---3--:R0:W-:Y:S04]  /*28ca0*/  STL [R1+0x3bf4], R6 ;  /* 0x003bf40601007387 */ /* 0x0081e80000100800 */
[----:B0-----:R-:W3:Y:S04]  /*28cb0*/  LDL.LU R6, [R1+0x430] ;  /* 0x0004300001067983 */ /* 0x001ee80000300800 */
[----:B---3--:R0:W-:Y:S04]  /*28cc0*/  STL [R1+0x3bf8], R6 ;  /* 0x003bf80601007387 */ /* 0x0081e80000100800 */
[----:B0-----:R-:W3:Y:S04]  /*28cd0*/  LDL.LU R6, [R1+0x434] ;  /* 0x0004340001067983 */ /* 0x001ee80000300800 */
[----:B------:R-:W-:Y:S04]  /*28ce0*/  STS.U16 [R11+UR5+0x6e00], R5 ;  /* 0x006e00050b007988 */ /* 0x000fe80008000405 */
[----:B------:R-:W-:Y:S04]  /*28cf0*/  STS.U16 [R11+UR5+0x6e80], R7 ;  /* 0x006e80070b007988 */ /* 0x000fe80008000405 */
[----:B------:R0:W-:Y:S02]  /*28d00*/  STS.U16 [R11+UR5+0x7600], R0 ;  /* 0x007600000b007988 */ /* 0x0001e40008000405 */
[----:B0-----:R-:W-:-:S02]  /*28d10*/  LOP3.LUT R0, R2, 0x70, RZ, 0x3c, !PT ;  /* 0x0000007002007812 */ /* 0x001fc400078e3cff */
[----:B---3--:R0:W-:Y:S04]  /*28d20*/  STL [R1+0x3bfc], R6 ;  /* 0x003bfc0601007387 */ /* 0x0081e80000100800 */
[----:B0-----:R-:W3:Y:S04]  /*28d30*/  LDL.LU R6, [R1+0x438] ;  /* 0x0004380001067983 */ /* 0x001ee80000300800 */
        /* <DEDUP_REMOVED lines=21> */
[----:B------:R0:W-:Y:S04]  /*28e90*/  STS.U16 [R11+UR5+0x7680], R8 ;  /* 0x007680080b007988 */ /* 0x0001e80008000405 */
[----:B------:R-:W4:Y:S04]  /*28ea0*/  LDL.LU R7, [R1+0x2a4] ;  /* 0x0002a40001077983 */ /* 0x000f280000300800 */
[----:B------:R1:W-:Y:S04]  /*28eb0*/  STS.U16 [R11+UR5+0x7e00], R10 ;  /* 0x007e000a0b007988 */ /* 0x0003e80008000405 */
[----:B------:R1:W-:Y:S04]  /*28ec0*/  STS.U16 [R11+UR5+0x7e80], R12 ;  /* 0x007e800c0b007988 */ /* 0x0003e80008000405 */
[----:B--2---:R2:W-:Y:S04]  /*28ed0*/  STS.U16 [R0+UR5+0x700], R13 ;  /* 0x0007000d00007988 */ /* 0x0045e80008000405 */
[----:B0-----:R-:W4:Y:S04]  /*28ee0*/  LDL.LU R8, [R1+0x2a0] ;  /* 0x0002a00001087983 */ /* 0x001f280000300800 */
[----:B-1----:R-:W4:Y:S04]  /*28ef0*/  LDL.LU R10, [R1+0x28c] ;  /* 0x00028c00010a7983 */ /* 0x002f280000300800 */
[----:B------:R-:W4:Y:S04]  /*28f00*/  LDL.LU R11, [R1+0x284] ;  /* 0x00028400010b7983 */ /* 0x000f280000300800 */
[----:B------:R-:W4:Y:S04]  /*28f10*/  LDL.LU R12, [R1+0x26c] ;  /* 0x00026c00010c7983 */ /* 0x000f280000300800 */
[----:B--2---:R-:W2:Y:S04]  /*28f20*/  LDL.LU R13, [R1+0x264] ;  /* 0x00026400010d7983 */ /* 0x004ea80000300800 */
[----:B---3--:R0:W-:Y:S04]  /*28f30*/  STS.U16 [R0+UR5+0x780], R6 ;  /* 0x0007800600007988 */ /* 0x0081e80008000405 */
[----:B0-----:R-:W3:Y:S04]  /*28f40*/  LDL.LU R6, [R1+0x3bfc] ;  /* 0x003bfc0001067983 */ /* 0x001ee80000300800 */
[----:B---3--:R0:W-:Y:S04]  /*28f50*/  STS.U16 [R0+UR5+0xf00], R6 ;  /* 0x000f000600007988 */ /* 0x0081e80008000405 */
[----:B0-----:R-:W3:Y:S04]  /*28f60*/  LDL.LU R6, [R1+0x3bf8] ;  /* 0x003bf80001067983 */ /* 0x001ee80000300800 */
[----:B---3--:R0:W-:Y:S04]  /*28f70*/  STS.U16 [R0+UR5+0xf80], R6 ;  /* 0x000f800600007988 */ /* 0x0081e80008000405 */
[----:B0-----:R-:W3:Y:S04]  /*28f80*/  LDL.LU R6, [R1+0x3bf4] ;  /* 0x003bf40001067983 */ /* 0x001ee80000300800 */
[----:B---3--:R0:W-:Y:S04]  /*28f90*/  STS.U16 [R0+UR5+0x1700], R6 ;  /* 0x0017000600007988 */ /* 0x0081e80008000405 */
        /* <DEDUP_REMOVED lines=25> */
[----:B0-----:R-:W3:Y:S04]  /*29130*/  LDL.LU R6, [R1+0x3bf0] ;  /* 0x003bf00001067983 */ /* 0x001ee80000300800 */
[----:B------:R0:W-:Y:S04]  /*29140*/  STS.U16 [R0+UR5+0x7f00], R12 ;  /* 0x007f000c00007988 */ /* 0x0001e80008000405 */
[----:B0-----:R-:W4:Y:S04]  /*29150*/  LDL.LU R12, [R1+0x1d0] ;  /* 0x0001d000010c7983 */ /* 0x001f280000300800 */
[----:B----4-:R0:W-:Y:S04]  /*29160*/  STL [R1+0x3be8], R12 ;  /* 0x003be80c01007387 */ /* 0x0101e80000100800 */
[----:B0-----:R-:W4:Y:S04]  /*29170*/  LDL.LU R12, [R1+0x1d4] ;  /* 0x0001d400010c7983 */ /* 0x001f280000300800 */
[----:B--2---:R-:W-:Y:S04]  /*29180*/  STS.U16 [R0+UR5+0x7f80], R13 ;  /* 0x007f800d00007988 */ /* 0x004fe80008000405 */
[----:B----4-:R0:W-:Y:S04]  /*29190*/  STL [R1+0x3bec], R12 ;  /* 0x003bec0c01007387 */ /* 0x0101e80000100800 */
[----:B0-----:R-:W2:Y:S04]  /*291a0*/  LDL.LU R12, [R1+0x1d8] ;  /* 0x0001d800010c7983 */ /* 0x001ea80000300800 */
        /* <DEDUP_REMOVED lines=26> */
[----:B------:R0:W-:Y:S04]  /*29350*/  STL [R1+0x39b4], R0 ;  /* 0x0039b40001007387 */ /* 0x0001e80000100800 */
[----:B---3--:R1:W-:Y:S01]  /*29360*/  STL [R1+0x3bc4], R6 ;  /* 0x003bc40601007387 */ /* 0x0083e20000100800 */
[----:B0-----:R-:W-:-:S03]  /*29370*/  IMAD.SHL.U32 R0, R6, 0x2, RZ ;  /* 0x0000000206007824 */ /* 0x001fc600078e00ff */
[----:B-1----:R-:W3:Y:S04]  /*29380*/  LDL.LU R6, [R1+0x1c8] ;  /* 0x0001c80001067983 */ /* 0x002ee80000300800 */
[----:B--2---:R0:W-:Y:S04]  /*29390*/  STS.U16 [R0+UR5+0x8000], R12 ;  /* 0x0080000c00007988 */ /* 0x0041e80008000405 */
[----:B0-----:R-:W2:Y:S04]  /*293a0*/  LDL.LU R12, [R1+0x3bec] ;  /* 0x003bec00010c7983 */ /* 0x001ea80000300800 */
[----:B--2---:R0:W-:Y:S04]  /*293b0*/  STS.U16 [R0+UR5+0x8080], R12 ;  /* 0x0080800c00007988 */ /* 0x0041e80008000405 */
[----:B0-----:R-:W2:Y:S04]  /*293c0*/  LDL.LU R12, [R1+0x3be8] ;  /* 0x003be800010c7983 */ /* 0x001ea80000300800 */
[----:B--2---:R0:W-:Y:S04]  /*293d0*/  STS.U16 [R0+UR5+0x8800], R12 ;  /* 0x0088000c00007988 */ /* 0x0041e80008000405 */
[----:B----4-:R1:W-:Y:S04]  /*293e0*/  STS.U16 [R0+UR5+0x8880], R13 ;  /* 0x0088800d00007988 */ /* 0x0103e80008000405 */
[----:B0-----:R-:W2:Y:S04]  /*293f0*/  LDL.LU R12, [R1+0x3be4] ;  /* 0x003be400010c7983 */ /* 0x001ea80000300800 */
[----:B-1----:R-:W4:Y:S04]  /*29400*/  LDL.LU R13, [R1+0x3be0] ;  /* 0x003be000010d7983 */ /* 0x002f280000300800 */
[----:B---3--:R-:W-:Y:S04]  /*29410*/  STS.U16 [R0+UR5+0x9000], R6 ;  /* 0x0090000600007988 */ /* 0x008fe80008000405 */
[----:B------:R-:W-:Y:S04]  /*29420*/  STS.U16 [R0+UR5+0x9080], R2 ;  /* 0x0090800200007988 */ /* 0x000fe80008000405 */
[----:B------:R0:W-:Y:S04]  /*29430*/  STS.U16 [R0+UR5+0x9800], R9 ;  /* 0x0098000900007988 */ /* 0x0001e80008000405 */
[----:B----4-:R-:W-:Y:S04]  /*29440*/  STL [R1+0x3b8c], R13 ;  /* 0x003b8c0d01007387 */ /* 0x010fe80000100800 */
[----:B0-----:R-:W3:Y:S04]  /*29450*/  LDL.LU R9, [R1+0x174] ;  /* 0x0001740001097983 */ /* 0x001ee80000300800 */
[----:B---3--:R0:W-:Y:S04]  /*29460*/  STL [R1+0x3bd8], R9 ;  /* 0x003bd80901007387 */ /* 0x0081e80000100800 */
[----:B0-----:R-:W3:Y:S04]  /*29470*/  LDL.LU R9, [R1+0x178] ;  /* 0x0001780001097983 */ /* 0x001ee80000300800 */
        /* <DEDUP_REMOVED lines=20> */
[----:B------:R-:W-:Y:S04]  /*295c0*/  STS.U16 [R0+UR5+0xe800], R5 ;  /* 0x00e8000500007988 */ /* 0x000fe80008000405 */
[----:B------:R-:W-:Y:S04]  /*295d0*/  STS.U16 [R0+UR5+0xe880], R7 ;  /* 0x00e8800700007988 */ /* 0x000fe80008000405 */
[----:B---3--:R1:W-:Y:S04]  /*295e0*/  STL [R1+0x3bdc], R9 ;  /* 0x003bdc0901007387 */ /* 0x0083e80000100800 */
[----:B-1----:R-:W3:Y:S01]  /*295f0*/  LDL.LU R9, [R1+0x17c] ;  /* 0x00017c0001097983 */ /* 0x002ee20000300800 */
[----:B0-----:R-:W-:-:S03]  /*29600*/  LOP3.LUT R11, R11, 0x3f, RZ, 0xc0, !PT ;  /* 0x0000003f0b0b7812 */ /* 0x001fc600078ec0ff */
[----:B------:R0:W-:Y:S02]  /*29610*/  STS.U16 [R0+UR5+0xf000], R8 ;  /* 0x00f0000800007988 */ /* 0x0001e40008000405 */
[----:B------:R-:W-:Y:S02]  /*29620*/  IMAD.SHL.U32 R11, R11, 0x2, RZ ;  /* 0x000000020b0b7824 */ /* 0x000fe400078e00ff */
[----:B------:R1:W-:Y:S04]  /*29630*/  STS.U16 [R0+UR5+0xf080], R10 ;  /* 0x00f0800a00007988 */ /* 0x0003e80008000405 */
[----:B------:R4:W-:Y:S01]  /*29640*/  STS.U16 [R0+UR5+0xf800], R13 ;  /* 0x00f8000d00007988 */ /* 0x0009e20008000405 */
[----:B0-----:R-:W-:-:S03]  /*29650*/  LOP3.LUT R8, R11, 0x10, RZ, 0x3c, !PT ;  /* 0x000000100b087812 */ /* 0x001fc600078e3cff */
[----:B-1----:R-:W3:Y:S04]  /*29660*/  LDL.LU R10, [R1+0x170] ;  /* 0x00017000010a7983 */ /* 0x002ee80000300800 */
[----:B------:R-:W3:Y:S04]  /*29670*/  LDL.LU R11, [R1+0x16c] ;  /* 0x00016c00010b7983 */ /* 0x000ee80000300800 */
[----:B----4-:R-:W4:Y:S04]  /*29680*/  LDL.LU R13, [R1+0x160] ;  /* 0x00016000010d7983 */ /* 0x010f280000300800 */
        /* <DEDUP_REMOVED lines=22> */
[----:B--2---:R-:W-:Y:S04]  /*297f0*/  STS.U16 [R0+UR5+0xf880], R12 ;  /* 0x00f8800c00007988 */ /* 0x004fe80008000405 */
[----:B------:R0:W-:Y:S04]  /*29800*/  STL [R1+0x3b90], R12 ;  /* 0x003b900c01007387 */ /* 0x0001e80000100800 */
[----:B0-----:R-:W2:Y:S04]  /*29810*/  LDL.LU R12, [R1+0x164] ;  /* 0x00016400010c7983 */ /* 0x001ea80000300800 */
[----:B------:R-:W-:Y:S04]  /*29820*/  STL [R1+0x39f8], R0 ;  /* 0x0039f80001007387 */ /* 0x000fe80000100800 */
[----:B------:R0:W-:Y:S04]  /*29830*/  STL [R1+0x3b94], R0 ;  /* 0x003b940001007387 */ /* 0x0001e80000100800 */
[----:B0-----:R-:W2:Y:S04]  /*29840*/  LDL.LU R0, [R1+0x168] ;  /* 0x0001680001007983 */ /* 0x001ea80000300800 */
[----:B---3--:R0:W-:Y:S04]  /*29850*/  STS.U16 [R8+UR5+0x8100], R9 ;  /* 0x0081000908007988 */ /* 0x0081e80008000405 */
[----:B0-----:R-:W3:Y:S04]  /*29860*/  LDL.LU R9, [R1+0x3bdc] ;  /* 0x003bdc0001097983 */ /* 0x001ee80000300800 */
[----:B---3--:R0:W-:Y:S04]  /*29870*/  STS.U16 [R8+UR5+0x8180], R9 ;  /* 0x0081800908007988 */ /* 0x0081e80008000405 */
[----:B0-----:R-:W3:Y:S04]  /*29880*/  LDL.LU R9, [R1+0x3bd8] ;  /* 0x003bd80001097983 */ /* 0x001ee80000300800 */
[----:B---3--:R0:W-:Y:S04]  /*29890*/  STS.U16 [R8+UR5+0x8900], R9 ;  /* 0x0089000908007988 */ /* 0x0081e80008000405 */
[----:B------:R1:W-:Y:S04]  /*298a0*/  STS.U16 [R8+UR5+0x8980], R10 ;  /* 0x0089800a08007988 */ /* 0x0003e80008000405 */
[----:B------:R3:W-:Y:S04]  /*298b0*/  STS.U16 [R8+UR5+0x9100], R11 ;  /* 0x0091000b08007988 */ /* 0x0007e80008000405 */
[----:B0-----:R-:W4:Y:S04]  /*298c0*/  LDL.LU R9, [R1+0x3bd4] ;  /* 0x003bd40001097983 */ /* 0x001f280000300800 */
[----:B-1----:R-:W4:Y:S04]  /*298d0*/  LDL.LU R10, [R1+0x3bd0] ;  /* 0x003bd000010a7983 */ /* 0x002f280000300800 */
[----:B---3--:R-:W3:Y:S04]  /*298e0*/  LDL.LU R11, [R1+0x3bcc] ;  /* 0x003bcc00010b7983 */ /* 0x008ee80000300800 */
[----:B--2---:R-:W-:Y:S04]  /*298f0*/  STS.U16 [R8+UR5+0x9180], R0 ;  /* 0x0091800008007988 */ /* 0x004fe80008000405 */
[----:B------:R-:W-:Y:S04]  /*29900*/  STS.U16 [R8+UR5+0x9900], R12 ;  /* 0x0099000c08007988 */ /* 0x000fe80008000405 */
        /* <DEDUP_REMOVED lines=22> */
[----:B---3--:R-:W-:Y:S04]  /*29a70*/  STL [R1+0x3b98], R11 ;  /* 0x003b980b01007387 */ /* 0x008fe80000100800 */
[----:B0-----:R-:W2:Y:S01]  /*29a80*/  LDL.LU R5, [R1+0x8] ;  /* 0x0000080001057983 */ /* 0x001ea20000300800 */
[----:B------:R-:W-:-:S03]  /*29a90*/  LOP3.LUT R9, R9, 0x3f, RZ, 0xc0, !PT ;  /* 0x0000003f09097812 */ /* 0x000fc600078ec0ff */
[----:B------:R-:W-:Y:S04]  /*29aa0*/  STS.U16 [R8+UR5+0xf180], R7 ;  /* 0x00f1800708007988 */ /* 0x000fe80008000405 */
[----:B------:R-:W-:Y:S01]  /*29ab0*/  STS.U16 [R8+UR5+0xf900], R11 ;  /* 0x00f9000b08007988 */ /* 0x000fe20008000405 */
[----:B------:R-:W-:-:S03]  /*29ac0*/  IMAD.SHL.U32 R9, R9, 0x2, RZ ;  /* 0x0000000209097824 */ /* 0x000fc600078e00ff */
[----:B------:R-:W-:Y:S02]  /*29ad0*/  STS.U16 [R8+UR5+0xf980], R10 ;  /* 0x00f9800a08007988 */ /* 0x000fe40008000405 */
[----:B------:R-:W-:Y:S02]  /*29ae0*/  LOP3.LUT R4, R9, 0x20, RZ, 0x3c, !PT ;  /* 0x0000002009047812 */ /* 0x000fe400078e3cff */
[----:B--2---:R0:W-:Y:S04]  /*29af0*/  STL [R1+0x3bc8], R5 ;  /* 0x003bc80501007387 */ /* 0x0041e80000100800 */
[----:B------:R-:W-:Y:S04]  /*29b00*/  STL [R1+0x3a08], R10 ;  /* 0x003a080a01007387 */ /* 0x000fe80000100800 */
[----:B0-----:R-:W2:Y:S04]  /*29b10*/  LDL.LU R5, [R1+0x100] ;  /* 0x0001000001057983 */ /* 0x001ea80000300800 */
[----:B------:R-:W3:Y:S04]  /*29b20*/  LDL.LU R6, [R1+0xfc] ;  /* 0x0000fc0001067983 */ /* 0x000ee80000300800 */
        /* <DEDUP_REMOVED lines=25> */
[----:B------:R-:W-:Y:S04]  /*29cc0*/  STL [R1+0x3a10], R10 ;  /* 0x003a100a01007387 */ /* 0x000fe80000100800 */
[----:B------:R-:W-:Y:S04]  /*29cd0*/  STL [R1+0x3a18], R10 ;  /* 0x003a180a01007387 */ /* 0x000fe80000100800 */
[----:B------:R0:W-:Y:S04]  /*29ce0*/  STL [R1+0x3b9c], R10 ;  /* 0x003b9c0a01007387 */ /* 0x0001e80000100800 */
[----:B0-----:R-:W4:Y:S04]  /*29cf0*/  LDL.LU R10, [R1+0xe8] ;  /* 0x0000e800010a7983 */ /* 0x001f280000300800 */
[----:B--2---:R0:W-:Y:S04]  /*29d00*/  STS.U16 [R4+UR5+0x8200], R5 ;  /* 0x0082000504007988 */ /* 0x0041e80008000405 */
[----:B---3--:R1:W-:Y:S04]  /*29d10*/  STS.U16 [R4+UR5+0x8280], R6 ;  /* 0x0082800604007988 */ /* 0x0083e80008000405 */
[----:B----4-:R2:W-:Y:S04]  /*29d20*/  STS.U16 [R4+UR5+0x8a00], R2 ;  /* 0x008a000204007988 */ /* 0x0105e80008000405 */
[----:B------:R3:W-:Y:S04]  /*29d30*/  STS.U16 [R4+UR5+0x8a80], R7 ;  /* 0x008a800704007988 */ /* 0x0007e80008000405 */
[----:B------:R4:W-:Y:S04]  /*29d40*/  STS.U16 [R4+UR5+0x9200], R8 ;  /* 0x0092000804007988 */ /* 0x0009e80008000405 */
[----:B------:R2:W-:Y:S04]  /*29d50*/  STS.U16 [R4+UR5+0x9280], R9 ;  /* 0x0092800904007988 */ /* 0x0005e80008000405 */
[----:B0-----:R-:W4:Y:S04]  /*29d60*/  LDL.LU R5, [R1+0x3bc8] ;  /* 0x003bc80001057983 */ /* 0x001f280000300800 */
[----:B-1----:R-:W4:Y:S04]  /*29d70*/  LDL.LU R6, [R1+0x3bc4] ;  /* 0x003bc40001067983 */ /* 0x002f280000300800 */
[----:B--2---:R-:W2:Y:S04]  /*29d80*/  LDL.LU R2, [R1+0x3bc0] ;  /* 0x003bc00001027983 */ /* 0x004ea80000300800 */
[----:B---3--:R-:W3:Y:S04]  /*29d90*/  LDL.LU R7, [R1+0x3bbc] ;  /* 0x003bbc0001077983 */ /* 0x008ee80000300800 */
[----:B----4-:R-:W4:Y:S04]  /*29da0*/  LDL.LU R8, [R1+0x3bb8] ;  /* 0x003bb80001087983 */ /* 0x010f280000300800 */
[----:B------:R-:W2:Y:S04]  /*29db0*/  LDL.LU R9, [R1+0x3bb4] ;  /* 0x003bb40001097983 */ /* 0x000ea80000300800 */
[----:B------:R0:W-:Y:S04]  /*29dc0*/  STS.U16 [R4+UR5+0x9a00], R10 ;  /* 0x009a000a04007988 */ /* 0x0001e80008000405 */
[----:B0-----:R-:W2:Y:S04]  /*29dd0*/  LDL.LU R10, [R1+0x70] ;  /* 0x00007000010a7983 */ /* 0x001ea80000300800 */
[----:B--2---:R0:W-:Y:S04]  /*29de0*/  STL [R1+0x3ba0], R10 ;  /* 0x003ba00a01007387 */ /* 0x0041e80000100800 */
[----:B0-----:R-:W2:Y:S04]  /*29df0*/  LDL.LU R10, [R1+0x74] ;  /* 0x00007400010a7983 */ /* 0x001ea80000300800 */
[----:B--2---:R0:W-:Y:S04]  /*29e00*/  STL [R1+0x3ba4], R10 ;  /* 0x003ba40a01007387 */ /* 0x0041e80000100800 */
[----:B0-----:R-:W2:Y:S04]  /*29e10*/  LDL.LU R10, [R1+0x78] ;  /* 0x00007800010a7983 */ /* 0x001ea80000300800 */
[----:B--2---:R0:W-:Y:S04]  /*29e20*/  STL [R1+0x3ba8], R10 ;  /* 0x003ba80a01007387 */ /* 0x0041e80000100800 */
[----:B0-----:R-:W2:Y:S04]  /*29e30*/  LDL.LU R10, [R1+0x7c] ;  /* 0x00007c00010a7983 */ /* 0x001ea80000300800 */
[----:B--2---:R0:W-:Y:S04]  /*29e40*/  STL [R1+0x3bac], R10 ;  /* 0x003bac0a01007387 */ /* 0x0041e80000100800 */
[----:B0-----:R-:W2:Y:S04]  /*29e50*/  LDL.LU R10, [R1+0x80] ;  /* 0x00008000010a7983 */ /* 0x001ea80000300800 */
[----:B------:R0:W-:Y:S04]  /*29e60*/  STS.U16 [R4+UR5+0x9a80], R11 ;  /* 0x009a800b04007988 */ /* 0x0001e80008000405 */
        /* <DEDUP_REMOVED lines=11> */
[----:B------:R0:W-:Y:S01]  /*29f20*/  STS.U16 [R4+UR5+0xca80], R16 ;  /* 0x00ca801004007988 */ /* 0x0001e20008000405 */
[----:B------:R-:W-:-:S03]  /*29f30*/  IMAD.SHL.U32 R6, R6, 0x2, RZ ;  /* 0x0000000206067824 */ /* 0x000fc600078e00ff */
        /* <DEDUP_REMOVED lines=9> */
[----:B--2---:R2:W-:Y:S04]  /*29fd0*/  STL [R1+0x3bb0], R10 ;  /* 0x003bb00a01007387 */ /* 0x0045e80000100800 */
[----:B0-----:R-:W3:Y:S04]  /*29fe0*/  LDL.LU R11, [R1+0x6c] ;  /* 0x00006c00010b7983 */ /* 0x001ee80000300800 */
[----:B-1----:R-:W3:Y:S04]  /*29ff0*/  LDL.LU R0, [R1+0x68] ;  /* 0x0000680001007983 */ /* 0x002ee80000300800 */
        /* <DEDUP_REMOVED lines=14> */
[----:B--2---:R-:W-:-:S03]  /*2a0e0*/  LOP3.LUT R10, R6, 0x20, RZ, 0x3c, !PT ;  /* 0x00000020060a7812 */ /* 0x004fc600078e3cff */
[----:B------:R-:W2:Y:S04]  /*2a0f0*/  LDL.LU R24, [R1+0x2c] ;  /* 0x00002c0001187983 */ /* 0x000ea80000300800 */
[----:B------:R-:W2:Y:S04]  /*2a100*/  LDL.LU R26, [R1+0x28] ;  /* 0x00002800011a7983 */ /* 0x000ea80000300800 */
[----:B------:R-:W2:Y:S04]  /*2a110*/  LDL.LU R28, [R1+0x24] ;  /* 0x00002400011c7983 */ /* 0x000ea80000300800 */
[----:B------:R-:W2:Y:S04]  /*2a120*/  LDL.LU R3, [R1+0x20] ;  /* 0x0000200001037983 */ /* 0x000ea80000300800 */
[----:B------:R-:W2:Y:S04]  /*2a130*/  LDL.LU R4, [R1+0x1c] ;  /* 0x00001c0001047983 */ /* 0x000ea80000300800 */
[----:B------:R-:W-:Y:S04]  /*2a140*/  STS.U16 [R10+UR5+0xf280], R9 ;  /* 0x00f280090a007988 */ /* 0x000fe80008000405 */
[----:B------:R-:W2:Y:S04]  /*2a150*/  LDL.LU R5, [R1+0x18] ;  /* 0x0000180001057983 */ /* 0x000ea80000300800 */
[----:B----4-:R-:W-:Y:S04]  /*2a160*/  STS.U16 [R10+UR5+0xfa00], R8 ;  /* 0x00fa00080a007988 */ /* 0x010fe80008000405 */
[----:B------:R-:W4:Y:S04]  /*2a170*/  LDL.LU R6, [R1+0x14] ;  /* 0x0000140001067983 */ /* 0x000f280000300800 */
[----:B---3--:R0:W-:Y:S04]  /*2a180*/  STS.U16 [R10+UR5+0xfa80], R7 ;  /* 0x00fa80070a007988 */ /* 0x0081e80008000405 */
[----:B0-----:R-:W3:Y:S01]  /*2a190*/  LDL.LU R10, [R1+0x3bb0] ;  /* 0x003bb000010a7983 */ /* 0x001ee20000300800 */
[----:B------:R-:W-:-:S05]  /*2a1a0*/  LOP3.LUT R29, R2, 0x30, RZ, 0x3c, !PT ;  /* 0x00000030021d7812 */ /* 0x000fca00078e3cff */
[----:B---3--:R0:W-:Y:S04]  /*2a1b0*/  STS.U16 [R29+UR5+0x8300], R10 ;  /* 0x0083000a1d007988 */ /* 0x0081e80008000405 */
[----:B0-----:R-:W3:Y:S04]  /*2a1c0*/  LDL.LU R10, [R1+0x3bac] ;  /* 0x003bac00010a7983 */ /* 0x001ee80000300800 */
[----:B---3--:R0:W-:Y:S04]  /*2a1d0*/  STS.U16 [R29+UR5+0x8380], R10 ;  /* 0x0083800a1d007988 */ /* 0x0081e80008000405 */
[----:B0-----:R-:W3:Y:S04]  /*2a1e0*/  LDL.LU R10, [R1+0x3ba8] ;  /* 0x003ba800010a7983 */ /* 0x001ee80000300800 */
[----:B---3--:R0:W-:Y:S04]  /*2a1f0*/  STS.U16 [R29+UR5+0x8b00], R10 ;  /* 0x008b000a1d007988 */ /* 0x0081e80008000405 */
[----:B0-----:R-:W3:Y:S04]  /*2a200*/  LDL.LU R10, [R1+0x3ba4] ;  /* 0x003ba400010a7983 */ /* 0x001ee80000300800 */
[----:B---3--:R0:W-:Y:S04]  /*2a210*/  STS.U16 [R29+UR5+0x8b80], R10 ;  /* 0x008b800a1d007988 */ /* 0x0081e80008000405 */
[----:B0-----:R-:W3:Y:S04]  /*2a220*/  LDL.LU R10, [R1+0x3ba0] ;  /* 0x003ba000010a7983 */ /* 0x001ee80000300800 */
[----:B---3--:R0:W-:Y:S04]  /*2a230*/  STS.U16 [R29+UR5+0x9300], R10 ;  /* 0x0093000a1d007988 */ /* 0x0081e80008000405 */
        /* <DEDUP_REMOVED lines=10> */
[----:B--2---:R-:W2:Y:S04]  /*2a2e0*/  LDL.LU R15, [R1+0x3b88] ;  /* 0x003b8800010f7983 */ /* 0x004ea80000300800 */
        /* <DEDUP_REMOVED lines=29> */
[----:B----4-:R4:W-:Y:S04]  /*2a4c0*/  STS.U16 [R29+UR5+0xeb80], R6 ;  /* 0x00eb80061d007988 */ /* 0x0109e80008000405 */
[----:B0-----:R-:W2:Y:S04]  /*2a4d0*/  LDL.LU R26, [R1+0x3b54] ;  /* 0x003b5400011a7983 */ /* 0x001ea80000300800 */
[----:B-1----:R-:W2:Y:S04]  /*2a4e0*/  LDL.LU R28, [R1+0x3b50] ;  /* 0x003b5000011c7983 */ /* 0x002ea80000300800 */
[----:B------:R-:W2:Y:S04]  /*2a4f0*/  LDL.LU R3, [R1+0x3b4c] ;  /* 0x003b4c0001037983 */ /* 0x000ea80000300800 */
[----:B------:R-:W2:Y:S04]  /*2a500*/  LDL.LU R4, [R1+0x3b48] ;  /* 0x003b480001047983 */ /* 0x000ea80000300800 */
[----:B------:R-:W2:Y:S04]  /*2a510*/  LDL.LU R5, [R1+0x3b44] ;  /* 0x003b440001057983 */ /* 0x000ea80000300800 */
[----:B----4-:R-:W4:Y:S01]  /*2a520*/  LDL.LU R6, [R1+0x3b40] ;  /* 0x003b400001067983 */ /* 0x010f220000300800 */
[----:B------:R-:W-:-:S03]  /*2a530*/  LOP3.LUT R2, R2, 0x40, RZ, 0x3c, !PT ;  /* 0x0000004002027812 */ /* 0x000fc600078e3cff */
[----:B----4-:R-:W-:Y:S04]  /*2a540*/  STS.U16 [R29+UR5+0xf300], R6 ;  /* 0x00f300061d007988 */ /* 0x010fe80008000405 */
[----:B------:R-:W-:Y:S04]  /*2a550*/  STL [R1+0x39fc], R6 ;  /* 0x0039fc0601007387 */ /* 0x000fe80000100800 */
[----:B--2---:R0:W-:Y:S04]  /*2a560*/  STS.U16 [R29+UR5+0xf380], R5 ;  /* 0x00f380051d007988 */ /* 0x0041e80008000405 */
[----:B------:R1:W-:Y:S04]  /*2a570*/  STS.U16 [R29+UR5+0xfb00], R4 ;  /* 0x00fb00041d007988 */ /* 0x0003e80008000405 */
[----:B0-----:R-:W2:Y:S04]  /*2a580*/  LDL.LU R5, [R1] ;  /* 0x0000000001057983 */ /* 0x001ea80000300800 */
[----:B-1----:R-:W4:Y:S04]  /*2a590*/  LDL.LU R4, [R1+0x4] ;  /* 0x0000040001047983 */ /* 0x002f280000300800 */
[----:B------:R0:W-:Y:S04]  /*2a5a0*/  STS.U16 [R29+UR5+0xfb80], R3 ;  /* 0x00fb80031d007988 */ /* 0x0001e80008000405 */
[----:B0-----:R-:W3:Y:S04]  /*2a5b0*/  LDL.LU R29, [R1+0x3b3c] ;  /* 0x003b3c00011d7983 */ /* 0x001ee80000300800 */
[----:B----4-:R0:W-:Y:S04]  /*2a5c0*/  STS.U16 [R2+UR5+0x8400], R4 ;  /* 0x0084000402007988 */ /* 0x0101e80008000405 */
[----:B--2---:R1:W-:Y:S04]  /*2a5d0*/  STS.U16 [R2+UR5+0x8480], R5 ;  /* 0x0084800502007988 */ /* 0x0043e80008000405 */
[----:B0-----:R-:W2:Y:S04]  /*2a5e0*/  LDL R4, [R1+0xd94] ;  /* 0x000d940001047983 */ /* 0x001ea80000100800 */
[----:B-1----:R-:W2:Y:S01]  /*2a5f0*/  LDL R5, [R1+0xd90] ;  /* 0x000d900001057983 */ /* 0x002ea20000100800 */
[----:B------:R-:W-:-:S03]  /*2a600*/  PRMT R14, RZ, 0x7610, R14 ;  /* 0x00007610ff0e7816 */ /* 0x000fc6000000000e */
[----:B---3--:R-:W-:Y:S04]  /*2a610*/  STS.U16 [R2+UR5+0x8c00], R29 ;  /* 0x008c001d02007988 */ /* 0x008fe80008000405 */
[----:B------:R-:W-:Y:S04]  /*2a620*/  STS.U16 [R2+UR5+0x8c80], R28 ;  /* 0x008c801c02007988 */ /* 0x000fe80008000405 */
[----:B------:R-:W-:Y:S04]  /*2a630*/  STS.U16 [R2+UR5+0x9400], R26 ;  /* 0x0094001a02007988 */ /* 0x000fe80008000405 */
[----:B------:R-:W-:Y:S04]  /*2a640*/  STS.U16 [R2+UR5+0x9480], R24 ;  /* 0x0094801802007988 */ /* 0x000fe80008000405 */
[----:B------:R-:W-:Y:S04]  /*2a650*/  STS.U16 [R2+UR5+0x9c00], R22 ;  /* 0x009c001602007988 */ /* 0x000fe80008000405 */
[----:B------:R-:W-:Y:S04]  /*2a660*/  STS.U16 [R2+UR5+0x9c80], R20 ;  /* 0x009c801402007988 */ /* 0x000fe80008000405 */
[----:B------:R-:W-:Y:S04]  /*2a670*/  STS.U16 [R2+UR5+0xa400], R18 ;  /* 0x00a4001202007988 */ /* 0x000fe80008000405 */
[----:B--2---:R-:W2:Y:S04]  /*2a680*/  @!P0 LDG.E.U16 R14, desc[UR12][R4.64] ;  /* 0x0000000c040e8981 */ /* 0x004ea8000c1e1500 */
[----:B------:R-:W-:Y:S04]  /*2a690*/  STS.U16 [R2+UR5+0xa480], R16 ;  /* 0x00a4801002007988 */ /* 0x000fe80008000405 */
[----:B------:R-:W-:Y:S04]  /*2a6a0*/  STS.U16 [R2+UR5+0xac00], R17 ;  /* 0x00ac001102007988 */ /* 0x000fe80008000405 */
[----:B------:R-:W-:Y:S04]  /*2a6b0*/  STS.U16 [R2+UR5+0xac80], R19 ;  /* 0x00ac801302007988 */ /* 0x000fe80008000405 */
[----:B------:R-:W-:Y:S04]  /*2a6c0*/  STS.U16 [R2+UR5+0xb400], R21 ;  /* 0x00b4001502007988 */ /* 0x000fe80008000405 */
[----:B------:R-:W-:Y:S04]  /*2a6d0*/  STS.U16 [R2+UR5+0xb480], R23 ;  /* 0x00b4801702007988 */ /* 0x000fe80008000405 */
[----:B------:R-:W-:Y:S04]  /*2a6e0*/  STS.U16 [R2+UR5+0xbc00], R25 ;  /* 0x00bc001902007988 */ /* 0x000fe80008000405 */
[----:B------:R0:W-:Y:S04]  /*2a6f0*/  STS.U16 [R2+UR5+0xbc80], R27 ;  /* 0x00bc801b02007988 */ /* 0x0001e80008000405 */
[----:B0-----:R-:W3:Y:S04]  /*2a700*/  LDL.LU R2, [R1+0x3b38] ;  /* 0x003b380001027983 */ /* 0x001ee80000300800 */
[----:B--2---:R0:W-:Y:S04]  /*2a710*/  STL [R1+0x154], R14 ;  /* 0x0001540e01007387 */ /* 0x0041e80000100800 */
[----:B0-----:R-:W2:Y:S04]  /*2a720*/  LDL.LU R14, [R1+0x3b34] ;  /* 0x003b3400010e7983 */ /* 0x001ea80000300800 */
[----:B------:R-:W4:Y:S04]  /*2a730*/  LDL R4, [R1+0xd88] ;  /* 0x000d880001047983 */ /* 0x000f280000100800 */
[----:B------:R-:W4:Y:S01]  /*2a740*/  LDL R5, [R1+0xd8c] ;  /* 0x000d8c0001057983 */ /* 0x000f220000100800 */
[----:B---3--:R-:W-:-:S02]  /*2a750*/  PRMT R2, RZ, 0x7610, R2 ;  /* 0x00007610ff027816 */ /* 0x008fc40000000002 */
[----:B----4-:R-:W-:-:S04]  /*2a760*/  @!P1 LOP3.LUT R5, R5, R4, RZ, 0x3c, !PT ;  /* 0x0000000405059212 */ /* 0x010fc800078e3cff */
[----:B------:R-:W-:-:S04]  /*2a770*/  @!P1 LOP3.LUT R4, R5, R4, RZ, 0x3c, !PT ;  /* 0x0000000405049212 */ /* 0x000fc800078e3cff */
[----:B------:R-:W-:-:S05]  /*2a780*/  @!P1 LOP3.LUT R5, R5, R4, RZ, 0x3c, !PT ;  /* 0x0000000405059212 */ /* 0x000fca00078e3cff */
[----:B------:R-:W3:Y:S04]  /*2a790*/  @!P1 LDG.E.U16 R2, desc[UR12][R4.64] ;  /* 0x0000000c04029981 */ /* 0x000ee8000c1e1500 */
[----:B---3--:R0:W-:Y:S04]  /*2a7a0*/  STL [R1+0x150], R2 ;  /* 0x0001500201007387 */ /* 0x0081e80000100800 */
[----:B0-----:R-:W3:Y:S04]  /*2a7b0*/  LDL.LU R2, [R1+0x3b30] ;  /* 0x003b300001027983 */ /* 0x001ee80000300800 */
[----:B------:R-:W4:Y:S04]  /*2a7c0*/  LDL R4, [R1+0xd80] ;  /* 0x000d800001047983 */ /* 0x000f280000100800 */
[----:B------:R-:W4:Y:S01]  /*2a7d0*/  LDL R5, [R1+0xd84] ;  /* 0x000d840001057983 */ /* 0x000f220000100800 */
[----:B--2---:R-:W-:-:S02]  /*2a7e0*/  PRMT R14, RZ, 0x7610, R14 ;  /* 0x00007610ff0e7816 */ /* 0x004fc4000000000e */
[----:B----4-:R-:W-:-:S04]  /*2a7f0*/  @!P0 LOP3.LUT R5, R5, R4, RZ, 0x3c, !PT ;  /* 0x0000000405058212 */ /* 0x010fc800078e3cff */
[----:B------:R-:W-:-:S04]  /*2a800*/  @!P0 LOP3.LUT R4, R5, R4, RZ, 0x3c, !PT ;  /* 0x0000000405048212 */ /* 0x000fc800078e3cff */
[----:B------:R-:W-:-:S05]  /*2a810*/  @!P0 LOP3.LUT R5, R5, R4, RZ, 0x3c, !PT ;  /* 0x0000000405058212 */ /* 0x000fca00078e3cff */
[----:B------:R-:W2:Y:S04]  /*2a820*/  @!P0 LDG.E.U16 R14, desc[UR12][R4.64] ;  /* 0x0000000c040e8981 */ /* 0x000ea8000c1e1500 */
        /* <DEDUP_REMOVED lines=635> */
[----:B--2---:R0:W-:Y:S04]  /*2cfe0*/  STL [R1+0x20], R14 ;  /* 0x0000200e01007387 */ /* 0x0041e80000100800 */
[----:B------:R1:W2:Y:S01]  /*2cff0*/  @!P1 LDG.E.U16 R0, desc[UR12][R4.64] ;  /* 0x0000000c04009981 */ /* 0x0002a2000c1e1500 */
[----:B------:R-:W-:Y:S02]  /*2d000*/  PRMT R27, RZ, 0x7610, R27 ;  /* 0x00007610ff1b7816 */ /* 0x000fe4000000001b */
[----:B------:R-:W-:Y:S02]  /*2d010*/  PRMT R13, RZ, 0x7610, R13 ;  /* 0x00007610ff0d7816 */ /* 0x000fe4000000000d */
[----:B------:R-:W-:-:S02]  /*2d020*/  PRMT R12, RZ, 0x7610, R12 ;  /* 0x00007610ff0c7816 */ /* 0x000fc4000000000c */
[----:B------:R-:W-:Y:S01]  /*2d030*/  PRMT R11, RZ, 0x7610, R11 ;  /* 0x00007610ff0b7816 */ /* 0x000fe2000000000b */
[----:B0-----:R-:W4:Y:S04]  /*2d040*/  LDL R14, [R1+0x884] ;  /* 0x00088400010e7983 */ /* 0x001f280000100800 */
[----:B------:R-:W1:Y:S04]  /*2d050*/  LDL R4, [R1+0x1710] ;  /* 0x0017100001047983 */ /* 0x000e680000100800 */
[----:B------:R-:W1:Y:S02]  /*2d060*/  LDL R5, [R1+0x171c] ;  /* 0x00171c0001057983 */ /* 0x000e640000100800 */
[----:B-1----:R-:W-:-:S04]  /*2d070*/  @!P0 LOP3.LUT R5, R5, R4, RZ, 0x3c, !PT ;  /* 0x0000000405058212 */ /* 0x002fc800078e3cff */
[----:B------:R-:W-:-:S04]  /*2d080*/  @!P0 LOP3.LUT R4, R5, R4, RZ, 0x3c, !PT ;  /* 0x0000000405048212 */ /* 0x000fc800078e3cff */
[----:B------:R-:W-:-:S05]  /*2d090*/  @!P0 LOP3.LUT R5, R5, R4, RZ, 0x3c, !PT ;  /* 0x0000000405058212 */ /* 0x000fca00078e3cff */
[----:B------:R0:W2:Y:S04]  /*2d0a0*/  @!P0 LDG.E.U16 R27, desc[UR12][R4.64] ;  /* 0x0000000c041b8981 */ /* 0x0000a8000c1e1500 */
[----:B------:R-:W0:Y:S04]  /*2d0b0*/  LDL R4, [R1+0x1718] ;  /* 0x0017180001047983 */ /* 0x000e280000100800 */
[----:B------:R-:W0:Y:S02]  /*2d0c0*/  LDL R5, [R1+0x1724] ;  /* 0x0017240001057983 */ /* 0x000e240000100800 */
[----:B0-----:R-:W-:-:S04]  /*2d0d0*/  @!P1 LOP3.LUT R5, R5, R4, RZ, 0x3c, !PT ;  /* 0x0000000405059212 */ /* 0x001fc800078e3cff */
        /* <DEDUP_REMOVED lines=15> */
[----:B------:R-:W2:Y:S01]  /*2d1d0*/  LDL R5, [R1+0x880] ;  /* 0x0008800001057983 */ /* 0x000ea20000100800 */
[----:B------:R-:W-:Y:S01]  /*2d1e0*/  PRMT R2, RZ, 0x7610, R2 ;  /* 0x00007610ff027816 */ /* 0x000fe20000000002 */
[----:B----4-:R-:W-:Y:S01]  /*2d1f0*/  @!P0 IMAD.MOV.U32 R4, RZ, RZ, R14 ;  /* 0x000000ffff048224 */ /* 0x010fe200078e000e */
[----:B------:R-:W-:Y:S01]  /*2d200*/  PRMT R10, RZ, 0x7610, R10 ;  /* 0x00007610ff0a7816 */ /* 0x000fe2000000000a */
[----:B------:R-:W4:Y:S04]  /*2d210*/  LDL R14, [R1+0x16b4] ;  /* 0x0016b400010e7983 */ /* 0x000f280000100800 */
[----:B--2---:R0:W2:Y:S04]  /*2d220*/  @!P0 LDG.E.U16 R2, desc[UR12][R4.64] ;  /* 0x0000000c04028981 */ /* 0x0040a8000c1e1500 */
[----:B------:R-:W0:Y:S04]  /*2d230*/  LDL R4, [R1+0x810] ;  /* 0x0008100001047983 */ /* 0x000e280000100800 */
[----:B------:R-:W0:Y:S02]  /*2d240*/  LDL R5, [R1+0x814] ;  /* 0x0008140001057983 */ /* 0x000e240000100800 */
        /* <DEDUP_REMOVED lines=40> */
[----:B------:R-:W2:Y:S01]  /*2d4d0*/  @!P0 LDG.E.U16 R10, desc[UR12][R4.64] ;  /* 0x0000000c040a8981 */ /* 0x000ea2000c1e1500 */
[----:B------:R-:W-:-:S03]  /*2d4e0*/  PRMT R15, RZ, 0x7610, R15 ;  /* 0x00007610ff0f7816 */ /* 0x000fc6000000000f */
[----:B--2---:R0:W-:Y:S04]  /*2d4f0*/  STL [R1+0x4], R10 ;  /* 0x0000040a01007387 */ /* 0x0041e80000100800 */
[----:B0-----:R-:W2:Y:S04]  /*2d500*/  LDL.LU R10, [R1+0x3a08] ;  /* 0x003a0800010a7983 */ /* 0x001ea80000300800 */
[----:B------:R-:W3:Y:S01]  /*2d510*/  LDL R5, [R1+0x16a8] ;  /* 0x0016a80001057983 */ /* 0x000ee20000100800 */
[----:B----4-:R-:W-:-:S03]  /*2d520*/  @!P1 IMAD.MOV.U32 R4, RZ, RZ, R14 ;  /* 0x000000ffff049224 */ /* 0x010fc600078e000e */
[----:B------:R-:W4:Y:S04]  /*2d530*/  LDL R14, [R1+0x17b4] ;  /* 0x0017b400010e7983 */ /* 0x000f280000100800 */
[----:B---3--:R-:W3:Y:S04]  /*2d540*/  @!P1 LDG.E.U16 R15, desc[UR12][R4.64] ;  /* 0x0000000c040f9981 */ /* 0x008ee8000c1e1500 */
[----:B---3--:R0:W-:Y:S04]  /*2d550*/  STL [R1], R15 ;  /* 0x0000000f01007387 */ /* 0x0081e80000100800 */
[----:B0-----:R-:W3:Y:S04]  /*2d560*/  LDL.LU R15, [R1+0x3a04] ;  /* 0x003a0400010f7983 */ /* 0x001ee80000300800 */
[----:B------:R-:W3:Y:S04]  /*2d570*/  LDL R4, [R1+0x1720] ;  /* 0x0017200001047983 */ /* 0x000ee80000100800 */
[----:B------:R-:W3:Y:S01]  /*2d580*/  LDL R5, [R1+0x172c] ;  /* 0x00172c0001057983 */ /* 0x000ee20000100800 */
[----:B--2---:R-:W-:-:S02]  /*2d590*/  PRMT R10, RZ, 0x7610, R10 ;  /* 0x00007610ff0a7816 */ /* 0x004fc4000000000a */
[----:B---3--:R-:W-:-:S04]  /*2d5a0*/  @!P0 LOP3.LUT R5, R5, R4, RZ, 0x3c, !PT ;  /* 0x0000000405058212 */ /* 0x008fc800078e3cff */
        /* <DEDUP_REMOVED lines=11> */
[----:B------:R-:W-:-:S03]  /*2d660*/  PRMT R8, RZ, 0x7610, R8 ;  /* 0x00007610ff087816 */ /* 0x000fc60000000008 */
[----:B0-----:R-:W3:Y:S04]  /*2d670*/  LDL R10, [R1+0x87c] ;  /* 0x00087c00010a7983 */ /* 0x001ee80000100800 */
[----:B------:R-:W1:Y:S04]  /*2d680*/  LDL R4, [R1+0x17a0] ;  /* 0x0017a00001047983 */ /* 0x000e680000100800 */
[----:B------:R-:W1:Y:S02]  /*2d690*/  LDL R5, [R1+0x17ac] ;  /* 0x0017ac0001057983 */ /* 0x000e640000100800 */
[----:B-1----:R-:W-:-:S04]  /*2d6a0*/  @!P0 LOP3.LUT R5, R5, R4, RZ, 0x3c, !PT ;  /* 0x0000000405058212 */ /* 0x002fc800078e3cff */
[----:B------:R-:W-:-:S04]  /*2d6b0*/  @!P0 LOP3.LUT R4, R5, R4, RZ, 0x3c, !PT ;  /* 0x0000000405048212 */ /* 0x000fc800078e3cff */
[----:B------:R-:W-:Y:S01]  /*2d6c0*/  @!P0 LOP3.LUT R5, R5, R4, RZ, 0x3c, !PT ;  /* 0x0000000405058212 */ /* 0x000fe200078e3cff */
[----:B--2---:R-:W-:Y:S04]  /*2d6d0*/  STL [R1+0x39e0], R9 ;  /* 0x0039e00901007387 */ /* 0x004fe80000100800 */
[----:B------:R4:W2:Y:S04]  /*2d6e0*/  @!P0 LDG.E.U16 R8, desc[UR12][R4.64] ;  /* 0x0000000c04088981 */ /* 0x0008a8000c1e1500 */
[----:B------:R-:W2:Y:S01]  /*2d6f0*/  LDL R5, [R1+0x17a8] ;  /* 0x0017a80001057983 */ /* 0x000ea20000100800 */
[----:B------:R-:W-:Y:S01]  /*2d700*/  PRMT R7, RZ, 0x7610, R7 ;  /* 0x00007610ff077816 */ /* 0x000fe20000000007 */
[----:B----4-:R-:W-:-:S05]  /*2d710*/  @!P1 IMAD.MOV.U32 R4, RZ, RZ, R14 ;  /* 0x000000ffff049224 */ /* 0x010fca00078e000e */
[----:B--2---:R-:W2:Y:S04]  /*2d720*/  @!P1 LDG.E.U16 R7, desc[UR12][R4.64] ;  /* 0x0000000c04079981 */ /* 0x004ea8000c1e1500 */
[----:B------:R0:W-:Y:S04]  /*2d730*/  STL [R1+0x39e4], R8 ;  /* 0x0039e40801007387 */ /* 0x0001e80000100800 */
[----:B------:R-:W4:Y:S04]  /*2d740*/  LDL R14, [R1+0x163c] ;  /* 0x00163c00010e7983 */ /* 0x000f280000100800 */
[----:B------:R-:W3:Y:S04]  /*2d750*/  LDL R5, [R1+0x878] ;  /* 0x0008780001057983 */ /* 0x000ee80000100800 */
[----:B0-----:R-:W4:Y:S04]  /*2d760*/  LDL R8, [R1+0x804] ;  /* 0x0008040001087983 */ /* 0x001f280000100800 */
[----:B--2---:R0:W-:Y:S04]  /*2d770*/  STL [R1+0x39e8], R7 ;  /* 0x0039e80701007387 */ /* 0x0041e80000100800 */
[----:B0-----:R-:W2:Y:S01]  /*2d780*/  LDL R7, [R1+0x800] ;  /* 0x0008000001077983 */ /* 0x001ea20000100800 */
[----:B------:R-:W-:Y:S01]  /*2d790*/  PRMT R15, RZ, 0x7610, R15 ;  /* 0x00007610ff0f7816 */ /* 0x000fe2000000000f */
[----:B---3--:R-:W-:Y:S01]  /*2d7a0*/  @!P1 IMAD.MOV.U32 R4, RZ, RZ, R10 ;  /* 0x000000ffff049224 */ /* 0x008fe200078e000a */
[----:B------:R-:W-:Y:S01]  /*2d7b0*/  PRMT R6, RZ, 0x7610, R6 ;  /* 0x00007610ff067816 */ /* 0x000fe20000000006 */
[----:B------:R-:W3:Y:S04]  /*2d7c0*/  LDL R10, [R1+0x1644] ;  /* 0x00164400010a7983 */ /* 0x000ee80000100800 */
[----:B------:R4:W3:Y:S02]  /*2d7d0*/  @!P1 LDG.E.U16 R15, desc[UR12][R4.64] ;  /* 0x0000000c040f9981 */ /* 0x0008e4000c1e1500 */
[----:B----4-:R-:W-:-:S02]  /*2d7e0*/  @!P0 IMAD.MOV.U32 R4, RZ, RZ, R8 ;  /* 0x000000ffff048224 */ /* 0x010fc400078e0008 */
[----:B--2---:R-:W-:-:S05]  /*2d7f0*/  @!P0 IMAD.MOV.U32 R5, RZ, RZ, R7 ;  /* 0x000000ffff058224 */ /* 0x004fca00078e0007 */
[----:B------:R-:W2:Y:S04]  /*2d800*/  @!P0 LDG.E.U16 R6, desc[UR12][R4.64] ;  /* 0x0000000c04068981 */ /* 0x000ea8000c1e1500 */
[----:B---3--:R0:W-:Y:S04]  /*2d810*/  STL [R1+0x1c], R15 ;  /* 0x00001c0f01007387 */ /* 0x0081e80000100800 */
[----:B0-----:R-:W3:Y:S04]  /*2d820*/  LDL.LU R15, [R1+0x3a00] ;  /* 0x003a0000010f7983 */ /* 0x001ee80000300800 */
[----:B------:R-:W4:Y:S04]  /*2d830*/  LDL R8, [R1+0x16b0] ;  /* 0x0016b00001087983 */ /* 0x000f280000100800 */
[----:B------:R-:W4:Y:S04]  /*2d840*/  LDL R7, [R1+0x16bc] ;  /* 0x0016bc0001077983 */ /* 0x000f280000100800 */
        /* <DEDUP_REMOVED lines=8> */
[----:B------:R0:W2:Y:S04]  /*2d8d0*/  @!P1 LDG.E.U16 R15, desc[UR12][R4.64] ;  /* 0x0000000c040f9981 */ /* 0x0000a8000c1e1500 */
[----:B------:R-:W3:Y:S01]  /*2d8e0*/  LDL R5, [R1+0x1630] ;  /* 0x0016300001057983 */ /* 0x000ee20000100800 */
[----:B------:R-:W-:Y:S01]  /*2d8f0*/  PRMT R2, RZ, 0x7610, R2 ;  /* 0x00007610ff027816 */ /* 0x000fe20000000002 */
[----:B0-----:R-:W-:Y:S02]  /*2d900*/  @!P0 IMAD.MOV.U32 R4, RZ, RZ, R14 ;  /* 0x000000ffff048224 */ /* 0x001fe400078e000e */
[----:B--2---:R0:W-:Y:S01]  /*2d910*/  STL [R1+0x14], R15 ;  /* 0x0000140f01007387 */ /* 0x0041e20000100800 */
[----:B------:R-:W-:Y:S02]  /*2d920*/  PRMT R9, RZ, 0x7610, R9 ;  /* 0x00007610ff097816 */ /* 0x000fe40000000009 */
[----:B------:R-:W-:Y:S01]  /*2d930*/  PRMT R29, RZ, 0x7610, R29 ;  /* 0x00007610ff1d7816 */ /* 0x000fe2000000001d */
[----:B------:R-:W2:Y:S04]  /*2d940*/  LDL R14, [R1+0x1730] ;  /* 0x00173000010e7983 */ /* 0x000ea80000100800 */
[----:B---3--:R1:W3:Y:S04]  /*2d950*/  @!P0 LDG.E.U16 R2, desc[UR12][R4.64] ;  /* 0x0000000c04028981 */ /* 0x0082e8000c1e1500 */
[----:B0-----:R-:W2:Y:S04]  /*2d960*/  LDL R15, [R1+0x16c4] ;  /* 0x0016c400010f7983 */ /* 0x001ea80000100800 */
[----:B------:R-:W2:Y:S01]  /*2d970*/  LDL R5, [R1+0x1638] ;  /* 0x0016380001057983 */ /* 0x000ea20000100800 */
[----:B-1----:R-:W-:-:S05]  /*2d980*/  @!P1 IMAD.MOV.U32 R4, RZ, RZ, R10 ;  /* 0x000000ffff049224 */ /* 0x002fca00078e000a */
[----:B--2---:R4:W2:Y:S04]  /*2d990*/  @!P1 LDG.E.U16 R9, desc[UR12][R4.64] ;  /* 0x0000000c04099981 */ /* 0x0048a8000c1e1500 */
[----:B---3--:R0:W-:Y:S04]  /*2d9a0*/  STL [R1+0x10], R2 ;  /* 0x0000100201007387 */ /* 0x0081e80000100800 */
[----:B------:R-:W3:Y:S01]  /*2d9b0*/  LDL R10, [R1+0x1738] ;  /* 0x00173800010a7983 */ /* 0x000ee20000100800 */
[----:B----4-:R-:W-:Y:S02]  /*2d9c0*/  @!P0 IMAD.MOV.U32 R4, RZ, RZ, R7 ;  /* 0x000000ffff048224 */ /* 0x010fe400078e0007 */
[----:B------:R-:W-:Y:S01]  /*2d9d0*/  @!P0 IMAD.MOV.U32 R5, RZ, RZ, R8 ;  /* 0x000000ffff058224 */ /* 0x000fe200078e0008 */
[----:B0-----:R-:W4:Y:S04]  /*2d9e0*/  LDL R2, [R1+0x173c] ;  /* 0x00173c0001027983 */ /* 0x001f280000100800 */
[----:B------:R0:W3:Y:S04]  /*2d9f0*/  @!P0 LDG.E.U16 R29, desc[UR12][R4.64] ;  /* 0x0000000c041d8981 */ /* 0x0000e8000c1e1500 */
[----:B--2---:R1:W-:Y:S04]  /*2da00*/  STL [R1+0xc], R9 ;  /* 0x00000c0901007387 */ /* 0x0043e80000100800 */
[----:B------:R-:W2:Y:S01]  /*2da10*/  LDL R5, [R1+0x16b8] ;  /* 0x0016b80001057983 */ /* 0x000ea20000100800 */
[----:B------:R-:W-:Y:S01]  /*2da20*/  PRMT R28, RZ, 0x7610, R28 ;  /* 0x00007610ff1c7816 */ /* 0x000fe2000000001c */
[----:B0-----:R-:W-:Y:S01]  /*2da30*/  @!P1 IMAD.MOV.U32 R4, RZ, RZ, R15 ;  /* 0x000000ffff049224 */ /* 0x001fe200078e000f */
[----:B------:R-:W-:Y:S01]  /*2da40*/  PRMT R6, RZ, 0x7610, R6 ;  /* 0x00007610ff067816 */ /* 0x000fe20000000006 */
[----:B------:R-:W3:Y:S04]  /*2da50*/  LDL R8, [R1+0x17b0] ;  /* 0x0017b00001087983 */ /* 0x000ee80000100800 */
[----:B------:R-:W3:Y:S04]  /*2da60*/  LDL R7, [R1+0x17bc] ;  /* 0x0017bc0001077983 */ /* 0x000ee80000100800 */
[----:B-1----:R-:W3:Y:S01]  /*2da70*/  LDL R9, [R1+0x1744] ;  /* 0x0017440001097983 */ /* 0x002ee20000100800 */
[----:B------:R-:W-:-:S02]  /*2da80*/  @!P0 IMAD.MOV.U32 R15, RZ, RZ, R14 ;  /* 0x000000ffff0f8224 */ /* 0x000fc400078e000e */
[----:B----4-:R-:W-:-:S05]  /*2da90*/  @!P0 IMAD.MOV.U32 R14, RZ, RZ, R2 ;  /* 0x000000ffff0e8224 */ /* 0x010fca00078e0002 */
[----:B------:R3:W4:Y:S04]  /*2daa0*/  @!P0 LDG.E.U16 R6, desc[UR12][R14.64] ;  /* 0x0000000c0e068981 */ /* 0x000728000c1e1500 */
[----:B--2---:R0:W2:Y:S01]  /*2dab0*/  @!P1 LDG.E.U16 R28, desc[UR12][R4.64] ;  /* 0x0000000c041c9981 */ /* 0x0040a2000c1e1500 */
[----:B---3--:R-:W-:-:S03]  /*2dac0*/  @!P1 IMAD.MOV.U32 R15, RZ, RZ, R10 ;  /* 0x000000ffff0f9224 */ /* 0x008fc600078e000a */
[----:B------:R1:W-:Y:S01]  /*2dad0*/  STL [R1+0x39b8], R29 ;  /* 0x0039b81d01007387 */ /* 0x0003e20000100800 */
[----:B------:R-:W-:Y:S02]  /*2dae0*/  @!P1 MOV R14, R9 ;  /* 0x00000009000e9202 */ /* 0x000fe40000000f00 */
[----:B0-----:R-:W-:-:S06]  /*2daf0*/  PRMT R5, RZ, 0x7610, R5 ;  /* 0x00007610ff057816 */ /* 0x001fcc0000000005 */
[----:B------:R0:W3:Y:S04]  /*2db00*/  @!P1 LDG.E.U16 R5, desc[UR12][R14.64] ;  /* 0x0000000c0e059981 */ /* 0x0000e8000c1e1500 */
[----:B--2---:R2:W-:Y:S04]  /*2db10*/  STL [R1+0x39bc], R28 ;  /* 0x0039bc1c01007387 */ /* 0x0045e80000100800 */
[----:B-1----:R-:W3:Y:S04]  /*2db20*/  LDL R29, [R1+0x17b8] ;  /* 0x0017b800011d7983 */ /* 0x002ee80000100800 */
[----:B------:R-:W3:Y:S01]  /*2db30*/  LDL R2, [R1+0x17c4] ;  /* 0x0017c40001027983 */ /* 0x000ee20000100800 */
[----:B------:R-:W-:Y:S01]  /*2db40*/  PRMT R4, RZ, 0x7610, R4 ;  /* 0x00007610ff047816 */ /* 0x000fe20000000004 */
[----:B0-----:R-:W-:-:S02]  /*2db50*/  @!P0 IMAD.MOV.U32 R14, RZ, RZ, R7 ;  /* 0x000000ffff0e8224 */ /* 0x001fc400078e0007 */
[----:B------:R-:W-:Y:S01]  /*2db60*/  @!P0 IMAD.MOV.U32 R15, RZ, RZ, R8 ;  /* 0x000000ffff0f8224 */ /* 0x000fe200078e0008 */
[----:B----4-:R0:W-:Y:S04]  /*2db70*/  STL [R1+0x39c0], R6 ;  /* 0x0039c00601007387 */ /* 0x0101e80000100800 */
[----:B------:R-:W4:Y:S04]  /*2db80*/  LDL R10, [R1+0x874] ;  /* 0x00087400010a7983 */ /* 0x000f280000100800 */
[----:B--2---:R-:W2:Y:S04]  /*2db90*/  LDL R28, [R1+0x870] ;  /* 0x00087000011c7983 */ /* 0x004ea80000100800 */
[----:B------:R1:W2:Y:S01]  /*2dba0*/  @!P0 LDG.E.U16 R4, desc[UR12][R14.64] ;  /* 0x0000000c0e048981 */ /* 0x0002a2000c1e1500 */
[----:B------:R-:W-:-:S03]  /*2dbb0*/  PRMT R3, RZ, 0x7610, R3 ;  /* 0x00007610ff037816 */ /* 0x000fc60000000003 */
[----:B---3--:R3:W-:Y:S04]  /*2dbc0*/  STL [R1+0x39c4], R5 ;  /* 0x0039c40501007387 */ /* 0x0087e80000100800 */
[----:B------:R-:W4:Y:S04]  /*2dbd0*/  LDL R9, [R1+0x868] ;  /* 0x0008680001097983 */ /* 0x000f280000100800 */
[----:B------:R-:W4:Y:S04]  /*2dbe0*/  LDL R8, [R1+0x86c] ;  /* 0x00086c0001087983 */ /* 0x000f280000100800 */
[----:B------:R-:W4:Y:S04]  /*2dbf0*/  LDL R7, [R1+0x7f0] ;  /* 0x0007f00001077983 */ /* 0x000f280000100800 */
[----:B0-----:R-:W4:Y:S01]  /*2dc00*/  LDL R6, [R1+0x7f4] ;  /* 0x0007f40001067983 */ /* 0x001f220000100800 */
[----:B-1----:R-:W-:-:S02]  /*2dc10*/  @!P1 IMAD.MOV.U32 R15, RZ, RZ, R29 ;  /* 0x000000ffff0f9224 */ /* 0x002fc400078e001d */
[----:B------:R-:W-:-:S05]  /*2dc20*/  @!P1 IMAD.MOV.U32 R14, RZ, RZ, R2 ;  /* 0x000000ffff0e9224 */ /* 0x000fca00078e0002 */
[----:B------:R4:W4:Y:S01]  /*2dc30*/  @!P1 LDG.E.U16 R3, desc[UR12][R14.64] ;  /* 0x0000000c0e039981 */ /* 0x000922000c1e1500 */
[----:B------:R-:W-:Y:S02]  /*2dc40*/  PRMT R26, RZ, 0x7610, R26 ;  /* 0x00007610ff1a7816 */ /* 0x000fe4000000001a */
[----:B------:R-:W-:Y:S01]  /*2dc50*/  PRMT R22, RZ, 0x7610, R22 ;  /* 0x00007610ff167816 */ /* 0x000fe20000000016 */
[----:B--2---:R0:W-:Y:S04]  /*2dc60*/  STL [R1+0x39c8], R4 ;  /* 0x0039c80401007387 */ /* 0x0041e80000100800 */
[----:B---3--:R-:W2:Y:S04]  /*2dc70*/  LDL R5, [R1+0x7e8] ;  /* 0x0007e80001057983 */ /* 0x008ea80000100800 */
[----:B------:R-:W3:Y:S01]  /*2dc80*/  LDL R2, [R1+0x7ec] ;  /* 0x0007ec0001027983 */ /* 0x000ee20000100800 */
[----:B----4-:R-:W-:-:S02]  /*2dc90*/  @!P0 IMAD.MOV.U32 R14, RZ, RZ, R10 ;  /* 0x000000ffff0e8224 */ /* 0x010fc400078e000a */
[----:B------:R-:W-:-:S05]  /*2dca0*/  @!P0 IMAD.MOV.U32 R15, RZ, RZ, R28 ;  /* 0x000000ffff0f8224 */ /* 0x000fca00078e001c */
[----:B------:R1:W4:Y:S01]  /*2dcb0*/  @!P0 LDG.E.U16 R26, desc[UR12][R14.64] ;  /* 0x0000000c0e1a8981 */ /* 0x000322000c1e1500 */
[----:B------:R-:W-:Y:S01]  /*2dcc0*/  PRMT R20, RZ, 0x7610, R20 ;  /* 0x00007610ff147816 */ /* 0x000fe20000000014 */
[----:B-1----:R-:W-:Y:S02]  /*2dcd0*/  @!P1 IMAD.MOV.U32 R14, RZ, RZ, R8 ;  /* 0x000000ffff0e9224 */ /* 0x002fe400078e0008 */
[----:B------:R-:W-:-:S05]  /*2dce0*/  @!P1 IMAD.MOV.U32 R15, RZ, RZ, R9 ;  /* 0x000000ffff0f9224 */ /* 0x000fca00078e0009 */
[----:B------:R1:W4:Y:S02]  /*2dcf0*/  @!P1 LDG.E.U16 R22, desc[UR12][R14.64] ;  /* 0x0000000c0e169981 */ /* 0x000324000c1e1500 */
[----:B-1----:R-:W-:Y:S02]  /*2dd00*/  @!P0 IMAD.MOV.U32 R14, RZ, RZ, R6 ;  /* 0x000000ffff0e8224 */ /* 0x002fe400078e0006 */
[----:B------:R-:W-:-:S05]  /*2dd10*/  @!P0 IMAD.MOV.U32 R15, RZ, RZ, R7 ;  /* 0x000000ffff0f8224 */ /* 0x000fca00078e0007 */
[----:B------:R3:W4:Y:S04]  /*2dd20*/  @!P0 LDG.E.U16 R20, desc[UR12][R14.64] ;  /* 0x0000000c0e148981 */ /* 0x000728000c1e1500 */
[----:B------:R1:W-:Y:S04]  /*2dd30*/  STL [R1+0x39d0], R3 ;  /* 0x0039d00301007387 */ /* 0x0003e80000100800 */
[----:B0-----:R-:W4:Y:S04]  /*2dd40*/  LDL R4, [R1+0x1640] ;  /* 0x0016400001047983 */ /* 0x001f280000100800 */
[----:B-1----:R-:W4:Y:S01]  /*2dd50*/  LDL R3, [R1+0x164c] ;  /* 0x00164c0001037983 */ /* 0x002f220000100800 */
[----:B------:R-:W-:Y:S01]  /*2dd60*/  PRMT R18, RZ, 0x7610, R18 ;  /* 0x00007610ff127816 */ /* 0x000fe20000000012 */
[----:B---3--:R-:W-:-:S02]  /*2dd70*/  @!P1 IMAD.MOV.U32 R14, RZ, RZ, R2 ;  /* 0x000000ffff0e9224 */ /* 0x008fc400078e0002 */
[----:B--2---:R-:W-:Y:S01]  /*2dd80*/  @!P1 IMAD.MOV.U32 R15, RZ, RZ, R5 ;  /* 0x000000ffff0f9224 */ /* 0x004fe200078e0005 */
[----:B------:R-:W-:-:S04]  /*2dd90*/  PRMT R16, RZ, 0x7610, R16 ;  /* 0x00007610ff107816 */ /* 0x000fc80000000010 */
[----:B------:R0:W2:Y:S04]  /*2dda0*/  @!P1 LDG.E.U16 R18, desc[UR12][R14.64] ;  /* 0x0000000c0e129981 */ /* 0x0000a8000c1e1500 */
[----:B----4-:R1:W-:Y:S04]  /*2ddb0*/  STL [R1+0x39ac], R26 ;  /* 0x0039ac1a01007387 */ /* 0x0103e80000100800 */
[----:B------:R3:W-:Y:S04]  /*2ddc0*/  STL [R1+0x39b0], R22 ;  /* 0x0039b01601007387 */ /* 0x0007e80000100800 */
[----:B------:R4:W-:Y:S04]  /*2ddd0*/  STL [R1+0x39d4], R20 ;  /* 0x0039d41401007387 */ /* 0x0009e80000100800 */
[----:B------:R-:W3:Y:S04]  /*2dde0*/  LDL R9, [R1+0x1648] ;  /* 0x0016480001097983 */ /* 0x000ee80000100800 */
[----:B------:R-:W4:Y:S01]  /*2ddf0*/  LDL R2, [R1+0x1654] ;  /* 0x0016540001027983 */ /* 0x000f220000100800 */
[----:B0-----:R-:W-:-:S02]  /*2de00*/  @!P0 IMAD.MOV.U32 R15, RZ, RZ, R4 ;  /* 0x000000ffff0f8224 */ /* 0x001fc400078e0004 */
[----:B------:R-:W-:-:S05]  /*2de10*/  @!P0 IMAD.MOV.U32 R14, RZ, RZ, R3 ;  /* 0x000000ffff0e8224 */ /* 0x000fca00078e0003 */
[----:B------:R3:W4:Y:S04]  /*2de20*/  @!P0 LDG.E.U16 R16, desc[UR12][R14.64] ;  /* 0x0000000c0e108981 */ /* 0x000728000c1e1500 */
[----:B--2---:R0:W-:Y:S04]  /*2de30*/  STL [R1+0x39d8], R18 ;  /* 0x0039d81201007387 */ /* 0x0041e80000100800 */
[----:B-1----:R-:W2:Y:S04]  /*2de40*/  LDL R26, [R1+0x16cc] ;  /* 0x0016cc00011a7983 */ /* 0x002ea80000100800 */
[----:B------:R-:W2:Y:S04]  /*2de50*/  LDL.LU R3, [R1+0x94] ;  /* 0x0000940001037983 */ /* 0x000ea80000300800 */
[----:B------:R-:W2:Y:S04]  /*2de60*/  LDL.LU R4, [R1+0x90] ;  /* 0x0000900001047983 */ /* 0x000ea80000300800 */
[----:B------:R-:W2:Y:S04]  /*2de70*/  LDL.LU R5, [R1+0x74] ;  /* 0x0000740001057983 */ /* 0x000ea80000300800 */
[----:B------:R-:W2:Y:S04]  /*2de80*/  LDL.LU R6, [R1+0x70] ;  /* 0x0000700001067983 */ /* 0x000ea80000300800 */
[----:B------:R-:W2:Y:S04]  /*2de90*/  LDL.LU R28, [R1+0x54] ;  /* 0x00005400011c7983 */ /* 0x000ea80000300800 */
[----:B------:R-:W2:Y:S01]  /*2dea0*/  LDL.LU R29, [R1+0x50] ;  /* 0x00005000011d7983 */ /* 0x000ea20000300800 */
[----:B------:R-:W-:-:S03]  /*2deb0*/  PRMT R17, RZ, 0x7610, R17 ;  /* 0x00007610ff117816 */ /* 0x000fc60000000011 */
[----:B------:R-:W2:Y:S04]  /*2dec0*/  LDL.LU R7, [R1+0x40] ;  /* 0x0000400001077983 */ /* 0x000ea80000300800 */
[----:B------:R-:W2:Y:S01]  /*2ded0*/  LDL.LU R8, [R1+0x3c] ;  /* 0x00003c0001087983 */ /* 0x000ea20000300800 */
[----:B---3--:R-:W-:Y:S02]  /*2dee0*/  @!P1 IMAD.MOV.U32 R15, RZ, RZ, R9 ;  /* 0x000000ffff0f9224 */ /* 0x008fe400078e0009 */
[----:B----4-:R-:W-:-:S05]  /*2def0*/  @!P1 IMAD.MOV.U32 R14, RZ, RZ, R2 ;  /* 0x000000ffff0e9224 */ /* 0x010fca00078e0002 */
[----:B------:R2:W3:Y:S04]  /*2df00*/  @!P1 LDG.E.U16 R17, desc[UR12][R14.64] ;  /* 0x0000000c0e119981 */ /* 0x0004e8000c1e1500 */
[----:B------:R1:W-:Y:S04]  /*2df10*/  STL [R1+0x39ec], R16 ;  /* 0x0039ec1001007387 */ /* 0x0003e80000100800 */
[----:B------:R-:W4:Y:S04]  /*2df20*/  LDL R22, [R1+0x1748] ;  /* 0x0017480001167983 */ /* 0x000f280000100800 */
[----:B------:R-:W3:Y:S04]  /*2df30*/  LDL R20, [R1+0x1754] ;  /* 0x0017540001147983 */ /* 0x000ee80000100800 */
[----:B0-----:R-:W3:Y:S04]  /*2df40*/  LDL R18, [R1+0x17c8] ;  /* 0x0017c80001127983 */ /* 0x001ee80000100800 */
[----:B-1----:R-:W3:Y:S04]  /*2df50*/  LDL R16, [R1+0x17d0] ;  /* 0x0017d00001107983 */ /* 0x002ee80000100800 */
[----:B------:R-:W3:Y:S04]  /*2df60*/  LDL.LU R9, [R1+0x30] ;  /* 0x0000300001097983 */ /* 0x000ee80000300800 */
[----:B------:R-:W3:Y:S04]  /*2df70*/  LDL.LU R10, [R1+0x2c] ;  /* 0x00002c00010a7983 */ /* 0x000ee80000300800 */
[----:B------:R-:W3:Y:S04]  /*2df80*/  LDL.LU R2, [R1+0x20] ;  /* 0x0000200001027983 */ /* 0x000ee80000300800 */
[----:B------:R-:W3:Y:S01]  /*2df90*/  LDL R15, [R1+0x16c0] ;  /* 0x0016c000010f7983 */ /* 0x000ee20000100800 */
[----:B------:R-:W-:Y:S01]  /*2dfa0*/  PRMT R19, RZ, 0x7610, R19 ;  /* 0x00007610ff137816 */ /* 0x000fe20000000013 */
[----:B--2---:R-:W-:-:S05]  /*2dfb0*/  @!P0 IMAD.MOV.U32 R14, RZ, RZ, R26 ;  /* 0x000000ffff0e8224 */ /* 0x004fca00078e001a */
[----:B---3--:R-:W2:Y:S04]  /*2dfc0*/  @!P0 LDG.E.U16 R19, desc[UR12][R14.64] ;  /* 0x0000000c0e138981 */ /* 0x008ea8000c1e1500 */
[----:B------:R0:W-:Y:S04]  /*2dfd0*/  STL [R1+0x39f0], R17 ;  /* 0x0039f01101007387 */ /* 0x0001e80000100800 */
[----:B------:R-:W3:Y:S04]  /*2dfe0*/  LDL R14, [R1+0x16c8] ;  /* 0x0016c800010e7983 */ /* 0x000ee80000100800 */
[----:B------:R-:W3:Y:S04]  /*2dff0*/  LDL R15, [R1+0x16d4] ;  /* 0x0016d400010f7983 */ /* 0x000ee80000100800 */
[----:B0-----:R-:W4:Y:S01]  /*2e000*/  LDL R17, [R1+0x174c] ;  /* 0x00174c0001117983 */ /* 0x001f220000100800 */
[----:B------:R-:W0:Y:S03]  /*2e010*/  S2R R26, SR_TID.X ;  /* 0x00000000001a7919 */ /* 0x000e260000002100 */
[----:B--2---:R1:W-:Y:S04]  /*2e020*/  STL [R1+0x39f4], R19 ;  /* 0x0039f41301007387 */ /* 0x0043e80000100800 */
[----:B-1----:R-:W2:Y:S01]  /*2e030*/  LDL R19, [R1+0x1740] ;  /* 0x0017400001137983 */ /* 0x002ea20000100800 */
[----:B---3--:R-:W-:-:S02]  /*2e040*/  @!P1 LOP3.LUT R15, R15, R14, RZ, 0x3c, !PT ;  /* 0x0000000e0f0f9212 */ /* 0x008fc400078e3cff */
[----:B------:R-:W-:Y:S02]  /*2e050*/  PRMT R21, RZ, 0x7610, R21 ;  /* 0x00007610ff157816 */ /* 0x000fe40000000015 */
[C---:B------:R-:W-:Y:S02]  /*2e060*/  @!P1 LOP3.LUT R14, R15.reuse, R14, RZ, 0x3c, !PT ;  /* 0x0000000e0f0e9212 */ /* 0x040fe400078e3cff */
[----:B0-----:R-:W-:Y:S02]  /*2e070*/  LOP3.LUT R26, R26, 0x3f, RZ, 0xc0, !PT ;  /* 0x0000003f1a1a7812 */ /* 0x001fe400078ec0ff */
[----:B------:R-:W-:Y:S02]  /*2e080*/  @!P1 LOP3.LUT R15, R15, R14, RZ, 0x3c, !PT ;  /* 0x0000000e0f0f9212 */ /* 0x000fe400078e3cff */
[----:B------:R-:W-:Y:S01]  /*2e090*/  PRMT R23, RZ, 0x7610, R23 ;  /* 0x00007610ff177816 */ /* 0x000fe20000000017 */
[----:B------:R-:W-:Y:S02]  /*2e0a0*/  IMAD.SHL.U32 R26, R26, 0x2, RZ ;  /* 0x000000021a1a7824 */ /* 0x000fe400078e00ff */
[----:B------:R4:W3:Y:S01]  /*2e0b0*/  @!P1 LDG.E.U16 R21, desc[UR12][R14.64] ;  /* 0x0000000c0e159981 */ /* 0x0008e2000c1e1500 */
[----:B------:R-:W-:-:S02]  /*2e0c0*/  PRMT R24, RZ, 0x7610, R24 ;  /* 0x00007610ff187816 */ /* 0x000fc40000000018 */
[----:B----4-:R-:W-:Y:S02]  /*2e0d0*/  @!P0 MOV R14, R17 ;  /* 0x00000011000e8202 */ /* 0x010fe40000000f00 */
[----:B------:R-:W-:Y:S01]  /*2e0e0*/  PRMT R25, RZ, 0x7610, R25 ;  /* 0x00007610ff197816 */ /* 0x000fe20000000019 */
[----:B--2---:R-:W-:Y:S01]  /*2e0f0*/  @!P0 IMAD.MOV.U32 R15, RZ, RZ, R19 ;  /* 0x000000ffff0f8224 */ /* 0x004fe200078e0013 */
[----:B------:R-:W-:-:S04]  /*2e100*/  LOP3.LUT R19, R26, 0x40, RZ, 0x3c, !PT ;  /* 0x000000401a137812 */ /* 0x000fc800078e3cff */
[----:B------:R0:W2:Y:S04]  /*2e110*/  @!P0 LDG.E.U16 R23, desc[UR12][R14.64] ;  /* 0x0000000c0e178981 */ /* 0x0000a8000c1e1500 */
[----:B------:R-:W-:Y:S04]  /*2e120*/  STS.U16 [R19+UR5+0xc400], R3 ;  /* 0x00c4000313007988 */ /* 0x000fe80008000405 */
[----:B------:R-:W-:Y:S04]  /*2e130*/  STS.U16 [R19+UR5+0xc480], R4 ;  /* 0x00c4800413007988 */ /* 0x000fe80008000405 */
[----:B------:R-:W-:Y:S01]  /*2e140*/  STS.U16 [R19+UR5+0xcc00], R5 ;  /* 0x00cc000513007988 */ /* 0x000fe20008000405 */
[----:B0-----:R-:W-:-:S02]  /*2e150*/  @!P1 IMAD.MOV.U32 R14, RZ, RZ, R20 ;  /* 0x000000ffff0e9224 */ /* 0x001fc400078e0014 */
[----:B------:R-:W-:Y:S01]  /*2e160*/  @!P1 IMAD.MOV.U32 R15, RZ, RZ, R22 ;  /* 0x000000ffff0f9224 */ /* 0x000fe200078e0016 */
[----:B------:R-:W-:Y:S04]  /*2e170*/  STS.U16 [R19+UR5+0xcc80], R6 ;  /* 0x00cc800613007988 */ /* 0x000fe80008000405 */
[----:B------:R-:W-:Y:S04]  /*2e180*/  STS.U16 [R19+UR5+0xd400], R28 ;  /* 0x00d4001c13007988 */ /* 0x000fe80008000405 */
[----:B------:R0:W4:Y:S04]  /*2e190*/  @!P1 LDG.E.U16 R24, desc[UR12][R14.64] ;  /* 0x0000000c0e189981 */ /* 0x000128000c1e1500 */
[----:B------:R-:W-:Y:S04]  /*2e1a0*/  STS.U16 [R19+UR5+0xd480], R29 ;  /* 0x00d4801d13007988 */ /* 0x000fe80008000405 */
[----:B------:R-:W-:Y:S04]  /*2e1b0*/  STS.U16 [R19+UR5+0xdc00], R7 ;  /* 0x00dc000713007988 */ /* 0x000fe80008000405 */
[----:B------:R-:W-:Y:S04]  /*2e1c0*/  STS.U16 [R19+UR5+0xdc80], R8 ;  /* 0x00dc800813007988 */ /* 0x000fe80008000405 */
[----:B------:R-:W-:Y:S01]  /*2e1d0*/  STS.U16 [R19+UR5+0xe400], R9 ;  /* 0x00e4000913007988 */ /* 0x000fe20008000405 */
[----:B0-----:R-:W-:-:S02]  /*2e1e0*/  @!P1 IMAD.MOV.U32 R14, RZ, RZ, R16 ;  /* 0x000000ffff0e9224 */ /* 0x001fc400078e0010 */
[----:B------:R-:W-:Y:S01]  /*2e1f0*/  @!P1 IMAD.MOV.U32 R15, RZ, RZ, R18 ;  /* 0x000000ffff0f9224 */ /* 0x000fe200078e0012 */
[----:B------:R-:W-:Y:S04]  /*2e200*/  STS.U16 [R19+UR5+0xe480], R10 ;  /* 0x00e4800a13007988 */ /* 0x000fe80008000405 */
[----:B------:R-:W-:Y:S04]  /*2e210*/  STS.U16 [R19+UR5+0xec00], R2 ;  /* 0x00ec000213007988 */ /* 0x000fe80008000405 */
[----:B------:R-:W2:Y:S04]  /*2e220*/  @!P1 LDG.E.U16 R25, desc[UR12][R14.64] ;  /* 0x0000000c0e199981 */ /* 0x000ea8000c1e1500 */
[----:B------:R0:W-:Y:S04]  /*2e230*/  STS.U16 [R19+UR5+0xec80], R0 ;  /* 0x00ec800013007988 */ /* 0x0001e80008000405 */
[----:B------:R-:W2:Y:S04]  /*2e240*/  LDL.LU R14, [R1+0x150] ;  /* 0x00015000010e7983 */ /* 0x000ea80000300800 */
[----:B------:R-:W2:Y:S04]  /*2e250*/  LDL.LU R15, [R1+0x13c] ;  /* 0x00013c00010f7983 */ /* 0x000ea80000300800 */
[----:B------:R-:W2:Y:S04]  /*2e260*/  LDL.LU R22, [R1+0x138] ;  /* 0x0001380001167983 */ /* 0x000ea80000300800 */
[----:B------:R-:W2:Y:S04]  /*2e270*/  LDL.LU R26, [R1+0x124] ;  /* 0x00012400011a7983 */ /* 0x000ea80000300800 */
[----:B0-----:R-:W2:Y:S04]  /*2e280*/  LDL.LU R0, [R1+0x39f8] ;  /* 0x0039f80001007983 */ /* 0x001ea80000300800 */
        /* <DEDUP_REMOVED lines=14> */
[----:B------:R0:W-:Y:S04]  /*2e370*/  STS.U16 [R19+UR5+0xf400], R27 ;  /* 0x00f4001b13007988 */ /* 0x0001e80008000405 */
[----:B------:R1:W-:Y:S04]  /*2e380*/  STS.U16 [R19+UR5+0xf480], R13 ;  /* 0x00f4800d13007988 */ /* 0x0003e80008000405 */
[----:B------:R1:W-:Y:S04]  /*2e390*/  STS.U16 [R19+UR5+0xfc00], R12 ;  /* 0x00fc000c13007988 */ /* 0x0003e80008000405 */
[----:B0-----:R-:W3:Y:S04]  /*2e3a0*/  LDL.LU R27, [R1+0x154] ;  /* 0x00015400011b7983 */ /* 0x001ee80000300800 */
[----:B-1----:R-:W4:Y:S04]  /*2e3b0*/  LDL.LU R13, [R1+0xc0] ;  /* 0x0000c000010d7983 */ /* 0x002f280000300800 */
[----:B------:R-:W4:Y:S04]  /*2e3c0*/  LDL.LU R12, [R1+0xd8] ;  /* 0x0000d800010c7983 */ /* 0x000f280000300800 */
[----:B------:R0:W-:Y:S04]  /*2e3d0*/  STS.U16 [R19+UR5+0xfc80], R11 ;  /* 0x00fc800b13007988 */ /* 0x0001e80008000405 */
[----:B0-----:R-:W4:Y:S04]  /*2e3e0*/  LDL.LU R19, [R1+0x39f4] ;  /* 0x0039f40001137983 */ /* 0x001f280000300800 */
[----:B------:R-:W4:Y:S01]  /*2e3f0*/  LDL.LU R11, [R1+0xdc] ;  /* 0x0000dc00010b7983 */ /* 0x000f220000300800 */
[----:B--2---:R-:W-:-:S05]  /*2e400*/  LOP3.LUT R18, R0, 0x50, RZ, 0x3c, !PT ;  /* 0x0000005000127812 */ /* 0x004fca00078e3cff */
[----:B---3--:R0:W-:Y:S04]  /*2e410*/  STS.U16 [R18+UR5+0x8500], R27 ;  /* 0x0085001b12007988 */ /* 0x0081e80008000405 */
[----:B------:R1:W-:Y:S04]  /*2e420*/  STS.U16 [R18+UR5+0x8580], R14 ;  /* 0x0085800e12007988 */ /* 0x0003e80008000405 */
[----:B------:R2:W-:Y:S04]  /*2e430*/  STS.U16 [R18+UR5+0x8d00], R15 ;  /* 0x008d000f12007988 */ /* 0x0005e80008000405 */
[----:B------:R3:W-:Y:S04]  /*2e440*/  STS.U16 [R18+UR5+0x8d80], R22 ;  /* 0x008d801612007988 */ /* 0x0007e80008000405 */
[----:B------:R0:W-:Y:S04]  /*2e450*/  STS.U16 [R18+UR5+0x9500], R26 ;  /* 0x0095001a12007988 */ /* 0x0001e80008000405 */
[----:B------:R1:W-:Y:S04]  /*2e460*/  STS.U16 [R18+UR5+0x9580], R17 ;  /* 0x0095801112007988 */ /* 0x0003e80008000405 */
[----:B------:R2:W-:Y:S04]  /*2e470*/  STS.U16 [R18+UR5+0x9d00], R16 ;  /* 0x009d001012007988 */ /* 0x0005e80008000405 */
[----:B0-----:R-:W4:Y:S04]  /*2e480*/  LDL.LU R27, [R1+0x38] ;  /* 0x00003800011b7983 */ /* 0x001f280000300800 */
[----:B-1----:R-:W4:Y:S04]  /*2e490*/  LDL.LU R14, [R1+0x34] ;  /* 0x00003400010e7983 */ /* 0x002f280000300800 */
[----:B--2---:R-:W2:Y:S04]  /*2e4a0*/  LDL.LU R15, [R1+0x28] ;  /* 0x00002800010f7983 */ /* 0x004ea80000300800 */
[----:B---3--:R-:W3:Y:S04]  /*2e4b0*/  LDL.LU R22, [R1+0x24] ;  /* 0x0000240001167983 */ /* 0x008ee80000300800 */
[----:B------:R-:W3:Y:S04]  /*2e4c0*/  LDL.LU R26, [R1+0x4] ;  /* 0x00000400011a7983 */ /* 0x000ee80000300800 */
[----:B------:R0:W-:Y:S04]  /*2e4d0*/  STS.U16 [R18+UR5+0x9d80], R7 ;  /* 0x009d800712007988 */ /* 0x0001e80008000405 */
[----:B------:R-:W3:Y:S04]  /*2e4e0*/  LDL.LU R17, [R1+0x39f0] ;  /* 0x0039f00001117983 */ /* 0x000ee80000300800 */
[----:B------:R1:W-:Y:S04]  /*2e4f0*/  STS.U16 [R18+UR5+0xa500], R8 ;  /* 0x00a5000812007988 */ /* 0x0003e80008000405 */
[----:B------:R-:W3:Y:S04]  /*2e500*/  LDL.LU R16, [R1+0x39ec] ;  /* 0x0039ec0001107983 */ /* 0x000ee80000300800 */
[----:B------:R0:W-:Y:S04]  /*2e510*/  STS.U16 [R18+UR5+0xa580], R9 ;  /* 0x00a5800912007988 */ /* 0x0001e80008000405 */
[----:B----4-:R-:W-:Y:S04]  /*2e520*/  STS.U16 [R18+UR5+0xad00], R11 ;  /* 0x00ad000b12007988 */ /* 0x010fe80008000405 */
[----:B------:R-:W-:Y:S04]  /*2e530*/  STS.U16 [R18+UR5+0xad80], R12 ;  /* 0x00ad800c12007988 */ /* 0x000fe80008000405 */
[----:B------:R4:W-:Y:S04]  /*2e540*/  STS.U16 [R18+UR5+0xb500], R10 ;  /* 0x00b5000a12007988 */ /* 0x0009e80008000405 */
[----:B0-----:R-:W3:Y:S04]  /*2e550*/  LDL.LU R7, [R1+0x39e8] ;  /* 0x0039e80001077983 */ /* 0x001ee80000300800 */
[----:B-1----:R-:W3:Y:S04]  /*2e560*/  LDL.LU R8, [R1+0x39e4] ;  /* 0x0039e40001087983 */ /* 0x002ee80000300800 */
[----:B------:R-:W3:Y:S04]  /*2e570*/  LDL.LU R9, [R1+0x39e0] ;  /* 0x0039e00001097983 */ /* 0x000ee80000300800 */
[----:B----4-:R-:W4:Y:S04]  /*2e580*/  LDL.LU R10, [R1] ;  /* 0x00000000010a7983 */ /* 0x010f280000300800 */
[----:B------:R-:W-:Y:S04]  /*2e590*/  STS.U16 [R18+UR5+0xb580], R13 ;  /* 0x00b5800d12007988 */ /* 0x000fe80008000405 */
[----:B------:R0:W-:Y:S04]  /*2e5a0*/  STS.U16 [R18+UR5+0xbd00], R20 ;  /* 0x00bd001412007988 */ /* 0x0001e80008000405 */
[----:B------:R1:W-:Y:S04]  /*2e5b0*/  STS.U16 [R18+UR5+0xbd80], R3 ;  /* 0x00bd800312007988 */ /* 0x0003e80008000405 */
[----:B------:R-:W-:Y:S04]  /*2e5c0*/  STS.U16 [R18+UR5+0xc500], R4 ;  /* 0x00c5000412007988 */ /* 0x000fe80008000405 */
[----:B------:R-:W-:Y:S04]  /*2e5d0*/  STS.U16 [R18+UR5+0xc580], R5 ;  /* 0x00c5800512007988 */ /* 0x000fe80008000405 */
[----:B------:R-:W-:Y:S04]  /*2e5e0*/  STS.U16 [R18+UR5+0xcd00], R6 ;  /* 0x00cd000612007988 */ /* 0x000fe80008000405 */
[----:B------:R-:W-:Y:S04]  /*2e5f0*/  STS.U16 [R18+UR5+0xcd80], R28 ;  /* 0x00cd801c12007988 */ /* 0x000fe80008000405 */
[----:B------:R-:W-:Y:S04]  /*2e600*/  STS.U16 [R18+UR5+0xd500], R29 ;  /* 0x00d5001d12007988 */ /* 0x000fe80008000405 */
[----:B------:R1:W-:Y:S04]  /*2e610*/  STS.U16 [R18+UR5+0xd580], R2 ;  /* 0x00d5800212007988 */ /* 0x0003e80008000405 */
[----:B0-----:R-:W4:Y:S04]  /*2e620*/  LDL.LU R20, [R1+0x14c] ;  /* 0x00014c0001147983 */ /* 0x001f280000300800 */
        /* <DEDUP_REMOVED lines=11> */
[----:B------:R1:W-:Y:S04]  /*2e6e0*/  STS.U16 [R18+UR5+0xdd80], R14 ;  /* 0x00dd800e12007988 */ /* 0x0003e80008000405 */
[----:B--2---:R2:W-:Y:S04]  /*2e6f0*/  STS.U16 [R18+UR5+0xe500], R15 ;  /* 0x00e5000f12007988 */ /* 0x0045e80008000405 */
[----:B---3--:R3:W-:Y:S04]  /*2e700*/  STS.U16 [R18+UR5+0xe580], R22 ;  /* 0x00e5801612007988 */ /* 0x0087e80008000405 */
[----:B------:R2:W-:Y:S04]  /*2e710*/  STS.U16 [R18+UR5+0xed00], R26 ;  /* 0x00ed001a12007988 */ /* 0x0005e80008000405 */
[----:B0-----:R-:W4:Y:S04]  /*2e720*/  LDL.LU R27, [R1+0xa0] ;  /* 0x0000a000011b7983 */ /* 0x001f280000300800 */
[----:B-1----:R-:W4:Y:S04]  /*2e730*/  LDL.LU R14, [R1+0x84] ;  /* 0x00008400010e7983 */ /* 0x002f280000300800 */
[----:B--2---:R-:W2:Y:S04]  /*2e740*/  LDL.LU R15, [R1+0x80] ;  /* 0x00008000010f7983 */ /* 0x004ea80000300800 */
[----:B---3--:R-:W3:Y:S04]  /*2e750*/  LDL.LU R22, [R1+0x64] ;  /* 0x0000640001167983 */ /* 0x008ee80000300800 */
[----:B------:R-:W2:Y:S04]  /*2e760*/  LDL.LU R26, [R1+0x60] ;  /* 0x00006000011a7983 */ /* 0x000ea80000300800 */
[----:B----4-:R0:W-:Y:S04]  /*2e770*/  STS.U16 [R18+UR5+0xed80], R10 ;  /* 0x00ed800a12007988 */ /* 0x0101e80008000405 */
[----:B0-----:R-:W4:Y:S01]  /*2e780*/  LDL.LU R10, [R1+0x39dc] ;  /* 0x0039dc00010a7983 */ /* 0x001f220000300800 */
[----:B------:R-:W-:-:S03]  /*2e790*/  LOP3.LUT R0, R0, 0x60, RZ, 0x3c, !PT ;  /* 0x0000006000007812 */ /* 0x000fc600078e3cff */
[----:B----4-:R0:W-:Y:S04]  /*2e7a0*/  STS.U16 [R18+UR5+0xf500], R10 ;  /* 0x00f5000a12007988 */ /* 0x0101e80008000405 */
[----:B------:R1:W-:Y:S04]  /*2e7b0*/  STS.U16 [R18+UR5+0xf580], R9 ;  /* 0x00f5800912007988 */ /* 0x0003e80008000405 */
[----:B------:R4:W-:Y:S04]  /*2e7c0*/  STS.U16 [R18+UR5+0xfd00], R8 ;  /* 0x00fd000812007988 */ /* 0x0009e80008000405 */
[----:B------:R2:W-:Y:S04]  /*2e7d0*/  STS.U16 [R18+UR5+0xfd80], R7 ;  /* 0x00fd800712007988 */ /* 0x0005e80008000405 */
[----:B0-----:R-:W3:Y:S04]  /*2e7e0*/  LDL.LU R10, [R1+0xd0] ;  /* 0x0000d000010a7983 */ /* 0x001ee80000300800 */
[----:B-1----:R-:W3:Y:S04]  /*2e7f0*/  LDL.LU R9, [R1+0xd4] ;  /* 0x0000d40001097983 */ /* 0x002ee80000300800 */
[----:B----4-:R-:W4:Y:S04]  /*2e800*/  LDL.LU R8, [R1+0xe8] ;  /* 0x0000e80001087983 */ /* 0x010f280000300800 */
[----:B--2---:R-:W2:Y:S04]  /*2e810*/  LDL.LU R18, [R1+0x39d8] ;  /* 0x0039d80001127983 */ /* 0x004ea80000300800 */
[----:B------:R-:W2:Y:S04]  /*2e820*/  LDL.LU R7, [R1+0xec] ;  /* 0x0000ec0001077983 */ /* 0x000ea80000300800 */
[----:B------:R0:W-:Y:S04]  /*2e830*/  STS.U16 [R0+UR5+0x8600], R20 ;  /* 0x0086001400007988 */ /* 0x0001e80008000405 */
[----:B------:R1:W-:Y:S04]  /*2e840*/  STS.U16 [R0+UR5+0x8680], R3 ;  /* 0x0086800300007988 */ /* 0x0003e80008000405 */
[----:B------:R1:W-:Y:S04]  /*2e850*/  STS.U16 [R0+UR5+0x8e00], R2 ;  /* 0x008e000200007988 */ /* 0x0003e80008000405 */
[----:B0-----:R-:W3:Y:S04]  /*2e860*/  LDL.LU R20, [R1+0x39d4] ;  /* 0x0039d40001147983 */ /* 0x001ee80000300800 */
[----:B-1----:R-:W3:Y:S04]  /*2e870*/  LDL.LU R3, [R1+0x39d0] ;  /* 0x0039d00001037983 */ /* 0x002ee80000300800 */
[----:B------:R-:W3:Y:S04]  /*2e880*/  LDL.LU R2, [R1+0x39cc] ;  /* 0x0039cc0001027983 */ /* 0x000ee80000300800 */
[----:B------:R0:W-:Y:S04]  /*2e890*/  STS.U16 [R0+UR5+0x8e80], R4 ;  /* 0x008e800400007988 */ /* 0x0001e80008000405 */
[----:B------:R1:W-:Y:S04]  /*2e8a0*/  STS.U16 [R0+UR5+0x9600], R5 ;  /* 0x0096000500007988 */ /* 0x0003e80008000405 */
[----:B------:R0:W-:Y:S04]  /*2e8b0*/  STS.U16 [R0+UR5+0x9680], R6 ;  /* 0x0096800600007988 */ /* 0x0001e80008000405 */
[----:B------:R1:W-:Y:S04]  /*2e8c0*/  STS.U16 [R0+UR5+0x9e00], R28 ;  /* 0x009e001c00007988 */ /* 0x0003e80008000405 */
[----:B------:R1:W-:Y:S04]  /*2e8d0*/  STS.U16 [R0+UR5+0x9e80], R29 ;  /* 0x009e801d00007988 */ /* 0x0003e80008000405 */
[----:B0-----:R-:W3:Y:S04]  /*2e8e0*/  LDL.LU R4, [R1+0x1c] ;  /* 0x00001c0001047983 */ /* 0x001ee80000300800 */
[----:B-1----:R-:W3:Y:S04]  /*2e8f0*/  LDL.LU R5, [R1+0x18] ;  /* 0x0000180001057983 */ /* 0x002ee80000300800 */
[----:B------:R-:W3:Y:S04]  /*2e900*/  LDL.LU R6, [R1+0x14] ;  /* 0x0000140001067983 */ /* 0x000ee80000300800 */
[----:B------:R-:W3:Y:S04]  /*2e910*/  LDL.LU R28, [R1+0x10] ;  /* 0x00001000011c7983 */ /* 0x000ee80000300800 */
[----:B------:R-:W3:Y:S04]  /*2e920*/  LDL.LU R29, [R1+0xc] ;  /* 0x00000c00011d7983 */ /* 0x000ee80000300800 */
[----:B--2---:R-:W-:Y:S04]  /*2e930*/  STS.U16 [R0+UR5+0xa600], R7 ;  /* 0x00a6000700007988 */ /* 0x004fe80008000405 */
[----:B----4-:R-:W-:Y:S04]  /*2e940*/  STS.U16 [R0+UR5+0xa680], R8 ;  /* 0x00a6800800007988 */ /* 0x010fe80008000405 */
        /* <DEDUP_REMOVED lines=11> */
[----:B0-----:R-:W3:Y:S04]  /*2ea00*/  LDL.LU R22, [R1+0x144] ;  /* 0x0001440001167983 */ /* 0x001ee80000300800 */
[----:B------:R-:W4:Y:S04]  /*2ea10*/  LDL.LU R15, [R1+0x140] ;  /* 0x00014000010f7983 */ /* 0x000f280000300800 */
[----:B-1----:R-:W3:Y:S04]  /*2ea20*/  LDL.LU R26, [R1+0x12c] ;  /* 0x00012c00011a7983 */ /* 0x002ee80000300800 */
[----:B--2---:R-:W2:Y:S04]  /*2ea30*/  LDL.LU R2, [R1+0x128] ;  /* 0x0001280001027983 */ /* 0x004ea80000300800 */
        /* <DEDUP_REMOVED lines=19> */
[----:B--2---:R0:W-:Y:S04]  /*2eb70*/  STS.U16 [R0+UR5+0xee00], R29 ;  /* 0x00ee001d00007988 */ /* 0x0041e80008000405 */
[----:B------:R1:W-:Y:S04]  /*2eb80*/  STS.U16 [R0+UR5+0xee80], R28 ;  /* 0x00ee801c00007988 */ /* 0x0003e80008000405 */
[----:B------:R2:W-:Y:S04]  /*2eb90*/  STS.U16 [R0+UR5+0xf600], R6 ;  /* 0x00f6000600007988 */ /* 0x0005e80008000405 */
[----:B------:R0:W-:Y:S04]  /*2eba0*/  STS.U16 [R0+UR5+0xf680], R5 ;  /* 0x00f6800500007988 */ /* 0x0001e80008000405 */
[----:B------:R1:W-:Y:S04]  /*2ebb0*/  STS.U16 [R0+UR5+0xfe00], R4 ;  /* 0x00fe000400007988 */ /* 0x0003e80008000405 */
[----:B------:R2:W-:Y:S04]  /*2ebc0*/  STS.U16 [R0+UR5+0xfe80], R3 ;  /* 0x00fe800300007988 */ /* 0x0005e80008000405 */
[----:B0-----:R-:W3:Y:S04]  /*2ebd0*/  LDL.LU R29, [R1+0xe0] ;  /* 0x0000e000011d7983 */ /* 0x001ee80000300800 */
[----:B-1----:R-:W3:Y:S04]  /*2ebe0*/  LDL.LU R28, [R1+0xe4] ;  /* 0x0000e400011c7983 */ /* 0x002ee80000300800 */
[----:B--2---:R-:W2:Y:S04]  /*2ebf0*/  LDL.LU R6, [R1+0xf8] ;  /* 0x0000f80001067983 */ /* 0x004ea80000300800 */
[----:B------:R-:W2:Y:S04]  /*2ec00*/  LDL.LU R5, [R1+0xfc] ;  /* 0x0000fc0001057983 */ /* 0x000ea80000300800 */
[----:B------:R-:W2:Y:S04]  /*2ec10*/  LDL.LU R4, [R1+0x110] ;  /* 0x0001100001047983 */ /* 0x000ea80000300800 */
[----:B------:R-:W3:Y:S04]  /*2ec20*/  LDL.LU R0, [R1+0x39b4] ;  /* 0x0039b40001007983 */ /* 0x000ee80000300800 */
[----:B------:R-:W2:Y:S04]  /*2ec30*/  LDL.LU R3, [R1+0x114] ;  /* 0x0001140001037983 */ /* 0x000ea80000300800 */
[----:B---3--:R0:W-:Y:S04]  /*2ec40*/  STS.U16 [R0+UR5+0x8700], R22 ;  /* 0x0087001600007988 */ /* 0x0081e80008000405 */
[----:B----4-:R1:W-:Y:S04]  /*2ec50*/  STS.U16 [R0+UR5+0x8780], R15 ;  /* 0x0087800f00007988 */ /* 0x0103e80008000405 */
[----:B------:R3:W-:Y:S04]  /*2ec60*/  STS.U16 [R0+UR5+0x8f00], R26 ;  /* 0x008f001a00007988 */ /* 0x0007e80008000405 */
[----:B------:R4:W-:Y:S04]  /*2ec70*/  STS.U16 [R0+UR5+0x8f80], R2 ;  /* 0x008f800200007988 */ /* 0x0009e80008000405 */
[----:B0-----:R-:W2:Y:S04]  /*2ec80*/  LDL.LU R22, [R1+0x39b0] ;  /* 0x0039b00001167983 */ /* 0x001ea80000300800 */
[----:B-1----:R-:W2:Y:S04]  /*2ec90*/  LDL.LU R15, [R1+0x1dc] ;  /* 0x0001dc00010f7983 */ /* 0x002ea80000300800 */
[----:B---3--:R-:W3:Y:S04]  /*2eca0*/  LDL.LU R26, [R1+0x39ac] ;  /* 0x0039ac00011a7983 */ /* 0x008ee80000300800 */
[----:B----4-:R-:W4:Y:S04]  /*2ecb0*/  LDL.LU R2, [R1+0x39a8] ;  /* 0x0039a80001027983 */ /* 0x010f280000300800 */
[----:B--2---:R-:W-:Y:S04]  /*2ecc0*/  STS.U16 [R0+UR5+0x9700], R3 ;  /* 0x0097000300007988 */ /* 0x004fe80008000405 */
        /* <DEDUP_REMOVED lines=11> */
[----:B0-----:R-:W2:Y:S04]  /*2ed80*/  LDL R12, [R1+0x534] ;  /* 0x00053400010c7983 */ /* 0x001ea80000100800 */
[----:B------:R-:W-:Y:S04]  /*2ed90*/  STS.U16 [R0+UR5+0xc700], R13 ;  /* 0x00c7000d00007988 */ /* 0x000fe80008000405 */
[----:B------:R-:W-:Y:S04]  /*2eda0*/  STS.U16 [R0+UR5+0xc780], R27 ;  /* 0x00c7801b00007988 */ /* 0x000fe80008000405 */
[----:B------:R-:W-:Y:S04]  /*2edb0*/  STS.U16 [R0+UR5+0xcf00], R14 ;  /* 0x00cf000e00007988 */ /* 0x000fe80008000405 */
[----:B----4-:R0:W-:Y:S02]  /*2edc0*/  STS.U16 [R0+UR5+0xcf80], R2 ;  /* 0x00cf800200007988 */ /* 0x0101e40008000405 */
[----:B0-----:R-:W0:Y:S02]  /*2edd0*/  S2R R2, SR_TID.X ;  /* 0x0000000000027919 */ /* 0x001e240000002100 */
        /* <DEDUP_REMOVED lines=11> */
[----:B------:R1:W-:Y:S01]  /*2ee90*/  STS.U16 [R0+UR5+0xff80], R25 ;  /* 0x00ff801900007988 */ /* 0x0003e20008000405 */
[----:B------:R-:W-:Y:S01]  /*2eea0*/  BAR.SYNC.DEFER_BLOCKING 0x0 ;  /* 0x0000000000007b1d */ /* 0x000fe20000010000 */
[----:B0-----:R-:W-:-:S02]  /*2eeb0*/  IMAD.SHL.U32 R3, R2, 0x2, RZ ;  /* 0x0000000202037824 */ /* 0x001fc400078e00ff */
[C---:B-1----:R-:W-:Y:S01]  /*2eec0*/  IMAD.SHL.U32 R0, R2.reuse, 0x40, RZ ;  /* 0x0000004002007824 */ /* 0x042fe200078e00ff */
[----:B------:R-:W-:Y:S02]  /*2eed0*/  LOP3.LUT R2, R2, 0x7, RZ, 0xc0, !PT ;  /* 0x0000000702027812 */ /* 0x000fe400078ec0ff */
[----:B--2---:R-:W0:Y:S03]  /*2eee0*/  LDSM.16.MT88.4 R4, [R12+UR5] ;  /* 0x000000050c04783b */ /* 0x004e260008004200 */
[----:B------:R-:W-:-:S05]  /*2eef0*/  IMAD R2, R2, 0x110, RZ ;  /* 0x0000011002027824 */ /* 0x000fca00078e02ff */
[----:B------:R-:W-:-:S04]  /*2ef00*/  LOP3.LUT R2, R2, 0x30, R3, 0x78, !PT ;  /* 0x0000003002027812 */ /* 0x000fc800078e7803 */
[----:B------:R-:W-:Y:S02]  /*2ef10*/  LOP3.LUT R2, R2, 0x800, R0, 0xf8, !PT ;  /* 0x0000080002027812 */ /* 0x000fe400078ef800 */
[----:B------:R-:W2:Y:S04]  /*2ef20*/  LDL R0, [R1+0x17fc] ;  /* 0x0017fc0001007983 */ /* 0x000ea80000100800 */
[----:B------:R-:W1:Y:S04]  /*2ef30*/  LDSM.16.M88.4 R8, [R2+UR5+0x9000] ;  /* 0x009000050208783b */ /* 0x000e680008000200 */
[----:B------:R-:W3:Y:S04]  /*2ef40*/  LDSM.16.M88.4 R24, [R2+UR5+0x8000] ;  /* 0x008000050218783b */ /* 0x000ee80008000200 */
[----:B------:R-:W-:Y:S04]  /*2ef50*/  LDSM.16.M88.4 R16, [R2+UR5+0xc000] ;  /* 0x00c000050210783b */ /* 0x000fe80008000200 */
[----:B0-----:R-:W-:Y:S04]  /*2ef60*/  STL.64 [R1+0x39a0], R6 ;  /* 0x0039a00601007387 */ /* 0x001fe80000100a00 */
[----:B------:R-:W-:Y:S04]  /*2ef70*/  STL.64 [R1+0x3998], R4 ;  /* 0x0039980401007387 */ /* 0x000fe80000100a00 */
[----:B------:R-:W0:Y:S04]  /*2ef80*/  LDSM.16.M88.4 R4, [R2+UR5+0xa000] ;  /* 0x00a000050204783b */ /* 0x000e280008000200 */
[----:B------:R-:W4:Y:S04]  /*2ef90*/  LDL.LU.64 R20, [R1+0x6f0] ;  /* 0x0006f00001147983 */ /* 0x000f280000300a00 */
[----:B-1----:R-:W-:Y:S04]  /*2efa0*/  STL.64 [R1+0x10], R8 ;  /* 0x0000100801007387 */ /* 0x002fe80000100a00 */
[----:B------:R-:W-:Y:S04]  /*2efb0*/  STL.64 [R1+0x18], R10 ;  /* 0x0000180a01007387 */ /* 0x000fe80000100a00 */
[----:B------:R-:W1:Y:S04]  /*2efc0*/  LDSM.16.M88.4 R8, [R2+UR5+0xb000] ;  /* 0x00b000050208783b */ /* 0x000e680008000200 */
[----:B---3--:R-:W-:Y:S04]  /*2efd0*/  STL.64 [R1+0x20], R24 ;  /* 0x0000201801007387 */ /* 0x008fe80000100a00 */
[----:B0-----:R-:W-:Y:S04]  /*2efe0*/  STL.64 [R1], R4 ;  /* 0x0000000401007387 */ /* 0x001fe80000100a00 */
[----:B------:R-:W-:Y:S04]  /*2eff0*/  STL.64 [R1+0x8], R6 ;  /* 0x0000080601007387 */ /* 0x000fe80000100a00 */
[----:B------:R-:W-:Y:S04]  /*2f000*/  STL.64 [R1+0x28], R26 ;  /* 0x0000281a01007387 */ /* 0x000fe80000100a00 */
[----:B------:R-:W4:Y:S04]  /*2f010*/  LDL.LU.64 R22, [R1+0x6f8] ;  /* 0x0006f80001167983 */ /* 0x000f280000300a00 */
[----:B------:R-:W0:Y:S04]  /*2f020*/  LDSM.16.M88.4 R4, [R2+UR5+0xd000] ;  /* 0x00d000050204783b */ /* 0x000e280008000200 */
[----:B-1----:R-:W-:Y:S04]  /*2f030*/  STL.64 [R1+0x3978], R10 ;  /* 0x0039780a01007387 */ /* 0x002fe80000100a00 */
[----:B------:R1:W-:Y:S04]  /*2f040*/  STL.64 [R1+0x3970], R8 ;  /* 0x0039700801007387 */ /* 0x0003e80000100a00 */
[----:B-1----:R-:W3:Y:S01]  /*2f050*/  LDL.64 R8, [R1] ;  /* 0x0000000001087983 */ /* 0x002ee20000100a00 */
[----:B0-----:R-:W-:-:S02]  /*2f060*/  IMAD.MOV.U32 R14, RZ, RZ, R4 ;  /* 0x000000ffff0e7224 */ /* 0x001fc400078e0004 */
[----:B------:R-:W-:Y:S01]  /*2f070*/  IMAD.MOV.U32 R13, RZ, RZ, R5 ;  /* 0x000000ffff0d7224 */ /* 0x000fe200078e0005 */
[----:B---3--:R0:W-:Y:S04]  /*2f080*/  STL.64 [R1+0x3990], R8 ;  /* 0x0039900801007387 */ /* 0x0081e80000100a00 */
[----:B0-----:R-:W4:Y:S04]  /*2f090*/  LDL.64 R8, [R1+0x10] ;  /* 0x0000100001087983 */ /* 0x001f280000100a00 */
[----:B------:R-:W-:Y:S04]  /*2f0a0*/  STL.64 [R1+0x50], R4 ;  /* 0x0000500401007387 */ /* 0x000fe80000100a00 */
[----:B------:R0:W-:Y:S04]  /*2f0b0*/  STL.64 [R1+0x58], R6 ;  /* 0x0000580601007387 */ /* 0x0001e80000100a00 */
[----:B0-----:R-:W3:Y:S04]  /*2f0c0*/  LDL.LU.64 R6, [R1+0x39a0] ;  /* 0x0039a00001067983 */ /* 0x001ee80000300a00 */
[----:B------:R-:W3:Y:S04]  /*2f0d0*/  LDL.LU.64 R4, [R1+0x3998] ;  /* 0x0039980001047983 */ /* 0x000ee80000300a00 */
[----:B------:R-:W-:Y:S04]  /*2f0e0*/  STL [R1+0x3968], R14 ;  /* 0x0039680e01007387 */ /* 0x000fe80000100800 */
[----:B------:R0:W-:Y:S04]  /*2f0f0*/  STL.64 [R1+0x3960], R12 ;  /* 0x0039600c01007387 */ /* 0x0001e80000100a00 */
[----:B0-----:R-:W3:Y:S04]  /*2f100*/  LDL.LU.64 R12, [R1+0x750] ;  /* 0x00075000010c7983 */ /* 0x001ee80000300a00 */
[----:B------:R-:W3:Y:S02]  /*2f110*/  LDL.LU.64 R14, [R1+0x758] ;  /* 0x00075800010e7983 */ /* 0x000ee40000300a00 */
[----:B---3--:R-:W-:-:S15]  /*2f120*/  HMMA.16816.F32.BF16 R12, R4, R24, R12 ;  /* 0x00000018040c723c */ /* 0x008fde000004180c */
[----:B------:R-:W-:-:S04]  /*2f130*/  NOP ;  /* 0x0000000000007918 */ /* 0x000fc80000000000 */
[----:B------:R0:W-:Y:S04]  /*2f140*/  STL.64 [R1+0x320], R12 ;  /* 0x0003200c01007387 */ /* 0x0001e80000100a00 */
[----:B------:R1:W-:Y:S04]  /*2f150*/  STL.64 [R1+0x328], R14 ;  /* 0x0003280e01007387 */ /* 0x0003e80000100a00 */
[----:B0-----:R-:W3:Y:S04]  /*2f160*/  LDL.LU.64 R12, [R1+0x610] ;  /* 0x00061000010c7983 */ /* 0x001ee80000300a00 */
[----:B-1----:R-:W2:Y:S01]  /*2f170*/  LDL.LU.64 R14, [R1+0x618] ;  /* 0x00061800010e7983 */ /* 0x002ea20000300a00 */
[----:B----4-:R-:W-:Y:S01]  /*2f180*/  HMMA.16816.F32.BF16 R20, R4, R8, R20 ;  /* 0x000000080414723c */ /* 0x010fe20000041814 */
[----:B------:R-:W-:-:S02]  /*2f190*/  IMAD.MOV.U32 R29, RZ, RZ, R24 ;  /* 0x000000ffff1d7224 */ /* 0x000fc400078e0018 */
[----:B------:R-:W-:Y:S02]  /*2f1a0*/  IMAD.MOV.U32 R28, RZ, RZ, R25 ;  /* 0x000000ffff1c7224 */ /* 0x000fe400078e0019 */
[----:B------:R-:W-:Y:S04]  /*2f1b0*/  LDSM.16.M88.4 R24, [R2+UR5+0xe000] ;  /* 0x00e000050218783b */ /* 0x000fe80008000200 */
[----:B--2---:R-:W-:Y:S04]  /*2f1c0*/  STL.64 [R1+0x3988], R14 ;  /* 0x0039880e01007387 */ /* 0x004fe80000100a00 */
[----:B---3--:R0:W-:Y:S04]  /*2f1d0*/  STL.64 [R1+0x3980], R12 ;  /* 0x0039800c01007387 */ /* 0x0081e80000100a00 */
[----:B0-----:R-:W2:Y:S04]  /*2f1e0*/  LDL.LU.64 R12, [R1+0x690] ;  /* 0x00069000010c7983 */ /* 0x001ea80000300a00 */
[----:B------:R-:W2:Y:S04]  /*2f1f0*/  LDL.LU.64 R14, [R1+0x698] ;  /* 0x00069800010e7983 */ /* 0x000ea80000300a00 */
[----:B------:R-:W-:Y:S04]  /*2f200*/  STL.64 [R1+0x30], R16 ;  /* 0x0000301001007387 */ /* 0x000fe80000100a00 */
[----:B------:R-:W-:Y:S04]  /*2f210*/  STL.64 [R1+0x38], R18 ;  /* 0x0000381201007387 */ /* 0x000fe80000100a00 */
[----:B------:R0:W-:Y:S02]  /*2f220*/  STL.64 [R1+0x310], R20 ;  /* 0x0003101401007387 */ /* 0x0001e40000100a00 */
[----:B0-----:R-:W-:-:S02]  /*2f230*/  IMAD.MOV.U32 R21, RZ, RZ, R8 ;  /* 0x000000ffff157224 */ /* 0x001fc400078e0008 */
[----:B------:R-:W-:Y:S02]  /*2f240*/  IMAD.MOV.U32 R20, RZ, RZ, R9 ;  /* 0x000000ffff147224 */ /* 0x000fe400078e0009 */
[----:B------:R-:W0:Y:S04]  /*2f250*/  LDSM.16.M88.4 R8, [R2+UR5+0xf000] ;  /* 0x00f000050208783b */ /* 0x000e280008000200 */
[----:B------:R-:W-:Y:S04]  /*2f260*/  STL.64 [R1+0x318], R22 ;  /* 0x0003181601007387 */ /* 0x000fe80000100a00 */
[----:B0-----:R0:W-:Y:S01]  /*2f270*/  STL.64 [R1+0x70], R8 ;  /* 0x0000700801007387 */ /* 0x0011e20000100a00 */
[----:B------:R-:W-:-:S03]  /*2f280*/  IMAD.MOV.U32 R3, RZ, RZ, R8 ;  /* 0x000000ffff037224 */ /* 0x000fc600078e0008 */
[----:B------:R-:W-:Y:S01]  /*2f290*/  STL.64 [R1+0x78], R10 ;  /* 0x0000780a01007387 */ /* 0x000fe20000100a00 */
[----:B------:R-:W-:-:S03]  /*2f2a0*/  IMAD.MOV.U32 R2, RZ, RZ, R9 ;  /* 0x000000ffff027224 */ /* 0x000fc600078e0009 */
[----:B0-----:R-:W2:Y:S02]  /*2f2b0*/  LDL.LU.64 R8, [R1+0x3990] ;  /* 0x0039900001087983 */ /* 0x001ea40000300a00 */
[----:B--2---:R-:W-:Y:S01]  /*2f2c0*/  HMMA.16816.F32.BF16 R12, R4, R8, R12 ;  /* 0x00000008040c723c */ /* 0x004fe2000004180c */
[----:B------:R-:W-:Y:S02]  /*2f2d0*/  IMAD.MOV.U32 R23, RZ, RZ, R8 ;  /* 0x000000ffff177224 */ /* 0x000fe400078e0008 */
[----:B------:R-:W-:-:S15]  /*2f2e0*/  IMAD.MOV.U32 R22, RZ, RZ, R9 ;  /* 0x000000ffff167224 */ /* 0x000fde00078e0009 */
[----:B------:R-:W-:Y:S01]  /*2f2f0*/  NOP ;  /* 0x0000000000007918 */ /* 0x000fe20000000000 */
[----:B------:R-:W-:Y:S04]  /*2f300*/  STL.64 [R1+0x300], R12 ;  /* 0x0003000c01007387 */ /* 0x000fe80000100a00 */
[----:B------:R0:W-:Y:S04]  /*2f310*/  STL.64 [R1+0x308], R14 ;  /* 0x0003080e01007387 */ /* 0x0001e80000100a00 */
[----:B0-----:R-:W2:Y:S04]  /*2f320*/  LDL.LU.64 R14, [R1+0x3988] ;  /* 0x00398800010e7983 */ /* 0x001ea80000300a00 */
[----:B------:R-:W2:Y:S04]  /*2f330*/  LDL.LU.64 R12, [R1+0x3980] ;  /* 0x00398000010c7983 */ /* 0x000ea80000300a00 */
[----:B------:R-:W3:Y:S04]  /*2f340*/  LDL.LU.64 R10, [R1+0x3978] ;  /* 0x00397800010a7983 */ /* 0x000ee80000300a00 */
[----:B------:R-:W2:Y:S04]  /*2f350*/  LDL.LU.64 R8, [R1+0x3970] ;  /* 0x0039700001087983 */ /* 0x000ea80000300a00 */
[----:B------:R-:W-:Y:S04]  /*2f360*/  STL.64 [R1+0x3958], R22 ;  /* 0x0039581601007387 */ /* 0x000fe80000100a00 */
[----:B------:R0:W-:Y:S04]  /*2f370*/  STL.64 [R1+0x3950], R20 ;  /* 0x0039501401007387 */ /* 0x0001e80000100a00 */
[----:B0-----:R-:W4:Y:S04]  /*2f380*/  LDL.LU.64 R20, [R1+0x590] ;  /* 0x0005900001147983 */ /* 0x001f280000300a00 */
[----:B------:R-:W4:Y:S04]  /*2f390*/  LDL.LU.64 R22, [R1+0x598] ;  /* 0x0005980001167983 */ /* 0x000f280000300a00 */
[----:B------:R-:W-:Y:S04]  /*2f3a0*/  STL.64 [R1+0x60], R24 ;  /* 0x0000601801007387 */ /* 0x000fe80000100a00 */
[----:B------:R-:W-:Y:S01]  /*2f3b0*/  STL.64 [R1+0x68], R26 ;  /* 0x0000681a01007387 */ /* 0x000fe20000100a00 */
[----:B--2---:R-:W-:-:S15]  /*2f3c0*/  HMMA.16816.F32.BF16 R12, R4, R8, R12 ;  /* 0x00000008040c723c */ /* 0x004fde000004180c */
[----:B------:R-:W-:-:S04]  /*2f3d0*/  NOP ;  /* 0x0000000000007918 */ /* 0x000fc80000000000 */
[----:B------:R-:W-:Y:S04]  /*2f3e0*/  STL.64 [R1+0x2f0], R12 ;  /* 0x0002f00c01007387 */ /* 0x000fe80000100a00 */
[----:B------:R0:W-:Y:S04]  /*2f3f0*/  STL.64 [R1+0x2f8], R14 ;  /* 0x0002f80e01007387 */ /* 0x0001e80000100a00 */
[----:B0-----:R-:W2:Y:S04]  /*2f400*/  LDL.LU R14, [R1+0x3968] ;  /* 0x00396800010e7983 */ /* 0x001ea80000300800 */
[----:B------:R-:W2:Y:S04]  /*2f410*/  LDL.LU.64 R12, [R1+0x3960] ;  /* 0x00396000010c7983 */ /* 0x000ea80000300a00 */
[----:B---3--:R-:W-:Y:S04]  /*2f420*/  STL.64 [R1+0x3920], R10 ;  /* 0x0039200a01007387 */ /* 0x008fe80000100a00 */
[----:B------:R2:W-:Y:S01]  /*2f430*/  STL.64 [R1+0x3918], R8 ;  /* 0x0039180801007387 */ /* 0x0005e20000100a00 */
[----:B----4-:R-:W-:Y:S01]  /*2f440*/  HMMA.16816.F32.BF16 R20, R4, R16, R20 ;  /* 0x000000100414723c */ /* 0x010fe20000041814 */
[----:B--2---:R-:W-:-:S02]  /*2f450*/  IMAD.MOV.U32 R8, RZ, RZ, R14 ;  /* 0x000000ffff087224 */ /* 0x004fc400078e000e */
[----:B------:R-:W-:Y:S02]  /*2f460*/  IMAD.MOV.U32 R9, RZ, RZ, R13 ;  /* 0x000000ffff097224 */ /* 0x000fe400078e000d */
[----:B------:R-:W0:Y:S04]  /*2f470*/  LDSM.16.MT88.4 R12, [R12+UR5+0x80] ;  /* 0x000080050c0c783b */ /* 0x000e280008004200 */
[----:B0-----:R-:W-:Y:S04]  /*2f480*/  STL.64 [R1+0x3940], R14 ;  /* 0x0039400e01007387 */ /* 0x001fe80000100a00 */
[----:B------:R0:W-:Y:S02]  /*2f490*/  STL.64 [R1+0x3938], R12 ;  /* 0x0039380c01007387 */ /* 0x0001e40000100a00 */
[----:B0-----:R-:W-:Y:S01]  /*2f4a0*/  MOV R12, R3 ;  /* 0x00000003000c7202 */ /* 0x001fe20000000f00 */
[----:B------:R-:W-:-:S02]  /*2f4b0*/  IMAD.MOV.U32 R13, RZ, RZ, R2 ;  /* 0x000000ffff0d7224 */ /* 0x000fc400078e0002 */
[----:B------:R-:W-:Y:S02]  /*2f4c0*/  IMAD.MOV.U32 R3, RZ, RZ, R16 ;  /* 0x000000ffff037224 */ /* 0x000fe400078e0010 */
[----:B------:R-:W-:Y:S02]  /*2f4d0*/  IMAD.MOV.U32 R2, RZ, RZ, R17 ;  /* 0x000000ffff027224 */ /* 0x000fe400078e0011 */
[----:B------:R-:W0:Y:S04]  /*2f4e0*/  LDSM.16.MT88.4 R16, [R0+UR5] ;  /* 0x000000050010783b */ /* 0x000e280008004200 */
[----:B------:R-:W-:Y:S04]  /*2f4f0*/  STL.64 [R1+0x2e0], R20 ;  /* 0x0002e01401007387 */ /* 0x000fe80000100a00 */
[----:B------:R1:W-:Y:S04]  /*2f500*/  STL.64 [R1+0x2e8], R22 ;  /* 0x0002e81601007387 */ /* 0x0003e80000100a00 */
[----:B-1----:R-:W2:Y:S04]  /*2f510*/  LDL.LU.64 R22, [R1+0x3958] ;  /* 0x0039580001167983 */ /* 0x002ea80000300a00 */
[----:B------:R-:W3:Y:S04]  /*2f520*/  LDL.LU.64 R20, [R1+0x3950] ;  /* 0x0039500001147983 */ /* 0x000ee80000300a00 */
[----:B0-----:R-:W-:Y:S04]  /*2f530*/  STL.64 [R1+0x38f8], R18 ;  /* 0x0038f81201007387 */ /* 0x001fe80000100a00 */
[----:B------:R0:W-:Y:S04]  /*2f540*/  STL.64 [R1+0x38f0], R16 ;  /* 0x0038f01001007387 */ /* 0x0001e80000100a00 */
[----:B0-----:R-:W4:Y:S04]  /*2f550*/  LDL.LU.64 R16, [R1+0x540] ;  /* 0x0005400001107983 */ /* 0x001f280000300a00 */
[----:B------:R-:W4:Y:S02]  /*2f560*/  LDL.LU.64 R18, [R1+0x548] ;  /* 0x0005480001127983 */ /* 0x000f240000300a00 */
[----:B----4-:R-:W-:Y:S02]  /*2f570*/  HMMA.16816.F32.BF16 R8, R4, R8, R16 ;  /* 0x000000080408723c */ /* 0x010fe40000041810 */
[----:B------:R-:W4:Y:S01]  /*2f580*/  LDL R18, [R1+0x17f8] ;  /* 0x0017f80001127983 */ /* 0x000f220000100800 */
[----:B--2---:R-:W-:-:S02]  /*2f590*/  IMAD.MOV.U32 R16, RZ, RZ, R23 ;  /* 0x000000ffff107224 */ /* 0x004fc400078e0017 */
[----:B------:R-:W-:-:S14]  /*2f5a0*/  IMAD.MOV.U32 R17, RZ, RZ, R22 ;  /* 0x000000ffff117224 */ /* 0x000fdc00078e0016 */
[----:B------:R3:W-:Y:S04]  /*2f5b0*/  STL.64 [R1+0x2d0], R8 ;  /* 0x0002d00801007387 */ /* 0x0007e80000100a00 */
[----:B------:R-:W-:Y:S04]  /*2f5c0*/  STL.64 [R1+0x2d8], R10 ;  /* 0x0002d80a01007387 */ /* 0x000fe80000100a00 */
[----:B------:R-:W-:Y:S01]  /*2f5d0*/  STL.64 [R1+0x3928], R16 ;  /* 0x0039281001007387 */ /* 0x000fe20000100a00 */
[----:B---3--:R-:W-:Y:S02]  /*2f5e0*/  IMAD.MOV.U32 R8, RZ, RZ, R21 ;  /* 0x000000ffff087224 */ /* 0x008fe400078e0015 */
[----:B------:R-:W-:-:S02]  /*2f5f0*/  IMAD.MOV.U32 R9, RZ, RZ, R20 ;  /* 0x000000ffff097224 */ /* 0x000fc400078e0014 */
[----:B------:R-:W0:Y:S04]  /*2f600*/  LDSM.16.MT88.4 R20, [R0+UR5+0x80] ;  /* 0x000080050014783b */ /* 0x000e280008004200 */
[----:B------:R1:W-:Y:S04]  /*2f610*/  STL.64 [R1+0x3930], R8 ;  /* 0x0039300801007387 */ /* 0x0003e80000100a00 */
[----:B-1----:R-:W2:Y:S04]  /*2f620*/  LDL.LU.64 R8, [R1+0x4c0] ;  /* 0x0004c00001087983 */ /* 0x002ea80000300a00 */
[----:B------:R-:W2:Y:S04]  /*2f630*/  LDL.LU.64 R10, [R1+0x4c8] ;  /* 0x0004c800010a7983 */ /* 0x000ea80000300a00 */
[----:B0-----:R0:W-:Y:S04]  /*2f640*/  STL.64 [R1+0x3890], R22 ;  /* 0x0038901601007387 */ /* 0x0011e80000100a00 */
[----:B------:R-:W-:Y:S04]  /*2f650*/  STL.64 [R1+0x3888], R20 ;  /* 0x0038881401007387 */ /* 0x000fe80000100a00 */
[----:B------:R1:W-:Y:S01]  /*2f660*/  STL [R1+0x3738], R0 ;  /* 0x0037380001007387 */ /* 0x0003e20000100800 */
[----:B0-----:R-:W-:-:S02]  /*2f670*/  IMAD.MOV.U32 R22, RZ, RZ, R24 ;  /* 0x000000ffff167224 */ /* 0x001fc400078e0018 */
[----:B-1----:R-:W-:Y:S01]  /*2f680*/  IMAD.MOV.U32 R0, RZ, RZ, R25 ;  /* 0x000000ffff007224 */ /* 0x002fe200078e0019 */
[----:B--2---:R-:W-:Y:S01]  /*2f690*/  HMMA.16816.F32.BF16 R8, R4, R24, R8 ;  /* 0x000000180408723c */ /* 0x004fe20000041808 */
[----:B----4-:R-:W0:-:S15]  /*2f6a0*/  LDSM.16.MT88.4 R24, [R18+UR5] ;  /* 0x000000051218783b */ /* 0x010e1e0008004200 */
[----:B------:R-:W-:-:S03]  /*2f6b0*/  NOP ;  /* 0x0000000000007918 */ /* 0x000fc60000000000 */
[----:B------:R-:W-:Y:S04]  /*2f6c0*/  STL.64 [R1+0x2c0], R8 ;  /* 0x0002c00801007387 */ /* 0x000fe80000100a00 */
[----:B------:R-:W-:Y:S04]  /*2f6d0*/  STL.64 [R1+0x2c8], R10 ;  /* 0x0002c80a01007387 */ /* 0x000fe80000100a00 */
[----:B------:R1:W-:Y:S04]  /*2f6e0*/  STL [R1+0x3948], R22 ;  /* 0x0039481601007387 */ /* 0x0003e80000100800 */
[----:B------:R-:W2:Y:S04]  /*2f6f0*/  LDL.LU.64 R20, [R1+0x350] ;  /* 0x0003500001147983 */ /* 0x000ea80000300a00 */
[----:B-1----:R-:W2:Y:S04]  /*2f700*/  LDL.LU.64 R22, [R1+0x358] ;  /* 0x0003580001167983 */ /* 0x002ea80000300a00 */
[----:B------:R-:W3:Y:S04]  /*2f710*/  LDL.LU.64 R8, [R1+0x7d0] ;  /* 0x0007d00001087983 */ /* 0x000ee80000300a00 */
[----:B------:R-:W3:Y:S04]  /*2f720*/  LDL.LU.64 R10, [R1+0x7d8] ;  /* 0x0007d800010a7983 */ /* 0x000ee80000300a00 */
[----:B0-----:R-:W-:Y:S04]  /*2f730*/  STL.64 [R1+0x3800], R26 ;  /* 0x0038001a01007387 */ /* 0x001fe80000100a00 */
[----:B------:R0:W-:Y:S04]  /*2f740*/  STL.64 [R1+0x37f8], R24 ;  /* 0x0037f81801007387 */ /* 0x0001e80000100a00 */
[----:B0-----:R-:W4:Y:S01]  /*2f750*/  LDL.64 R24, [R1+0x50] ;  /* 0x0000500001187983 */ /* 0x001f220000100a00 */
[----:B--2---:R-:W-:Y:S03]  /*2f760*/  HMMA.16816.F32.BF16 R4, R4, R12, R20 ;  /* 0x0000000c0404723c */ /* 0x004fe60000041814 */
[----:B----4-:R-:W-:Y:S04]  /*2f770*/  STL.64 [R1+0x3910], R24 ;  /* 0x0039101801007387 */ /* 0x010fe80000100a00 */
[----:B------:R-:W2:Y:S04]  /*2f780*/  LDL.LU R22, [R1+0x3948] ;  /* 0x0039480001167983 */ /* 0x000ea80000300800 */
[----:B------:R-:W3:Y:S04]  /*2f790*/  LDL.LU.64 R14, [R1+0x3940] ;  /* 0x00394000010e7983 */ /* 0x000ee80000300a00 */
[----:B------:R-:W3:Y:S04]  /*2f7a0*/  LDL.LU.64 R12, [R1+0x3938] ;  /* 0x00393800010c7983 */ /* 0x000ee80000300a00 */
[----:B------:R-:W-:Y:S04]  /*2f7b0*/  STL.64 [R1+0x210], R4 ;  /* 0x0002100401007387 */ /* 0x000fe80000100a00 */
[----:B------:R-:W-:Y:S04]  /*2f7c0*/  STL.64 [R1+0x218], R6 ;  /* 0x0002180601007387 */ /* 0x000fe80000100a00 */
[----:B------:R0:W1:Y:S04]  /*2f7d0*/  LDSM.16.MT88.4 R4, [R18+UR5+0x80] ;  /* 0x000080051204783b */ /* 0x0000680008004200 */
[----:B------:R-:W4:Y:S04]  /*2f7e0*/  LDL.LU.64 R16, [R1+0x780] ;  /* 0x0007800001107983 */ /* 0x000f280000300a00 */
[----:B0-----:R-:W4:Y:S04]  /*2f7f0*/  LDL.LU.64 R18, [R1+0x788] ;  /* 0x0007880001127983 */ /* 0x001f280000300a00 */
[----:B-1----:R-:W-:Y:S04]  /*2f800*/  STL.64 [R1+0x37a8], R6 ;  /* 0x0037a80601007387 */ /* 0x002fe80000100a00 */
[----:B------:R0:W-:Y:S04]  /*2f810*/  STL.64 [R1+0x37a0], R4 ;  /* 0x0037a00401007387 */ /* 0x0001e80000100a00 */
[----:B0-----:R-:W2:Y:S01]  /*2f820*/  LDL.64 R4, [R1+0x70] ;  /* 0x0000700001047983 */ /* 0x001ea20000100a00 */
[----:B------:R-:W-:-:S02]  /*2f830*/  IMAD.MOV.U32 R24, RZ, RZ, R29 ;  /* 0x000000ffff187224 */ /* 0x000fc400078e001d */
[----:B------:R-:W-:-:S07]  /*2f840*/  IMAD.MOV.U32 R25, RZ, RZ, R28 ;  /* 0x000000ffff197224 */ /* 0x000fce00078e001c */
[----:B---3--:R-:W-:Y:S01]  /*2f850*/  HMMA.16816.F32.BF16 R24, R12, R24, R8 ;  /* 0x000000180c18723c */ /* 0x008fe20000041808 */
[----:B--2---:R0:W-:Y:S04]  /*2f860*/  STL.64 [R1+0x3900], R4 ;  /* 0x0039000401007387 */ /* 0x0041e80000100a00 */
[----:B0-----:R-:W2:Y:S04]  /*2f870*/  LDL.LU.64 R4, [R1+0x700] ;  /* 0x0007000001047983 */ /* 0x001ea80000300a00 */
[----:B------:R-:W2:Y:S04]  /*2f880*/  LDL.LU.64 R6, [R1+0x708] ;  /* 0x0007080001067983 */ /* 0x000ea80000300a00 */
[----:B------:R-:W4:Y:S01]  /*2f890*/  LDL.LU.64 R8, [R1+0x3930] ;  /* 0x0039300001087983 */ /* 0x000f220000300a00 */
[----:B------:R-:W-:-:S02]  /*2f8a0*/  IMAD.MOV.U32 R21, RZ, RZ, R2 ;  /* 0x000000ffff157224 */ /* 0x000fc400078e0002 */
[----:B------:R-:W-:-:S03]  /*2f8b0*/  IMAD.MOV.U32 R20, RZ, RZ, R3 ;  /* 0x000000ffff147224 */ /* 0x000fc600078e0003 */
[----:B------:R-:W-:Y:S02]  /*2f8c0*/  IMAD.MOV.U32 R2, RZ, RZ, R27 ;  /* 0x000000ffff027224 */ /* 0x000fe400078e001b */
[----:B------:R-:W-:Y:S02]  /*2f8d0*/  IMAD.MOV.U32 R3, RZ, RZ, R26 ;  /* 0x000000ffff037224 */ /* 0x000fe400078e001a */
[----:B------:R-:W-:Y:S01]  /*2f8e0*/  IMAD.MOV.U32 R28, RZ, RZ, R25 ;  /* 0x000000ffff1c7224 */ /* 0x000fe200078e0019 */
[----:B------:R0:W-:Y:S04]  /*2f8f0*/  STL [R1+0x180], R24 ;  /* 0x0001801801007387 */ /* 0x0001e80000100800 */
[----:B0-----:R-:W3:Y:S04]  /*2f900*/  LDL.LU.64 R24, [R1+0x670] ;  /* 0x0006700001187983 */ /* 0x001ee80000300a00 */
[----:B------:R-:W3:Y:S04]  /*2f910*/  LDL.LU.64 R26, [R1+0x678] ;  /* 0x00067800011a7983 */ /* 0x000ee80000300a00 */
[----:B------:R-:W-:Y:S04]  /*2f920*/  STL [R1+0x35e8], R2 ;  /* 0x0035e80201007387 */ /* 0x000fe80000100800 */
[----:B------:R-:W-:Y:S04]  /*2f930*/  STL [R1+0x35e4], R3 ;  /* 0x0035e40301007387 */ /* 0x000fe80000100800 */
[----:B------:R-:W-:Y:S01]  /*2f940*/  STL [R1+0x35e0], R28 ;  /* 0x0035e01c01007387 */ /* 0x000fe20000100800 */
[----:B----4-:R-:W-:Y:S03]  /*2f950*/  HMMA.16816.F32.BF16 R8, R12, R8, R16 ;  /* 0x000000080c08723c */ /* 0x010fe60000041810 */
[----:B------:R-:W2:-:S15]  /*2f960*/  LDL.LU.64 R16, [R1+0x3928] ;  /* 0x0039280001107983 */ /* 0x000e9e0000300a00 */
[----:B------:R-:W-:Y:S01]  /*2f970*/  NOP ;  /* 0x0000000000007918 */ /* 0x000fe20000000000 */
[----:B------:R-:W-:Y:S04]  /*2f980*/  STL.64 [R1+0x170], R8 ;  /* 0x0001700801007387 */ /* 0x000fe80000100a00 */
[----:B------:R0:W-:Y:S04]  /*2f990*/  STL.64 [R1+0x178], R10 ;  /* 0x0001780a01007387 */ /* 0x0001e80000100a00 */
[----:B0-----:R-:W4:Y:S04]  /*2f9a0*/  LDL.LU.64 R10, [R1+0x3920] ;  /* 0x00392000010a7983 */ /* 0x001f280000300a00 */
[----:B------:R-:W3:Y:S01]  /*2f9b0*/  LDL.LU.64 R8, [R1+0x3918] ;  /* 0x0039180001087983 */ /* 0x000ee20000300a00 */
[----:B--2---:R-:W-:-:S15]  /*2f9c0*/  HMMA.16816.F32.BF16 R4, R12, R16, R4 ;  /* 0x000000100c04723c */ /* 0x004fde0000041804 */
[----:B------:R-:W-:-:S04]  /*2f9d0*/  NOP ;  /* 0x0000000000007918 */ /* 0x000fc80000000000 */
[----:B------:R-:W-:Y:S02]  /*2f9e0*/  IMAD.MOV.U32 R28, RZ, RZ, R7 ;  /* 0x000000ffff1c7224 */ /* 0x000fe400078e0007 */
[----:B------:R-:W-:Y:S01]  /*2f9f0*/  IMAD.MOV.U32 R3, RZ, RZ, R6 ;  /* 0x000000ffff037224 */ /* 0x000fe200078e0006 */
[C---:B---3--:R-:W-:Y:S01]  /*2fa00*/  HMMA.16816.F32.BF16 R24, R12.reuse, R8, R24 ;  /* 0x000000080c18723c */ /* 0x048fe20000041818 */
[----:B------:R-:W-:Y:S01]  /*2fa10*/  IMAD.MOV.U32 R2, RZ, RZ, R5 ;  /* 0x000000ffff027224 */ /* 0x000fe200078e0005 */
[----:B------:R-:W-:Y:S04]  /*2fa20*/  STL [R1+0x160], R4 ;  /* 0x0001600401007387 */ /* 0x000fe80000100800 */
[----:B------:R-:W2:Y:S04]  /*2fa30*/  LDL.LU.64 R16, [R1+0x560] ;  /* 0x0005600001107983 */ /* 0x000ea80000300a00 */
[----:B------:R-:W2:Y:S04]  /*2fa40*/  LDL.LU.64 R18, [R1+0x568] ;  /* 0x0005680001127983 */ /* 0x000ea80000300a00 */
[----:B------:R-:W-:Y:S04]  /*2fa50*/  STL [R1+0x36c0], R28 ;  /* 0x0036c01c01007387 */ /* 0x000fe80000100800 */
[----:B------:R-:W-:Y:S04]  /*2fa60*/  STL [R1+0x36bc], R3 ;  /* 0x0036bc0301007387 */ /* 0x000fe80000100800 */
[----:B------:R-:W-:Y:S04]  /*2fa70*/  STL [R1+0x36b8], R2 ;  /* 0x0036b80201007387 */ /* 0x000fe80000100800 */
[----:B------:R0:W-:Y:S04]  /*2fa80*/  STL.64 [R1+0x150], R24 ;  /* 0x0001501801007387 */ /* 0x0001e80000100a00 */
[----:B------:R-:W-:Y:S04]  /*2fa90*/  STL.64 [R1+0x158], R26 ;  /* 0x0001581a01007387 */ /* 0x000fe80000100a00 */
[----:B0-----:R-:W2:Y:S04]  /*2faa0*/  LDL.LU.64 R24, [R1+0x3910] ;  /* 0x0039100001187983 */ /* 0x001ea80000300a00 */
[----:B----4-:R-:W-:Y:S04]  /*2fab0*/  STL.64 [R1+0x38b8], R10 ;  /* 0x0038b80a01007387 */ /* 0x010fe80000100a00 */
[----:B------:R0:W-:Y:S04]  /*2fac0*/  STL.64 [R1+0x38b0], R8 ;  /* 0x0038b00801007387 */ /* 0x0001e80000100a00 */
[----:B0-----:R-:W3:Y:S04]  /*2fad0*/  LDL.64 R8, [R1] ;  /* 0x0000000001087983 */ /* 0x001ee80000100a00 */
[----:B---3--:R0:W-:Y:S04]  /*2fae0*/  STL.64 [R1+0x38d0], R8 ;  /* 0x0038d00801007387 */ /* 0x0081e80000100a00 */
[----:B0-----:R-:W3:Y:S04]  /*2faf0*/  LDL.64 R8, [R1+0x10] ;  /* 0x0000100001087983 */ /* 0x001ee80000100a00 */
[----:B---3--:R0:W-:Y:S04]  /*2fb00*/  STL.64 [R1+0x38d8], R8 ;  /* 0x0038d80801007387 */ /* 0x0081e80000100a00 */
[----:B0-----:R-:W3:Y:S04]  /*2fb10*/  LDL.64 R8, [R1+0x20] ;  /* 0x0000200001087983 */ /* 0x001ee80000100a00 */
[----:B---3--:R0:W-:Y:S04]  /*2fb20*/  STL.64 [R1+0x3908], R8 ;  /* 0x0039080801007387 */ /* 0x0081e80000100a00 */
[----:B0-----:R-:W3:Y:S04]  /*2fb30*/  LDL.LU.64 R8, [R1+0x5f0] ;  /* 0x0005f00001087983 */ /* 0x001ee80000300a00 */
[----:B------:R-:W3:Y:S01]  /*2fb40*/  LDL.LU.64 R10, [R1+0x5f8] ;  /* 0x0005f800010a7983 */ /* 0x000ee20000300a00 */
[----:B------:R-:W-:Y:S01]  /*2fb50*/  MOV R4, R22 ;  /* 0x0000001600047202 */ /* 0x000fe20000000f00 */
[C---:B--2---:R-:W-:Y:S08]  /*2fb60*/  HMMA.16816.F32.BF16 R16, R12.reuse, R24, R16 ;  /* 0x000000180c10723c */ /* 0x044ff00000041810 */
[----:B---3--:R-:W-:Y:S01]  /*2fb70*/  HMMA.16816.F32.BF16 R20, R12, R20, R8 ;  /* 0x000000140c14723c */ /* 0x008fe20000041808 */
[----:B------:R-:W2:-:S15]  /*2fb80*/  LDL.LU.64 R8, [R1+0x4e0] ;  /* 0x0004e00001087983 */ /* 0x000e9e0000300a00 */
[----:B------:R-:W-:-:S03]  /*2fb90*/  NOP ;  /* 0x0000000000007918 */ /* 0x000fc60000000000 */
[----:B------:R-:W-:Y:S04]  /*2fba0*/  STL.64 [R1+0x140], R20 ;  /* 0x0001401401007387 */ /* 0x000fe80000100a00 */
[----:B------:R-:W-:Y:S04]  /*2fbb0*/  STL.64 [R1+0x148], R22 ;  /* 0x0001481601007387 */ /* 0x000fe80000100a00 */
[----:B------:R-:W2:Y:S04]  /*2fbc0*/  LDL.LU.64 R10, [R1+0x4e8] ;  /* 0x0004e800010a7983 */ /* 0x000ea80000300a00 */
[----:B------:R0:W-:Y:S04]  /*2fbd0*/  STL.64 [R1+0x130], R16 ;  /* 0x0001301001007387 */ /* 0x0001e80000100a00 */
[----:B------:R1:W-:Y:S04]  /*2fbe0*/  STL.64 [R1+0x138], R18 ;  /* 0x0001381201007387 */ /* 0x0003e80000100a00 */
[----:B0-----:R-:W3:Y:S04]  /*2fbf0*/  LDL.LU.64 R16, [R1+0x340] ;  /* 0x0003400001107983 */ /* 0x001ee80000300a00 */
[----:B-1----:R-:W3:Y:S04]  /*2fc00*/  LDL.LU.64 R18, [R1+0x348] ;  /* 0x0003480001127983 */ /* 0x002ee80000300a00 */
[----:B------:R-:W4:Y:S04]  /*2fc10*/  LDL.LU.64 R20, [R1+0x740] ;  /* 0x0007400001147983 */ /* 0x000f280000300a00 */
[----:B------:R-:W2:Y:S04]  /*2fc20*/  LDL.LU.64 R22, [R1+0x748] ;  /* 0x0007480001167983 */ /* 0x000ea80000300a00 */
[----:B--2---:R-:W-:Y:S04]  /*2fc30*/  STL.64 [R1+0x38e8], R22 ;  /* 0x0038e81601007387 */ /* 0x004fe80000100a00 */
[----:B----4-:R0:W-:Y:S04]  /*2fc40*/  STL.64 [R1+0x38e0], R20 ;  /* 0x0038e01401007387 */ /* 0x0101e80000100a00 */
[----:B0-----:R-:W2:Y:S04]  /*2fc50*/  LDL.LU.64 R20, [R1+0x7c0] ;  /* 0x0007c00001147983 */ /* 0x001ea80000300a00 */
[----:B------:R-:W2:Y:S04]  /*2fc60*/  LDL.LU.64 R22, [R1+0x7c8] ;  /* 0x0007c80001167983 */ /* 0x000ea80000300a00 */
[----:B------:R0:W-:Y:S04]  /*2fc70*/  STL.64 [R1+0x38a0], R24 ;  /* 0x0038a01801007387 */ /* 0x0001e80000100a00 */
[----:B0-----:R-:W4:Y:S01]  /*2fc80*/  LDL.64 R24, [R1+0x30] ;  /* 0x0000300001187983 */ /* 0x001f220000100a00 */
[----:B------:R-:W-:-:S07]  /*2fc90*/  IMAD.MOV.U32 R5, RZ, RZ, R0 ;  /* 0x000000ffff057224 */ /* 0x000fce00078e0000 */
[C---:B------:R-:W-:Y:S01]  /*2fca0*/  HMMA.16816.F32.BF16 R4, R12.reuse, R4, R8 ;  /* 0x000000040c04723c */ /* 0x040fe20000041808 */
[----:B----4-:R0:W-:Y:S04]  /*2fcb0*/  STL.64 [R1+0x38a8], R24 ;  /* 0x0038a81801007387 */ /* 0x0101e80000100a00 */
[----:B0-----:R-:W4:Y:S04]  /*2fcc0*/  LDL.LU.64 R24, [R1+0x650] ;  /* 0x0006500001187983 */ /* 0x001f280000300a00 */
[----:B------:R-:W2:Y:S04]  /*2fcd0*/  LDL.LU.64 R26, [R1+0x658] ;  /* 0x00065800011a7983 */ /* 0x000ea80000300a00 */
[----:B--2---:R-:W-:Y:S04]  /*2fce0*/  STL.64 [R1+0x38c8], R26 ;  /* 0x0038c81a01007387 */ /* 0x004fe80000100a00 */
[----:B----4-:R0:W-:Y:S04]  /*2fcf0*/  STL.64 [R1+0x38c0], R24 ;  /* 0x0038c01801007387 */ /* 0x0101e80000100a00 */
[----:B0-----:R-:W2:Y:S04]  /*2fd00*/  LDL.LU.64 R24, [R1+0x6c0] ;  /* 0x0006c00001187983 */ /* 0x001ea80000300a00 */
[----:B------:R-:W2:Y:S04]  /*2fd10*/  LDL.LU.64 R26, [R1+0x6c8] ;  /* 0x0006c800011a7983 */ /* 0x000ea80000300a00 */
[----:B------:R-:W4:Y:S04]  /*2fd20*/  LDL.LU.64 R8, [R1+0x3908] ;  /* 0x0039080001087983 */ /* 0x000f280000300a00 */
[----:B------:R0:W-:Y:S04]  /*2fd30*/  STL.64 [R1+0x120], R4 ;  /* 0x0001200401007387 */ /* 0x0001e80000100a00 */
[----:B------:R-:W-:Y:S04]  /*2fd40*/  STL.64 [R1+0x128], R6 ;  /* 0x0001280601007387 */ /* 0x000fe80000100a00 */
[----:B0-----:R-:W3:Y:S02]  /*2fd50*/  LDL.LU.64 R4, [R1+0x3900] ;  /* 0x0039000001047983 */ /* 0x001ee40000300a00 */
[----:B---3--:R-:W-:Y:S02]  /*2fd60*/  HMMA.16816.F32.BF16 R12, R12, R4, R16 ;  /* 0x000000040c0c723c */ /* 0x008fe40000041810 */
[----:B------:R-:W3:Y:S04]  /*2fd70*/  LDL.LU.64 R18, [R1+0x38f8] ;  /* 0x0038f80001127983 */ /* 0x000ee80000300a00 */
[----:B------:R-:W3:Y:S04]  /*2fd80*/  LDL.LU.64 R16, [R1+0x38f0] ;  /* 0x0038f00001107983 */ /* 0x000ee80000300a00 */
[----:B------:R0:W-:Y:S01]  /*2fd90*/  STL.64 [R1+0x3898], R4 ;  /* 0x0038980401007387 */ /* 0x0001e20000100a00 */
[----:B----4-:R-:W-:-:S03]  /*2fda0*/  IMAD.MOV.U32 R3, RZ, RZ, R9 ;  /* 0x000000ffff037224 */ /* 0x010fc600078e0009 */
[----:B0-----:R-:W4:Y:S05]  /*2fdb0*/  LDL.LU.64 R4, [R1+0x520] ;  /* 0x0005200001047983 */ /* 0x001f2a0000300a00 */
[----:B------:R0:W-:Y:S04]  /*2fdc0*/  STL.64 [R1+0xb0], R12 ;  /* 0x0000b00c01007387 */ /* 0x0001e80000100a00 */
[----:B------:R1:W-:Y:S04]  /*2fdd0*/  STL.64 [R1+0xb8], R14 ;  /* 0x0000b80e01007387 */ /* 0x0003e80000100a00 */
[----:B------:R-:W4:Y:S04]  /*2fde0*/  LDL.LU.64 R6, [R1+0x528] ;  /* 0x0005280001067983 */ /* 0x000f280000300a00 */
[----:B0-----:R-:W2:Y:S01]  /*2fdf0*/  LDL.LU.64 R12, [R1+0x60] ;  /* 0x00006000010c7983 */ /* 0x001ea20000300a00 */
[----:B-1----:R-:W-:Y:S01]  /*2fe00*/  IMAD.MOV.U32 R14, RZ, RZ, R8 ;  /* 0x000000ffff0e7224 */ /* 0x002fe200078e0008 */
[----:B---3--:R-:W-:-:S15]  /*2fe10*/  HMMA.16816.F32.BF16 R20, R16, R8, R20 ;  /* 0x000000081014723c */ /* 0x008fde0000041814 */
[----:B------:R-:W-:-:S04]  /*2fe20*/  NOP ;  /* 0x0000000000007918 */ /* 0x000fc80000000000 */
[----:B------:R-:W-:Y:S04]  /*2fe30*/  STL.64 [R1+0x100], R20 ;  /* 0x0001001401007387 */ /* 0x000fe80000100a00 */
[----:B------:R0:W-:Y:S04]  /*2fe40*/  STL.64 [R1+0x108], R22 ;  /* 0x0001081601007387 */ /* 0x0001e80000100a00 */
[----:B0-----:R-:W3:Y:S04]  /*2fe50*/  LDL.LU.64 R22, [R1+0x38e8] ;  /* 0x0038e80001167983 */ /* 0x001ee80000300a00 */
[----:B------:R-:W3:Y:S04]  /*2fe60*/  LDL.LU.64 R20, [R1+0x38e0] ;  /* 0x0038e00001147983 */ /* 0x000ee80000300a00 */
[----:B------:R-:W3:Y:S02]  /*2fe70*/  LDL.LU.64 R8, [R1+0x38d8] ;  /* 0x0038d80001087983 */ /* 0x000ee40000300a00 */
[----:B---3--:R-:W-:Y:S01]  /*2fe80*/  HMMA.16816.F32.BF16 R20, R16, R8, R20 ;  /* 0x000000081014723c */ /* 0x008fe20000041814 */
[----:B------:R-:W-:-:S15]  /*2fe90*/  IMAD.MOV.U32 R15, RZ, RZ, R9 ;  /* 0x000000ffff0f7224 */ /* 0x000fde00078e0009 */
[----:B------:R-:W-:-:S03]  /*2fea0*/  NOP ;  /* 0x0000000000007918 */ /* 0x000fc60000000000 */
[----:B------:R0:W-:Y:S04]  /*2feb0*/  STL.64 [R1+0xf0], R20 ;  /* 0x0000f01401007387 */ /* 0x0001e80000100a00 */
[----:B------:R-:W-:Y:S01]  /*2fec0*/  STL.64 [R1+0xf8], R22 ;  /* 0x0000f81601007387 */ /* 0x000fe20000100a00 */
[----:B0-----:R-:W-:-:S03]  /*2fed0*/  IMAD.MOV.U32 R20, RZ, RZ, R8 ;  /* 0x000000ffff147224 */ /* 0x001fc600078e0008 */
[----:B------:R-:W2:Y:S02]  /*2fee0*/  LDL.LU.64 R8, [R1+0x38d0] ;  /* 0x0038d00001087983 */ /* 0x000ea40000300a00 */
        /* <DEDUP_REMOVED lines=9> */
[----:B------:R-:W2:Y:S02]  /*2ff80*/  LDL.LU.64 R8, [R1+0x38b0] ;  /* 0x0038b00001087983 */ /* 0x000ea40000300a00 */
[----:B--2---:R-:W-:-:S15]  /*2ff90*/  HMMA.16816.F32.BF16 R24, R16, R8, R24 ;  /* 0x000000081018723c */ /* 0x004fde0000041818 */
[----:B------:R-:W-:-:S04]  /*2ffa0*/  NOP ;  /* 0x0000000000007918 */ /* 0x000fc80000000000 */
[----:B------:R0:W-:Y:S04]  /*2ffb0*/  STL.64 [R1+0xd0], R24 ;  /* 0x0000d01801007387 */ /* 0x0001e80000100a00 */
[----:B------:R-:W-:Y:S04]  /*2ffc0*/  STL.64 [R1+0xd8], R26 ;  /* 0x0000d81a01007387 */ /* 0x000fe80000100a00 */
[----:B0-----:R-:W2:Y:S04]  /*2ffd0*/  LDL.LU.64 R24, [R1+0x38a8] ;  /* 0x0038a80001187983 */ /* 0x001ea80000300a00 */
[----:B---3--:R-:W-:Y:S04]  /*2ffe0*/  STL.64 [R1+0x3848], R10 ;  /* 0x0038480a01007387 */ /* 0x008fe80000100a00 */
[----:B------:R0:W-:Y:S04]  /*2fff0*/  STL.64 [R1+0x3840], R8 ;  /* 0x0038400801007387 */ /* 0x0001e80000100a00 */
[----:B0-----:R-:W2:Y:S04]  /*30000*/  LDL.LU.64 R8, [R1+0x5b0] ;  /* 0x0005b00001087983 */ /* 0x001ea80000300a00 */
[----:B------:R-:W2:Y:S02]  /*30010*/  LDL.LU.64 R10, [R1+0x5b8] ;  /* 0x0005b800010a7983 */ /* 0x000ea40000300a00 */
[----:B--2---:R-:W-:-:S15]  /*30020*/  HMMA.16816.F32.BF16 R8, R16, R24, R8 ;  /* 0x000000181008723c */ /* 0x004fde0000041808 */
[----:B------:R-:W-:-:S04]  /*30030*/  NOP ;  /* 0x0000000000007918 */ /* 0x000fc80000000000 */
[----:B------:R0:W-:Y:S04]  /*30040*/  STL.64 [R1+0x200], R8 ;  /* 0x0002000801007387 */ /* 0x0001e80000100a00 */
[----:B------:R1:W-:Y:S01]  /*30050*/  STL.64 [R1+0x208], R10 ;  /* 0x0002080a01007387 */ /* 0x0003e20000100a00 */
[----:B0-----:R-:W-:Y:S02]  /*30060*/  IMAD.MOV.U32 R9, RZ, RZ, R24 ;  /* 0x000000ffff097224 */ /* 0x001fe400078e0018 */
[----:B------:R-:W-:Y:S02]  /*30070*/  IMAD.MOV.U32 R8, RZ, RZ, R25 ;  /* 0x000000ffff087224 */ /* 0x000fe400078e0019 */
[----:B------:R-:W4:Y:S02]  /*30080*/  LDL.LU.64 R24, [R1+0x38a0] ;  /* 0x0038a00001187983 */ /* 0x000f240000300a00 */
[----:B----4-:R-:W-:Y:S01]  /*30090*/  HMMA.16816.F32.BF16 R4, R16, R24, R4 ;  /* 0x000000181004723c */ /* 0x010fe20000041804 */
[----:B-1----:R-:W-:-:S02]  /*300a0*/  IMAD.MOV.U32 R11, RZ, RZ, R24 ;  /* 0x000000ffff0b7224 */ /* 0x002fc400078e0018 */
[----:B------:R-:W-:-:S15]  /*300b0*/  IMAD.MOV.U32 R10, RZ, RZ, R25 ;  /* 0x000000ffff0a7224 */ /* 0x000fde00078e0019 */
[----:B------:R-:W-:Y:S01]  /*300c0*/  NOP ;  /* 0x0000000000007918 */ /* 0x000fe20000000000 */
[----:B------:R0:W-:Y:S04]  /*300d0*/  STL.64 [R1+0x2b0], R4 ;  /* 0x0002b00401007387 */ /* 0x0001e80000100a00 */
[----:B------:R1:W-:Y:S01]  /*300e0*/  STL [R1+0x2b8], R6 ;  /* 0x0002b80601007387 */ /* 0x0003e20000100800 */
[----:B------:R-:W-:-:S03]  /*300f0*/  IMAD.MOV.U32 R29, RZ, RZ, R7 ;  /* 0x000000ffff1d7224 */ /* 0x000fc600078e0007 */
[----:B0-----:R-:W2:Y:S04]  /*30100*/  LDL.LU.64 R4, [R1+0x400] ;  /* 0x0004000001047983 */ /* 0x001ea80000300a00 */
[----:B-1----:R-:W2:Y:S04]  /*30110*/  LDL.LU.64 R6, [R1+0x408] ;  /* 0x0004080001067983 */ /* 0x002ea80000300a00 */
[----:B------:R-:W3:Y:S04]  /*30120*/  LDL.LU.64 R24, [R1+0x360] ;  /* 0x0003600001187983 */ /* 0x000ee80000300a00 */
[----:B------:R-:W4:Y:S04]  /*30130*/  LDL.LU.64 R26, [R1+0x368] ;  /* 0x00036800011a7983 */ /* 0x000f280000300a00 */
[----:B----4-:R-:W-:Y:S04]  /*30140*/  STL.64 [R1+0x3810], R26 ;  /* 0x0038101a01007387 */ /* 0x010fe80000100a00 */
[----:B---3--:R0:W-:Y:S02]  /*30150*/  STL.64 [R1+0x3808], R24 ;  /* 0x0038081801007387 */ /* 0x0081e40000100a00 */
[----:B0-----:R-:W-:-:S02]  /*30160*/  IMAD.MOV.U32 R24, RZ, RZ, R11 ;  /* 0x000000ffff187224 */ /* 0x001fc400078e000b */
[----:B------:R-:W-:-:S05]  /*30170*/  IMAD.MOV.U32 R25, RZ, RZ, R10 ;  /* 0x000000ffff197224 */ /* 0x000fca00078e000a */
[----:B------:R0:W-:Y:S02]  /*30180*/  STL.64 [R1+0x3820], R24 ;  /* 0x0038201801007387 */ /* 0x0001e40000100a00 */
[----:B0-----:R-:W-:Y:S02]  /*30190*/  IMAD.MOV.U32 R24, RZ, RZ, R9 ;  /* 0x000000ffff187224 */ /* 0x001fe400078e0009 */
[----:B------:R-:W-:Y:S02]  /*301a0*/  IMAD.MOV.U32 R25, RZ, RZ, R8 ;  /* 0x000000ffff197224 */ /* 0x000fe400078e0008 */
[----:B------:R-:W3:Y:S04]  /*301b0*/  LDL.LU.64 R8, [R1+0x6a0] ;  /* 0x0006a00001087983 */ /* 0x000ee80000300a00 */
[----:B------:R-:W4:Y:S04]  /*301c0*/  LDL.LU.64 R10, [R1+0x6a8] ;  /* 0x0006a800010a7983 */ /* 0x000f280000300a00 */
[----:B----4-:R-:W-:Y:S04]  /*301d0*/  STL.64 [R1+0x3858], R10 ;  /* 0x0038580a01007387 */ /* 0x010fe80000100a00 */
[----:B---3--:R0:W-:Y:S02]  /*301e0*/  STL.64 [R1+0x3850], R8 ;  /* 0x0038500801007387 */ /* 0x0081e40000100a00 */
[----:B0-----:R-:W-:-:S02]  /*301f0*/  IMAD.MOV.U32 R8, RZ, RZ, R20 ;  /* 0x000000ffff087224 */ /* 0x001fc400078e0014 */
[----:B------:R-:W-:-:S05]  /*30200*/  IMAD.MOV.U32 R9, RZ, RZ, R15 ;  /* 0x000000ffff097224 */ /* 0x000fca00078e000f */
[----:B------:R-:W-:Y:S04]  /*30210*/  STL.64 [R1+0x3870], R8 ;  /* 0x0038700801007387 */ /* 0x000fe80000100a00 */
[----:B------:R-:W3:Y:S04]  /*30220*/  LDL.LU.64 R20, [R1+0x330] ;  /* 0x0003300001147983 */ /* 0x000ee80000300a00 */
[----:B------:R-:W3:Y:S04]  /*30230*/  LDL.LU.64 R22, [R1+0x338] ;  /* 0x0003380001167983 */ /* 0x000ee80000300a00 */
[----:B------:R0:W-:Y:S04]  /*30240*/  STL.64 [R1+0x3838], R24 ;  /* 0x0038381801007387 */ /* 0x0001e80000100a00 */
[----:B0-----:R-:W4:Y:S04]  /*30250*/  LDL.LU.64 R24, [R1+0x620] ;  /* 0x0006200001187983 */ /* 0x001f280000300a00 */
[----:B------:R-:W3:Y:S01]  /*30260*/  LDL.LU.64 R26, [R1+0x628] ;  /* 0x00062800011a7983 */ /* 0x000ee20000300a00 */
[----:B--2---:R-:W-:Y:S03]  /*30270*/  HMMA.16816.F32.BF16 R4, R16, R12, R4 ;  /* 0x0000000c1004723c */ /* 0x004fe60000041804 */
[----:B---3--:R-:W-:Y:S04]  /*30280*/  STL.64 [R1+0x3868], R26 ;  /* 0x0038681a01007387 */ /* 0x008fe80000100a00 */
[----:B----4-:R0:W-:Y:S04]  /*30290*/  STL.64 [R1+0x3860], R24 ;  /* 0x0038601801007387 */ /* 0x0101e80000100a00 */
[----:B0-----:R-:W2:Y:S04]  /*302a0*/  LDL.LU.64 R24, [R1+0x720] ;  /* 0x0007200001187983 */ /* 0x001ea80000300a00 */
[----:B------:R-:W3:Y:S01]  /*302b0*/  LDL.LU.64 R26, [R1+0x728] ;  /* 0x00072800011a7983 */ /* 0x000ee20000300a00 */
[----:B------:R-:W-:-:S03]  /*302c0*/  IMAD.MOV.U32 R8, RZ, RZ, R14 ;  /* 0x000000ffff087224 */ /* 0x000fc600078e000e */
[----:B---3--:R-:W-:Y:S04]  /*302d0*/  STL.64 [R1+0x3880], R26 ;  /* 0x0038801a01007387 */ /* 0x008fe80000100a00 */
[----:B--2---:R0:W-:Y:S04]  /*302e0*/  STL.64 [R1+0x3878], R24 ;  /* 0x0038781801007387 */ /* 0x0041e80000100a00 */
[----:B0-----:R-:W2:Y:S04]  /*302f0*/  LDL.LU.64 R24, [R1+0x7a0] ;  /* 0x0007a00001187983 */ /* 0x001ea80000300a00 */
[----:B------:R-:W2:Y:S04]  /*30300*/  LDL.LU.64 R26, [R1+0x7a8] ;  /* 0x0007a800011a7983 */ /* 0x000ea80000300a00 */
[----:B------:R-:W-:Y:S04]  /*30310*/  STL [R1+0x373c], R29 ;  /* 0x00373c1d01007387 */ /* 0x000fe80000100800 */
[----:B------:R0:W-:Y:S04]  /*30320*/  STL.64 [R1+0x3d0], R4 ;  /* 0x0003d00401007387 */ /* 0x0001e80000100a00 */
[----:B------:R-:W-:Y:S04]  /*30330*/  STL.64 [R1+0x3d8], R6 ;  /* 0x0003d80601007387 */ /* 0x000fe80000100a00 */
[----:B0-----:R-:W3:Y:S04]  /*30340*/  LDL.LU.64 R4, [R1+0x3898] ;  /* 0x0038980001047983 */ /* 0x001ee80000300a00 */
[----:B------:R0:W-:Y:S04]  /*30350*/  STL.64 [R1+0x3818], R12 ;  /* 0x0038180c01007387 */ /* 0x0001e80000100a00 */
[----:B0-----:R-:W4:Y:S04]  /*30360*/  LDL.LU.64 R12, [R1+0x3f0] ;  /* 0x0003f000010c7983 */ /* 0x001f280000300a00 */
[----:B------:R-:W2:Y:S01]  /*30370*/  LDL.LU.64 R14, [R1+0x3f8] ;  /* 0x0003f800010e7983 */ /* 0x000ea20000300a00 */
[----:B---3--:R-:W-:Y:S03]  /*30380*/  HMMA.16816.F32.BF16 R16, R16, R4, R20 ;  /* 0x000000041010723c */ /* 0x008fe60000041814 */
[----:B--2---:R-:W-:Y:S04]  /*30390*/  STL.64 [R1+0x3830], R14 ;  /* 0x0038300e01007387 */ /* 0x004fe80000100a00 */
[----:B----4-:R0:W-:Y:S04]  /*303a0*/  STL.64 [R1+0x3828], R12 ;  /* 0x0038280c01007387 */ /* 0x0101e80000100a00 */
[----:B0-----:R-:W2:Y:S04]  /*303b0*/  LDL.LU.64 R12, [R1+0x580] ;  /* 0x00058000010c7983 */ /* 0x001ea80000300a00 */
[----:B------:R-:W2:Y:S04]  /*303c0*/  LDL.LU.64 R14, [R1+0x588] ;  /* 0x00058800010e7983 */ /* 0x000ea80000300a00 */
[----:B------:R-:W3:Y:S04]  /*303d0*/  LDL.LU.64 R22, [R1+0x3890] ;  /* 0x0038900001167983 */ /* 0x000ee80000300a00 */
[----:B------:R-:W3:Y:S01]  /*303e0*/  LDL.LU.64 R20, [R1+0x3888] ;  /* 0x0038880001147983 */ /* 0x000ee20000300a00 */
[----:B------:R-:W-:-:S03]  /*303f0*/  MOV R9, R3 ;  /* 0x0000000300097202 */ /* 0x000fc60000000f00 */
[----:B------:R-:W-:Y:S04]  /*30400*/  STL.64 [R1+0x3c0], R16 ;  /* 0x0003c01001007387 */ /* 0x000fe80000100a00 */
[----:B------:R-:W-:Y:S01]  /*30410*/  STL.64 [R1+0x3c8], R18 ;  /* 0x0003c81201007387 */ /* 0x000fe20000100a00 */
[----:B---3--:R-:W-:Y:S03]  /*30420*/  HMMA.16816.F32.BF16 R8, R20, R8, R24 ;  /* 0x000000081408723c */ /* 0x008fe60000041818 */
[----:B------:R-:W3:Y:S04]  /*30430*/  LDL.LU.64 R26, [R1+0x3880] ;  /* 0x00388000011a7983 */ /* 0x000ee80000300a00 */
[----:B------:R-:W3:-:S12]  /*30440*/  LDL.LU.64 R24, [R1+0x3878] ;  /* 0x0038780001187983 */ /* 0x000ed80000300a00 */
[----:B------:R0:W-:Y:S04]  /*30450*/  STL.64 [R1+0x440], R8 ;  /* 0x0004400801007387 */ /* 0x0001e80000100a00 */
[----:B------:R3:W-:Y:S04]  /*30460*/  STL.64 [R1+0x448], R10 ;  /* 0x0004480a01007387 */ /* 0x0007e80000100a00 */
[----:B0-----:R-:W3:Y:S02]  /*30470*/  LDL.LU.64 R8, [R1+0x3870] ;  /* 0x0038700001087983 */ /* 0x001ee40000300a00 */
[----:B---3--:R-:W-:Y:S02]  /*30480*/  HMMA.16816.F32.BF16 R8, R20, R8, R24 ;  /* 0x000000081408723c */ /* 0x008fe40000041818 */
[----:B------:R-:W3:Y:S04]  /*30490*/  LDL.LU.64 R26, [R1+0x3868] ;  /* 0x00386800011a7983 */ /* 0x000ee80000300a00 */
[----:B------:R-:W3:-:S13]  /*304a0*/  LDL.LU.64 R24, [R1+0x3860] ;  /* 0x0038600001187983 */ /* 0x000eda0000300a00 */
[----:B------:R-:W-:Y:S04]  /*304b0*/  STL.64 [R1+0x430], R8 ;  /* 0x0004300801007387 */ /* 0x000fe80000100a00 */
[----:B------:R0:W-:Y:S04]  /*304c0*/  STL.64 [R1+0x438], R10 ;  /* 0x0004380a01007387 */ /* 0x0001e80000100a00 */
[----:B0-----:R-:W4:Y:S04]  /*304d0*/  LDL.LU.64 R10, [R1+0x3858] ;  /* 0x00385800010a7983 */ /* 0x001f280000300a00 */
[----:B------:R-:W4:Y:S01]  /*304e0*/  LDL.LU.64 R8, [R1+0x3850] ;  /* 0x0038500001087983 */ /* 0x000f220000300a00 */
[----:B------:R-:W-:-:S02]  /*304f0*/  IMAD.MOV.U32 R16, RZ, RZ, R2 ;  /* 0x000000ffff107224 */ /* 0x000fc400078e0002 */
[----:B------:R-:W-:-:S07]  /*30500*/  IMAD.MOV.U32 R17, RZ, RZ, R0 ;  /* 0x000000ffff117224 */ /* 0x000fce00078e0000 */
[----:B----4-:R-:W-:-:S15]  /*30510*/  HMMA.16816.F32.BF16 R8, R20, R16, R8 ;  /* 0x000000101408723c */ /* 0x010fde0000041808 */
[----:B------:R-:W-:-:S04]  /*30520*/  NOP ;  /* 0x0000000000007918 */ /* 0x000fc80000000000 */
[----:B------:R-:W-:Y:S04]  /*30530*/  STL.64 [R1+0x420], R8 ;  /* 0x0004200801007387 */ /* 0x000fe80000100a00 */
[----:B------:R0:W-:Y:S04]  /*30540*/  STL.64 [R1+0x428], R10 ;  /* 0x0004280a01007387 */ /* 0x0001e80000100a00 */
[----:B0-----:R-:W4:Y:S04]  /*30550*/  LDL.LU.64 R10, [R1+0x3848] ;  /* 0x00384800010a7983 */ /* 0x001f280000300a00 */
[----:B------:R-:W3:Y:S04]  /*30560*/  LDL.LU.64 R8, [R1+0x3840] ;  /* 0x0038400001087983 */ /* 0x000ee80000300a00 */
[----:B------:R0:W-:Y:S04]  /*30570*/  STL.64 [R1+0x37e8], R16 ;  /* 0x0037e81001007387 */ /* 0x0001e80000100a00 */
[----:B0-----:R-:W2:Y:S01]  /*30580*/  LDL.64 R16, [R1+0x20] ;  /* 0x0000200001107983 */ /* 0x001ea20000100a00 */
[----:B---3--:R-:W-:-:S15]  /*30590*/  HMMA.16816.F32.BF16 R24, R20, R8, R24 ;  /* 0x000000081418723c */ /* 0x008fde0000041818 */
[----:B------:R-:W-:-:S04]  /*305a0*/  NOP ;  /* 0x0000000000007918 */ /* 0x000fc80000000000 */
[----:B------:R0:W-:Y:S04]  /*305b0*/  STL.64 [R1+0x410], R24 ;  /* 0x0004101801007387 */ /* 0x0001e80000100a00 */
[----:B------:R-:W-:Y:S04]  /*305c0*/  STL.64 [R1+0x418], R26 ;  /* 0x0004181a01007387 */ /* 0x000fe80000100a00 */
[----:B0-----:R-:W2:Y:S04]  /*305d0*/  LDL.LU.64 R24, [R1+0x3838] ;  /* 0x0038380001187983 */ /* 0x001ea80000300a00 */
[----:B----4-:R-:W-:Y:S04]  /*305e0*/  STL.64 [R1+0x37e0], R10 ;  /* 0x0037e00a01007387 */ /* 0x010fe80000100a00 */
[----:B------:R0:W-:Y:S04]  /*305f0*/  STL.64 [R1+0x37d8], R8 ;  /* 0x0037d80801007387 */ /* 0x0001e80000100a00 */
[----:B0-----:R-:W3:Y:S04]  /*30600*/  LDL.LU.64 R8, [R1+0x250] ;  /* 0x0002500001087983 */ /* 0x001ee80000300a00 */
[----:B------:R-:W3:Y:S01]  /*30610*/  LDL.LU.64 R10, [R1+0x258] ;  /* 0x00025800010a7983 */ /* 0x000ee20000300a00 */
[----:B--2---:R-:W-:Y:S03]  /*30620*/  HMMA.16816.F32.BF16 R24, R20, R24, R12 ;  /* 0x000000181418723c */ /* 0x004fe6000004180c */
[----:B------:R-:W2:Y:S04]  /*30630*/  LDL.LU.64 R14, [R1+0x3830] ;  /* 0x00383000010e7983 */ /* 0x000ea80000300a00 */
[----:B------:R-:W2:-:S12]  /*30640*/  LDL.LU.64 R12, [R1+0x3828] ;  /* 0x00382800010c7983 */ /* 0x000e980000300a00 */
[----:B------:R0:W-:Y:S04]  /*30650*/  STL.64 [R1+0x400], R24 ;  /* 0x0004001801007387 */ /* 0x0001e80000100a00 */
[----:B------:R2:W-:Y:S04]  /*30660*/  STL.64 [R1+0x408], R26 ;  /* 0x0004081a01007387 */ /* 0x0005e80000100a00 */
[----:B0-----:R-:W2:Y:S02]  /*30670*/  LDL.LU.64 R24, [R1+0x3820] ;  /* 0x0038200001187983 */ /* 0x001ea40000300a00 */
[----:B--2---:R-:W-:Y:S02]  /*30680*/  HMMA.16816.F32.BF16 R24, R20, R24, R12 ;  /* 0x000000181418723c */ /* 0x004fe4000004180c */
[----:B------:R-:W2:-:S15]  /*30690*/  LDL.LU.64 R12, [R1+0x3818] ;  /* 0x00381800010c7983 */ /* 0x000e9e0000300a00 */
[----:B------:R-:W-:Y:S02]  /*306a0*/  NOP ;  /* 0x0000000000007918 */ /* 0x000fe40000000000 */
[----:B------:R-:W-:Y:S04]  /*306b0*/  STL.64 [R1+0x3f0], R24 ;  /* 0x0003f01801007387 */ /* 0x000fe80000100a00 */
[----:B------:R0:W-:Y:S04]  /*306c0*/  STL.64 [R1+0x3f8], R26 ;  /* 0x0003f81a01007387 */ /* 0x0001e80000100a00 */
[----:B0-----:R-:W2:Y:S04]  /*306d0*/  LDL.LU.64 R26, [R1+0x3810] ;  /* 0x00381000011a7983 */ /* 0x001ea80000300a00 */
[----:B------:R-:W2:Y:S02]  /*306e0*/  LDL.LU.64 R24, [R1+0x3808] ;  /* 0x0038080001187983 */ /* 0x000ea40000300a00 */
[----:B--2---:R-:W-:-:S15]  /*306f0*/  HMMA.16816.F32.BF16 R24, R20, R12, R24 ;  /* 0x0000000c1418723c */ /* 0x004fde0000041818 */
[----:B------:R-:W-:-:S04]  /*30700*/  NOP ;  /* 0x0000000000007918 */ /* 0x000fc80000000000 */
[----:B------:R-:W-:Y:S04]  /*30710*/  STL.64 [R1+0x3e0], R24 ;  /* 0x0003e01801007387 */ /* 0x000fe80000100a00 */
[----:B------:R0:W-:Y:S04]  /*30720*/  STL.64 [R1+0x3e8], R26 ;  /* 0x0003e81a01007387 */ /* 0x0001e80000100a00 */
[----:B0-----:R-:W2:Y:S04]  /*30730*/  LDL.LU.64 R26, [R1+0x3800] ;  /* 0x00380000011a7983 */ /* 0x001ea80000300a00 */
[----:B------:R-:W2:Y:S04]  /*30740*/  LDL.LU.64 R24, [R1+0x37f8] ;  /* 0x0037f80001187983 */ /* 0x000ea80000300a00 */
[----:B------:R0:W-:Y:S04]  /*30750*/  STL.64 [R1+0x37b0], R12 ;  /* 0x0037b00c01007387 */ /* 0x0001e80000100a00 */
[----:B0-----:R-:W4:Y:S01]  /*30760*/  LDL.64 R12, [R1+0x10] ;  /* 0x00001000010c7983 */ /* 0x001f220000100a00 */
[----:B---3--:R-:W-:Y:S03]  /*30770*/  HMMA.16816.F32.BF16 R20, R20, R4, R8 ;  /* 0x000000041414723c */ /* 0x008fe60000041808 */
[----:B----4-:R0:W-:Y:S04]  /*30780*/  STL.64 [R1+0x37f0], R12 ;  /* 0x0037f00c01007387 */ /* 0x0101e80000100a00 */
[----:B0-----:R-:W2:Y:S04]  /*30790*/  LDL.LU.64 R12, [R1+0x790] ;  /* 0x00079000010c7983 */ /* 0x001ea80000300a00 */
[----:B------:R-:W2:Y:S04]  /*307a0*/  LDL.LU.64 R14, [R1+0x798] ;  /* 0x00079800010e7983 */ /* 0x000ea80000300a00 */
[----:B------:R-:W3:Y:S04]  /*307b0*/  LDL.LU.64 R8, [R1+0x680] ;  /* 0x0006800001087983 */ /* 0x000ee80000300a00 */
[----:B------:R-:W3:Y:S04]  /*307c0*/  LDL.LU.64 R10, [R1+0x688] ;  /* 0x00068800010a7983 */ /* 0x000ee80000300a00 */
[----:B------:R0:W-:Y:S04]  /*307d0*/  STL.64 [R1+0x340], R20 ;  /* 0x0003401401007387 */ /* 0x0001e80000100a00 */
[----:B------:R-:W-:Y:S04]  /*307e0*/  STL.64 [R1+0x348], R22 ;  /* 0x0003481601007387 */ /* 0x000fe80000100a00 */
[----:B------:R1:W-:Y:S04]  /*307f0*/  STL.64 [R1+0x37b8], R4 ;  /* 0x0037b80401007387 */ /* 0x0003e80000100a00 */
[----:B0-----:R-:W4:Y:S04]  /*30800*/  LDL.64 R20, [R1+0x50] ;  /* 0x0000500001147983 */ /* 0x001f280000100a00 */
[----:B-1----:R-:W3:Y:S01]  /*30810*/  LDL.64 R4, [R1+0x30] ;  /* 0x0000300001047983 */ /* 0x002ee20000100a00 */
[----:B------:R-:W-:-:S02]  /*30820*/  IMAD.MOV.U32 R2, RZ, RZ, R16 ;  /* 0x000000ffff027224 */ /* 0x000fc400078e0010 */
[----:B------:R-:W-:Y:S01]  /*30830*/  IMAD.MOV.U32 R0, RZ, RZ, R17 ;  /* 0x000000ffff007224 */ /* 0x000fe200078e0011 */
[C---:B--2---:R-:W-:Y:S01]  /*30840*/  HMMA.16816.F32.BF16 R12, R24.reuse, R16, R12 ;  /* 0x00000010180c723c */ /* 0x044fe2000004180c */
[----:B----4-:R0:W-:Y:S04]  /*30850*/  STL.64 [R1+0x37c0], R20 ;  /* 0x0037c01401007387 */ /* 0x0101e80000100a00 */
[----:B0-----:R-:W2:Y:S04]  /*30860*/  LDL.LU.64 R20, [R1+0x710] ;  /* 0x0007100001147983 */ /* 0x001ea80000300a00 */
[----:B------:R-:W2:Y:S10]  /*30870*/  LDL.LU.64 R22, [R1+0x718] ;  /* 0x0007180001167983 */ /* 0x000eb40000300a00 */
[----:B------:R0:W-:Y:S04]  /*30880*/  STL.64 [R1+0x3b0], R12 ;  /* 0x0003b00c01007387 */ /* 0x0001e80000100a00 */
[----:B------:R-:W-:Y:S04]  /*30890*/  STL.64 [R1+0x3b8], R14 ;  /* 0x0003b80e01007387 */ /* 0x000fe80000100a00 */
[----:B0-----:R-:W2:Y:S04]  /*308a0*/  LDL.LU.64 R12, [R1+0x37f0] ;  /* 0x0037f000010c7983 */ /* 0x001ea80000300a00 */
[----:B------:R-:W3:Y:S01]  /*308b0*/  LDL.LU.64 R16, [R1+0x37e8] ;  /* 0x0037e80001107983 */ /* 0x000ee20000300a00 */
[----:B--2---:R-:W-:Y:S01]  /*308c0*/  HMMA.16816.F32.BF16 R20, R24, R12, R20 ;  /* 0x0000000c1814723c */ /* 0x004fe20000041814 */
[----:B------:R-:W-:-:S02]  /*308d0*/  IMAD.MOV.U32 R6, RZ, RZ, R12 ;  /* 0x000000ffff067224 */ /* 0x000fc400078e000c */
[----:B------:R-:W-:-:S05]  /*308e0*/  IMAD.MOV.U32 R3, RZ, RZ, R13 ;  /* 0x000000ffff037224 */ /* 0x000fca00078e000d */
[C---:B---3--:R-:W-:Y:S11]  /*308f0*/  HMMA.16816.F32.BF16 R16, R24.reuse, R16, R8 ;  /* 0x000000101810723c */ /* 0x048ff60000041808 */
[----:B------:R-:W-:Y:S04]  /*30900*/  STL.64 [R1+0x3a0], R20 ;  /* 0x0003a01401007387 */ /* 0x000fe80000100a00 */
[----:B------:R-:W-:Y:S04]  /*30910*/  STL.64 [R1+0x3a8], R22 ;  /* 0x0003a81601007387 */ /* 0x000fe80000100a00 */
[----:B------:R-:W-:Y:S04]  /*30920*/  STL [R1+0x37d0], R6 ;  /* 0x0037d00601007387 */ /* 0x000fe80000100800 */
[----:B------:R0:W-:Y:S04]  /*30930*/  STL.64 [R1+0x37c8], R4 ;  /* 0x0037c80401007387 */ /* 0x0001e80000100a00 */
[----:B0-----:R-:W2:Y:S04]  /*30940*/  LDL.LU.64 R4, [R1+0x600] ;  /* 0x0006000001047983 */ /* 0x001ea80000300a00 */
[----:B------:R-:W2:Y:S04]  /*30950*/  LDL.LU.64 R6, [R1+0x608] ;  /* 0x0006080001067983 */ /* 0x000ea80000300a00 */
[----:B------:R-:W3:Y:S04]  /*30960*/  LDL.LU.64 R20, [R1+0x370] ;  /* 0x0003700001147983 */ /* 0x000ee80000300a00 */
[----:B------:R-:W3:Y:S04]  /*30970*/  LDL.LU.64 R22, [R1+0x378] ;  /* 0x0003780001167983 */ /* 0x000ee80000300a00 */
[----:B------:R-:W4:Y:S04]  /*30980*/  LDL.LU.64 R12, [R1+0x4f0] ;  /* 0x0004f000010c7983 */ /* 0x000f280000300a00 */
[----:B------:R-:W4:Y:S04]  /*30990*/  LDL.LU.64 R14, [R1+0x4f8] ;  /* 0x0004f800010e7983 */ /* 0x000f280000300a00 */
[----:B------:R-:W2:Y:S04]  /*309a0*/  LDL R28, [R1+0x534] ;  /* 0x00053400011c7983 */ /* 0x000ea80000100800 */
[----:B------:R-:W2:Y:S04]  /*309b0*/  LDL.LU.64 R10, [R1+0x37e0] ;  /* 0x0037e000010a7983 */ /* 0x000ea80000300a00 */
[----:B------:R-:W2:Y:S04]  /*309c0*/  LDL.LU.64 R8, [R1+0x37d8] ;  /* 0x0037d80001087983 */ /* 0x000ea80000300a00 */
[----:B------:R0:W-:Y:S04]  /*309d0*/  STL.64 [R1+0x390], R16 ;  /* 0x0003901001007387 */ /* 0x0001e80000100a00 */
[----:B------:R1:W-:Y:S04]  /*309e0*/  STL.64 [R1+0x398], R18 ;  /* 0x0003981201007387 */ /* 0x0003e80000100a00 */
[----:B0-----:R-:W3:Y:S04]  /*309f0*/  LDL.LU.64 R16, [R1+0x490] ;  /* 0x0004900001107983 */ /* 0x001ee80000300a00 */
[----:B-1----:R-:W3:Y:S01]  /*30a00*/  LDL.LU.64 R18, [R1+0x498] ;  /* 0x0004980001127983 */ /* 0x002ee20000300a00 */
[----:B--2---:R-:W-:-:S15]  /*30a10*/  HMMA.16816.F32.BF16 R4, R24, R8, R4 ;  /* 0x000000081804723c */ /* 0x004fde0000041804 */
[----:B------:R-:W-:-:S04]  /*30a20*/  NOP ;  /* 0x0000000000007918 */ /* 0x000fc80000000000 */
[----:B------:R-:W-:Y:S04]  /*30a30*/  STL.64 [R1+0x380], R4 ;  /* 0x0003800401007387 */ /* 0x000fe80000100a00 */
[----:B------:R0:W-:Y:S04]  /*30a40*/  STL.64 [R1+0x388], R6 ;  /* 0x0003880601007387 */ /* 0x0001e80000100a00 */
[----:B0-----:R-:W2:Y:S04]  /*30a50*/  LDL.LU R6, [R1+0x37d0] ;  /* 0x0037d00001067983 */ /* 0x001ea80000300800 */
[----:B------:R-:W3:Y:S04]  /*30a60*/  LDL.LU.64 R4, [R1+0x37c8] ;  /* 0x0037c80001047983 */ /* 0x000ee80000300a00 */
[----:B------:R-:W-:Y:S04]  /*30a70*/  STL.64 [R1+0x3758], R10 ;  /* 0x0037580a01007387 */ /* 0x000fe80000100a00 */
[----:B------:R0:W-:Y:S04]  /*30a80*/  STL.64 [R1+0x3750], R8 ;  /* 0x0037500801007387 */ /* 0x0001e80000100a00 */
[----:B0-----:R-:W2:Y:S01]  /*30a90*/  LDL.64 R8, [R1] ;  /* 0x0000000001087983 */ /* 0x001ea20000100a00 */
[----:B---3--:R-:W-:Y:S03]  /*30aa0*/  HMMA.16816.F32.BF16 R20, R24, R4, R20 ;  /* 0x000000041814723c */ /* 0x008fe60000041814 */
[----:B--2---:R0:W-:Y:S02]  /*30ab0*/  STL.64 [R1+0x3770], R8 ;  /* 0x0037700801007387 */ /* 0x0041e40000100a00 */
[----:B0-----:R-:W-:-:S02]  /*30ac0*/  IMAD.MOV.U32 R8, RZ, RZ, R6 ;  /* 0x000000ffff087224 */ /* 0x001fc400078e0006 */
[----:B------:R-:W-:-:S05]  /*30ad0*/  IMAD.MOV.U32 R9, RZ, RZ, R3 ;  /* 0x000000ffff097224 */ /* 0x000fca00078e0003 */
[----:B------:R-:W-:Y:S07]  /*30ae0*/  STL.64 [R1+0x3788], R8 ;  /* 0x0037880801007387 */ /* 0x000fee0000100a00 */
[----:B------:R0:W-:Y:S04]  /*30af0*/  STL.64 [R1+0x370], R20 ;  /* 0x0003701401007387 */ /* 0x0001e80000100a00 */
[----:B------:R-:W-:Y:S04]  /*30b00*/  STL.64 [R1+0x378], R22 ;  /* 0x0003781601007387 */ /* 0x000fe80000100a00 */
[----:B0-----:R-:W4:Y:S01]  /*30b10*/  LDL.LU.64 R20, [R1+0x37c0] ;  /* 0x0037c00001147983 */ /* 0x001f220000300a00 */
[----:B------:R-:W-:-:S02]  /*30b20*/  IMAD.MOV.U32 R11, RZ, RZ, R4 ;  /* 0x000000ffff0b7224 */ /* 0x000fc400078e0004 */
[----:B------:R-:W-:Y:S02]  /*30b30*/  IMAD.MOV.U32 R10, RZ, RZ, R5 ;  /* 0x000000ffff0a7224 */ /* 0x000fe400078e0005 */
[----:B------:R-:W2:Y:S01]  /*30b40*/  LDL.LU.64 R4, [R1+0x37b8] ;  /* 0x0037b80001047983 */ /* 0x000ea20000300a00 */
[----:B----4-:R-:W-:-:S15]  /*30b50*/  HMMA.16816.F32.BF16 R12, R24, R20, R12 ;  /* 0x00000014180c723c */ /* 0x010fde000004180c */
[----:B------:R-:W-:-:S04]  /*30b60*/  NOP ;  /* 0x0000000000007918 */ /* 0x000fc80000000000 */
[----:B------:R0:W-:Y:S04]  /*30b70*/  STL.64 [R1+0x360], R12 ;  /* 0x0003600c01007387 */ /* 0x0001e80000100a00 */
[----:B------:R1:W-:Y:S04]  /*30b80*/  STL.64 [R1+0x368], R14 ;  /* 0x0003680e01007387 */ /* 0x0003e80000100a00 */
[----:B0-----:R-:W3:Y:S01]  /*30b90*/  LDL.LU.64 R12, [R1+0x37b0] ;  /* 0x0037b000010c7983 */ /* 0x001ee20000300a00 */
[----:B------:R-:W-:Y:S02]  /*30ba0*/  IMAD.MOV.U32 R9, RZ, RZ, R0 ;  /* 0x000000ffff097224 */ /* 0x000fe400078e0000 */
[----:B------:R-:W-:-:S02]  /*30bb0*/  IMAD.MOV.U32 R29, RZ, RZ, R20 ;  /* 0x000000ffff1d7224 */ /* 0x000fc400078e0014 */
[----:B------:R-:W-:Y:S02]  /*30bc0*/  IMAD.MOV.U32 R0, RZ, RZ, R21 ;  /* 0x000000ffff007224 */ /* 0x000fe400078e0015 */
[----:B------:R-:W-:Y:S01]  /*30bd0*/  IMAD.MOV.U32 R8, RZ, RZ, R2 ;  /* 0x000000ffff087224 */ /* 0x000fe200078e0002 */
[----:B---3--:R-:W-:Y:S01]  /*30be0*/  HMMA.16816.F32.BF16 R16, R24, R12, R16 ;  /* 0x0000000c1810723c */ /* 0x008fe20000041810 */
[----:B------:R-:W-:Y:S02]  /*30bf0*/  IMAD.MOV.U32 R3, RZ, RZ, R12 ;  /* 0x000000ffff037224 */ /* 0x000fe400078e000c */
[----:B------:R-:W-:-:S15]  /*30c00*/  IMAD.MOV.U32 R2, RZ, RZ, R13 ;  /* 0x000000ffff027224 */ /* 0x000fde00078e000d */
[----:B------:R-:W-:Y:S01]  /*30c10*/  NOP ;  /* 0x0000000000007918 */ /* 0x000fe20000000000 */
[----:B------:R-:W-:Y:S04]  /*30c20*/  STL.64 [R1+0x350], R16 ;  /* 0x0003501001007387 */ /* 0x000fe80000100a00 */
[----:B------:R-:W-:Y:S04]  /*30c30*/  STL.64 [R1+0x358], R18 ;  /* 0x0003581201007387 */ /* 0x000fe80000100a00 */
[----:B------:R-:W2:Y:S04]  /*30c40*/  LDL.LU.64 R20, [R1+0x240] ;  /* 0x0002400001147983 */ /* 0x000ea80000300a00 */
[----:B------:R-:W2:Y:S04]  /*30c50*/  LDL.LU.64 R22, [R1+0x248] ;  /* 0x0002480001167983 */ /* 0x000ea80000300a00 */
[----:B------:R-:W3:Y:S04]  /*30c60*/  LDL.LU.64 R12, [R1+0x5c0] ;  /* 0x0005c000010c7983 */ /* 0x000ee80000300a00 */
[----:B-1----:R-:W4:Y:S04]  /*30c70*/  LDL.LU.64 R14, [R1+0x5c8] ;  /* 0x0005c800010e7983 */ /* 0x002f280000300a00 */
[----:B----4-:R-:W-:Y:S04]  /*30c80*/  STL.64 [R1+0x3768], R14 ;  /* 0x0037680e01007387 */ /* 0x010fe80000100a00 */
[----:B---3--:R0:W-:Y:S04]  /*30c90*/  STL.64 [R1+0x3760], R12 ;  /* 0x0037600c01007387 */ /* 0x0081e80000100a00 */
[----:B0-----:R-:W3:Y:S04]  /*30ca0*/  LDL.LU.64 R12, [R1+0x660] ;  /* 0x00066000010c7983 */ /* 0x001ee80000300a00 */
[----:B------:R-:W4:Y:S01]  /*30cb0*/  LDL.LU.64 R14, [R1+0x668] ;  /* 0x00066800010e7983 */ /* 0x000f220000300a00 */
[----:B--2---:R-:W-:Y:S03]  /*30cc0*/  HMMA.16816.F32.BF16 R24, R24, R4, R20 ;  /* 0x000000041818723c */ /* 0x004fe60000041814 */
[----:B----4-:R-:W-:Y:S04]  /*30cd0*/  STL.64 [R1+0x3780], R14 ;  /* 0x0037800e01007387 */ /* 0x010fe80000100a00 */
[----:B---3--:R0:W-:Y:S04]  /*30ce0*/  STL.64 [R1+0x3778], R12 ;  /* 0x0037780c01007387 */ /* 0x0081e80000100a00 */
[----:B0-----:R-:W2:Y:S04]  /*30cf0*/  LDL.LU.64 R12, [R1+0x6e0] ;  /* 0x0006e000010c7983 */ /* 0x001ea80000300a00 */
[----:B------:R-:W3:Y:S01]  /*30d00*/  LDL.LU.64 R14, [R1+0x6e8] ;  /* 0x0006e800010e7983 */ /* 0x000ee20000300a00 */
[----:B------:R-:W-:-:S02]  /*30d10*/  IMAD.MOV.U32 R21, RZ, RZ, R4 ;  /* 0x000000ffff157224 */ /* 0x000fc400078e0004 */
[----:B------:R-:W-:Y:S01]  /*30d20*/  IMAD.MOV.U32 R20, RZ, RZ, R5 ;  /* 0x000000ffff147224 */ /* 0x000fe200078e0005 */
[----:B---3--:R-:W-:Y:S04]  /*30d30*/  STL.64 [R1+0x3798], R14 ;  /* 0x0037980e01007387 */ /* 0x008fe80000100a00 */
[----:B--2---:R0:W-:Y:S04]  /*30d40*/  STL.64 [R1+0x3790], R12 ;  /* 0x0037900c01007387 */ /* 0x0041e80000100a00 */
[----:B0-----:R-:W2:Y:S04]  /*30d50*/  LDL.LU.64 R12, [R1+0x760] ;  /* 0x00076000010c7983 */ /* 0x001ea80000300a00 */
[----:B------:R-:W2:Y:S04]  /*30d60*/  LDL.LU.64 R14, [R1+0x768] ;  /* 0x00076800010e7983 */ /* 0x000ea80000300a00 */
[----:B------:R-:W3:Y:S04]  /*30d70*/  LDL R16, [R1+0x17f4] ;  /* 0x0017f40001107983 */ /* 0x000ee80000100800 */
[----:B------:R0:W-:Y:S04]  /*30d80*/  STL.64 [R1+0x2a0], R24 ;  /* 0x0002a01801007387 */ /* 0x0001e80000100a00 */
[----:B------:R-:W-:Y:S04]  /*30d90*/  STL.64 [R1+0x2a8], R26 ;  /* 0x0002a81a01007387 */ /* 0x000fe80000100a00 */
[----:B------:R-:W2:Y:S04]  /*30da0*/  LDL.LU.64 R6, [R1+0x37a8] ;  /* 0x0037a80001067983 */ /* 0x000ea80000300a00 */
[----:B------:R-:W2:Y:S01]  /*30db0*/  LDL.LU.64 R4, [R1+0x37a0] ;  /* 0x0037a00001047983 */ /* 0x000ea20000300a00 */
[----:B0-----:R-:W-:Y:S01]  /*30dc0*/  IMAD.MOV.U32 R24, RZ, RZ, R11 ;  /* 0x000000ffff187224 */ /* 0x001fe200078e000b */
[----:B------:R-:W-:-:S02]  /*30dd0*/  MOV R25, R10 ;  /* 0x0000000a00197202 */ /* 0x000fc40000000f00 */
[----:B--2---:R-:W-:Y:S01]  /*30de0*/  HMMA.16816.F32.BF16 R8, R4, R8, R12 ;  /* 0x000000080408723c */ /* 0x004fe2000004180c */
[----:B------:R-:W2:Y:S04]  /*30df0*/  LDL.LU.64 R14, [R1+0x3798] ;  /* 0x00379800010e7983 */ /* 0x000ea80000300a00 */
[----:B------:R-:W2:-:S14]  /*30e00*/  LDL.LU.64 R12, [R1+0x3790] ;  /* 0x00379000010c7983 */ /* 0x000e9c0000300a00 */
[----:B------:R0:W-:Y:S04]  /*30e10*/  STL.64 [R1+0x290], R8 ;  /* 0x0002900801007387 */ /* 0x0001e80000100a00 */
[----:B------:R2:W-:Y:S04]  /*30e20*/  STL.64 [R1+0x298], R10 ;  /* 0x0002980a01007387 */ /* 0x0005e80000100a00 */
[----:B0-----:R-:W2:Y:S02]  /*30e30*/  LDL.LU.64 R8, [R1+0x3788] ;  /* 0x0037880001087983 */ /* 0x001ea40000300a00 */
[----:B--2---:R-:W-:Y:S02]  /*30e40*/  HMMA.16816.F32.BF16 R8, R4, R8, R12 ;  /* 0x000000080408723c */ /* 0x004fe4000004180c */
[----:B------:R-:W2:Y:S04]  /*30e50*/  LDL.LU.64 R14, [R1+0x3780] ;  /* 0x00378000010e7983 */ /* 0x000ea80000300a00 */
[----:B------:R-:W2:-:S13]  /*30e60*/  LDL.LU.64 R12, [R1+0x3778] ;  /* 0x00377800010c7983 */ /* 0x000e9a0000300a00 */
[----:B------:R0:W-:Y:S04]  /*30e70*/  STL.64 [R1+0x280], R8 ;  /* 0x0002800801007387 */ /* 0x0001e80000100a00 */
[----:B------:R-:W-:Y:S04]  /*30e80*/  STL.64 [R1+0x288], R10 ;  /* 0x0002880a01007387 */ /* 0x000fe80000100a00 */
[----:B0-----:R-:W2:Y:S02]  /*30e90*/  LDL.LU.64 R8, [R1+0x3770] ;  /* 0x0037700001087983 */ /* 0x001ea40000300a00 */
[----:B--2---:R-:W-:Y:S01]  /*30ea0*/  HMMA.16816.F32.BF16 R12, R4, R8, R12 ;  /* 0x00000008040c723c */ /* 0x004fe2000004180c */
[----:B------:R-:W-:-:S02]  /*30eb0*/  IMAD.MOV.U32 R23, RZ, RZ, R8 ;  /* 0x000000ffff177224 */ /* 0x000fc400078e0008 */
[----:B------:R-:W-:-:S15]  /*30ec0*/  IMAD.MOV.U32 R22, RZ, RZ, R9 ;  /* 0x000000ffff167224 */ /* 0x000fde00078e0009 */
[----:B------:R-:W-:Y:S01]  /*30ed0*/  NOP ;  /* 0x0000000000007918 */ /* 0x000fe20000000000 */
[----:B------:R-:W-:Y:S04]  /*30ee0*/  STL.64 [R1+0x270], R12 ;  /* 0x0002700c01007387 */ /* 0x000fe80000100a00 */
[----:B------:R0:W-:Y:S04]  /*30ef0*/  STL.64 [R1+0x278], R14 ;  /* 0x0002780e01007387 */ /* 0x0001e80000100a00 */
[----:B0-----:R-:W2:Y:S04]  /*30f00*/  LDL.LU.64 R14, [R1+0x3768] ;  /* 0x00376800010e7983 */ /* 0x001ea80000300a00 */
[----:B------:R-:W2:Y:S04]  /*30f10*/  LDL.LU.64 R12, [R1+0x3760] ;  /* 0x00376000010c7983 */ /* 0x000ea80000300a00 */
[----:B------:R-:W4:Y:S04]  /*30f20*/  LDL.LU.64 R10, [R1+0x3758] ;  /* 0x00375800010a7983 */ /* 0x000f280000300a00 */
[----:B------:R-:W2:Y:S04]  /*30f30*/  LDL.LU.64 R8, [R1+0x3750] ;  /* 0x0037500001087983 */ /* 0x000ea80000300a00 */
[----:B------:R-:W-:Y:S04]  /*30f40*/  STL.64 [R1+0x3748], R22 ;  /* 0x0037481601007387 */ /* 0x000fe80000100a00 */
[----:B------:R0:W-:Y:S04]  /*30f50*/  STL.64 [R1+0x3740], R20 ;  /* 0x0037401401007387 */ /* 0x0001e80000100a00 */
[----:B0-----:R-:W3:Y:S04]  /*30f60*/  LDL.LU.64 R20, [R1+0x550] ;  /* 0x0005500001147983 */ /* 0x001ee80000300a00 */
[----:B------:R-:W3:Y:S01]  /*30f70*/  LDL.LU.64 R22, [R1+0x558] ;  /* 0x0005580001167983 */ /* 0x000ee20000300a00 */
[----:B--2---:R-:W-:Y:S03]  /*30f80*/  HMMA.16816.F32.BF16 R12, R4, R8, R12 ;  /* 0x00000008040c723c */ /* 0x004fe6000004180c */
[----:B----4-:R-:W-:Y:S04]  /*30f90*/  STL.64 [R1+0x36f8], R10 ;  /* 0x0036f80a01007387 */ /* 0x010fe80000100a00 */
[----:B------:R0:W-:-:S12]  /*30fa0*/  STL.64 [R1+0x36f0], R8 ;  /* 0x0036f00801007387 */ /* 0x0001d80000100a00 */
[----:B------:R-:W-:Y:S04]  /*30fb0*/  STL.64 [R1+0x260], R12 ;  /* 0x0002600c01007387 */ /* 0x000fe80000100a00 */
[----:B------:R-:W-:Y:S04]  /*30fc0*/  STL.64 [R1+0x268], R14 ;  /* 0x0002680e01007387 */ /* 0x000fe80000100a00 */
[----:B0-----:R-:W2:Y:S04]  /*30fd0*/  LDL.LU.64 R8, [R1+0x500] ;  /* 0x0005000001087983 */ /* 0x001ea80000300a00 */
[----:B------:R-:W2:Y:S01]  /*30fe0*/  LDL.LU.64 R10, [R1+0x508] ;  /* 0x00050800010a7983 */ /* 0x000ea20000300a00 */
[----:B---3--:R-:W-:Y:S03]  /*30ff0*/  HMMA.16816.F32.BF16 R24, R4, R24, R20 ;  /* 0x000000180418723c */ /* 0x008fe60000041814 */
[----:B------:R-:W3:Y:S04]  /*31000*/  LDL.LU.64 R22, [R1+0x3748] ;  /* 0x0037480001167983 */ /* 0x000ee80000300a00 */
[----:B------:R-:W-:Y:S04]  /*31010*/  LDSM.16.MT88.4 R12, [R16+UR5] ;  /* 0x00000005100c783b */ /* 0x000fe80008004200 */
[----:B------:R-:W0:Y:S04]  /*31020*/  LDSM.16.MT88.4 R16, [R16+UR5+0x80] ;  /* 0x000080051010783b */ /* 0x000e280008004200 */
[----:B------:R-:W4:Y:S04]  /*31030*/  LDL.LU.64 R20, [R1+0x3740] ;  /* 0x0037400001147983 */ /* 0x000f280000300a00 */
[----:B0-----:R-:W-:Y:S04]  /*31040*/  STL.64 [R1+0x36d0], R18 ;  /* 0x0036d01201007387 */ /* 0x001fe80000100a00 */
[----:B------:R-:W-:Y:S04]  /*31050*/  STL.64 [R1+0x250], R24 ;  /* 0x0002501801007387 */ /* 0x000fe80000100a00 */
[----:B------:R-:W-:Y:S04]  /*31060*/  STL.64 [R1+0x258], R26 ;  /* 0x0002581a01007387 */ /* 0x000fe80000100a00 */
[----:B------:R0:W-:Y:S02]  /*31070*/  STL.64 [R1+0x36c8], R16 ;  /* 0x0036c81001007387 */ /* 0x0001e40000100a00 */
[----:B0-----:R-:W-:-:S02]  /*31080*/  IMAD.MOV.U32 R16, RZ, RZ, R29 ;  /* 0x000000ffff107224 */ /* 0x001fc400078e001d */
[----:B------:R-:W-:Y:S01]  /*31090*/  IMAD.MOV.U32 R17, RZ, RZ, R0 ;  /* 0x000000ffff117224 */ /* 0x000fe200078e0000 */
[----:B------:R-:W4:Y:S04]  /*310a0*/  LDL.LU R29, [R1+0x373c] ;  /* 0x00373c00011d7983 */ /* 0x000f280000300800 */
[----:B------:R-:W4:Y:S04]  /*310b0*/  LDL.LU R0, [R1+0x3738] ;  /* 0x0037380001007983 */ /* 0x000f280000300800 */
[----:B------:R-:W4:Y:S04]  /*310c0*/  LDL.LU.64 R24, [R1+0x4a0] ;  /* 0x0004a00001187983 */ /* 0x000f280000300a00 */
[----:B------:R-:W4:Y:S01]  /*310d0*/  LDL.LU.64 R26, [R1+0x4a8] ;  /* 0x0004a800011a7983 */ /* 0x000f220000300a00 */
[----:B--2---:R-:W-:-:S15]  /*310e0*/  HMMA.16816.F32.BF16 R8, R4, R16, R8 ;  /* 0x000000100408723c */ /* 0x004fde0000041808 */
[----:B------:R-:W-:-:S04]  /*310f0*/  NOP ;  /* 0x0000000000007918 */ /* 0x000fc80000000000 */
[----:B------:R3:W-:Y:S04]  /*31100*/  STL.64 [R1+0x240], R8 ;  /* 0x0002400801007387 */ /* 0x0007e80000100a00 */
[----:B------:R-:W-:Y:S01]  /*31110*/  STL.64 [R1+0x248], R10 ;  /* 0x0002480a01007387 */ /* 0x000fe20000100a00 */
[----:B---3--:R-:W-:Y:S02]  /*31120*/  IMAD.MOV.U32 R8, RZ, RZ, R23 ;  /* 0x000000ffff087224 */ /* 0x008fe400078e0017 */
[----:B------:R-:W-:-:S05]  /*31130*/  IMAD.MOV.U32 R9, RZ, RZ, R22 ;  /* 0x000000ffff097224 */ /* 0x000fca00078e0016 */
[----:B------:R0:W-:Y:S04]  /*31140*/  STL.64 [R1+0x3708], R8 ;  /* 0x0037080801007387 */ /* 0x0001e80000100a00 */
[----:B0-----:R-:W2:Y:S04]  /*31150*/  LDL.LU.64 R8, [R1+0x10] ;  /* 0x0000100001087983 */ /* 0x001ea80000300a00 */
[----:B--2---:R4:W-:Y:S02]  /*31160*/  STL.64 [R1+0x3720], R8 ;  /* 0x0037200801007387 */ /* 0x0049e40000100a00 */
[----:B----4-:R-:W-:-:S02]  /*31170*/  IMAD.MOV.U32 R8, RZ, RZ, R21 ;  /* 0x000000ffff087224 */ /* 0x010fc400078e0015 */
[----:B------:R-:W-:Y:S02]  /*31180*/  IMAD.MOV.U32 R9, RZ, RZ, R20 ;  /* 0x000000ffff097224 */ /* 0x000fe400078e0014 */
[----:B------:R-:W0:Y:S04]  /*31190*/  LDSM.16.MT88.4 R20, [R28+UR5+0x1000] ;  /* 0x001000051c14783b */ /* 0x000e280008004200 */
[----:B------:R1:W-:Y:S04]  /*311a0*/  STL.64 [R1+0x36e8], R16 ;  /* 0x0036e81001007387 */ /* 0x0003e80000100a00 */
[----:B-1----:R-:W2:Y:S04]  /*311b0*/  LDL.LU.64 R16, [R1+0x470] ;  /* 0x0004700001107983 */ /* 0x002ea80000300a00 */
[----:B------:R-:W2:Y:S04]  /*311c0*/  LDL.LU.64 R18, [R1+0x478] ;  /* 0x0004780001127983 */ /* 0x000ea80000300a00 */
[----:B0-----:R-:W-:Y:S04]  /*311d0*/  STL.64 [R1+0x3630], R22 ;  /* 0x0036301601007387 */ /* 0x001fe80000100a00 */
[----:B------:R0:W-:Y:S02]  /*311e0*/  STL.64 [R1+0x3628], R20 ;  /* 0x0036281401007387 */ /* 0x0001e40000100a00 */
[----:B0-----:R-:W-:-:S02]  /*311f0*/  IMAD.MOV.U32 R20, RZ, RZ, R3 ;  /* 0x000000ffff147224 */ /* 0x001fc400078e0003 */
[----:B------:R-:W-:-:S07]  /*31200*/  IMAD.MOV.U32 R21, RZ, RZ, R2 ;  /* 0x000000ffff157224 */ /* 0x000fce00078e0002 */
[----:B------:R-:W-:-:S15]  /*31210*/  HMMA.16816.F32.BF16 R24, R4, R20, R24 ;  /* 0x000000140418723c */ /* 0x000fde0000041818 */
[----:B------:R-:W-:-:S04]  /*31220*/  NOP ;  /* 0x0000000000007918 */ /* 0x000fc80000000000 */
[----:B------:R-:W-:Y:S04]  /*31230*/  STL.64 [R1+0x230], R24 ;  /* 0x0002301801007387 */ /* 0x000fe80000100a00 */
[----:B------:R-:W-:Y:S04]  /*31240*/  STL.64 [R1+0x238], R26 ;  /* 0x0002381a01007387 */ /* 0x000fe80000100a00 */
[----:B------:R-:W0:Y:S04]  /*31250*/  LDSM.16.MT88.4 R24, [R28+UR5+0x1080] ;  /* 0x001080051c18783b */ /* 0x000e280008004200 */
[----:B0-----:R-:W-:Y:S04]  /*31260*/  STL.64 [R1+0x35b0], R26 ;  /* 0x0035b01a01007387 */ /* 0x001fe80000100a00 */
[----:B------:R0:W-:Y:S04]  /*31270*/  STL.64 [R1+0x35a8], R24 ;  /* 0x0035a81801007387 */ /* 0x0001e80000100a00 */
[----:B0-----:R-:W3:Y:S01]  /*31280*/  LDL.LU.64 R24, [R1+0x30] ;  /* 0x0000300001187983 */ /* 0x001ee20000300a00 */
[----:B--2---:R-:W-:Y:S03]  /*31290*/  HMMA.16816.F32.BF16 R4, R4, R8, R16 ;  /* 0x000000080404723c */ /* 0x004fe60000041810 */
[----:B---3--:R0:W-:Y:S04]  /*312a0*/  STL.64 [R1+0x3700], R24 ;  /* 0x0037001801007387 */ /* 0x0081e80000100a00 */
[----:B------:R-:W2:Y:S04]  /*312b0*/  LDL.LU.64 R8, [R1+0x7b0] ;  /* 0x0007b00001087983 */ /* 0x000ea80000300a00 */
[----:B------:R-:W2:Y:S08]  /*312c0*/  LDL.LU.64 R10, [R1+0x7b8] ;  /* 0x0007b800010a7983 */ /* 0x000eb00000300a00 */
[----:B------:R-:W-:Y:S04]  /*312d0*/  STL.64 [R1+0x110], R4 ;  /* 0x0001100401007387 */ /* 0x000fe80000100a00 */
[----:B------:R-:W-:Y:S04]  /*312e0*/  STL.64 [R1+0x118], R6 ;  /* 0x0001180601007387 */ /* 0x000fe80000100a00 */
[----:B------:R-:W1:Y:S04]  /*312f0*/  LDSM.16.MT88.4 R4, [R0+UR5+0x1000] ;  /* 0x001000050004783b */ /* 0x000e680008004200 */
[----:B0-----:R-:W3:Y:S04]  /*31300*/  LDL.LU.64 R24, [R1+0x6b0] ;  /* 0x0006b00001187983 */ /* 0x001ee80000300a00 */
[----:B------:R-:W4:Y:S04]  /*31310*/  LDL.LU.64 R26, [R1+0x6b8] ;  /* 0x0006b800011a7983 */ /* 0x000f280000300a00 */
[----:B----4-:R-:W-:Y:S04]  /*31320*/  STL.64 [R1+0x3718], R26 ;  /* 0x0037181a01007387 */ /* 0x010fe80000100a00 */
[----:B---3--:R0:W-:Y:S04]  /*31330*/  STL.64 [R1+0x3710], R24 ;  /* 0x0037101801007387 */ /* 0x0081e80000100a00 */
[----:B0-----:R-:W3:Y:S04]  /*31340*/  LDL.LU.64 R24, [R1+0x730] ;  /* 0x0007300001187983 */ /* 0x001ee80000300a00 */
[----:B------:R-:W4:Y:S04]  /*31350*/  LDL.LU.64 R26, [R1+0x738] ;  /* 0x00073800011a7983 */ /* 0x000f280000300a00 */
[----:B----4-:R-:W-:Y:S04]  /*31360*/  STL.64 [R1+0x3730], R26 ;  /* 0x0037301a01007387 */ /* 0x010fe80000100a00 */
[----:B---3--:R0:W-:Y:S04]  /*31370*/  STL.64 [R1+0x3728], R24 ;  /* 0x0037281801007387 */ /* 0x0081e80000100a00 */
[----:B0-----:R-:W2:Y:S04]  /*31380*/  LDL.LU.64 R24, [R1+0x20] ;  /* 0x0000200001187983 */ /* 0x001ea80000300a00 */
[----:B------:R-:W3:Y:S04]  /*31390*/  LDL.LU.64 R16, [R1+0x5a0] ;  /* 0x0005a00001107983 */ /* 0x000ee80000300a00 */
[----:B------:R-:W3:Y:S04]  /*313a0*/  LDL.LU.64 R18, [R1+0x5a8] ;  /* 0x0005a80001127983 */ /* 0x000ee80000300a00 */
[----:B-1----:R-:W-:Y:S04]  /*313b0*/  STL.64 [R1+0x3530], R6 ;  /* 0x0035300601007387 */ /* 0x002fe80000100a00 */
[----:B------:R0:W-:Y:S04]  /*313c0*/  STL.64 [R1+0x3528], R4 ;  /* 0x0035280401007387 */ /* 0x0001e80000100a00 */
[----:B0-----:R-:W4:Y:S04]  /*313d0*/  LDL.LU.64 R4, [R1+0x70] ;  /* 0x0000700001047983 */ /* 0x001f280000300a00 */
[----:B------:R-:W3:Y:S01]  /*313e0*/  LDL.64 R6, [R1+0x78] ;  /* 0x0000780001067983 */ /* 0x000ee20000100a00 */
[----:B--2---:R-:W-:Y:S01]  /*313f0*/  HMMA.16816.F32.BF16 R8, R12, R24, R8 ;  /* 0x000000180c08723c */ /* 0x004fe20000041808 */
[----:B------:R-:W-:-:S02]  /*31400*/  IMAD.MOV.U32 R23, RZ, RZ, R24 ;  /* 0x000000ffff177224 */ /* 0x000fc400078e0018 */
[----:B------:R-:W-:Y:S01]  /*31410*/  IMAD.MOV.U32 R22, RZ, RZ, R25 ;  /* 0x000000ffff167224 */ /* 0x000fe200078e0019 */
[----:B---3--:R-:W-:Y:S04]  /*31420*/  STL.64 [R1+0x36e0], R6 ;  /* 0x0036e00601007387 */ /* 0x008fe80000100a00 */
[----:B----4-:R0:W-:Y:S04]  /*31430*/  STL.64 [R1+0x36d8], R4 ;  /* 0x0036d80401007387 */ /* 0x0101e80000100a00 */
[----:B0-----:R-:W2:Y:S04]  /*31440*/  LDL.LU.64 R4, [R1+0x640] ;  /* 0x0006400001047983 */ /* 0x001ea80000300a00 */
[----:B------:R-:W2:Y:S04]  /*31450*/  LDL.LU.64 R6, [R1+0x648] ;  /* 0x0006480001067983 */ /* 0x000ea80000300a00 */
[----:B------:R-:W3:Y:S04]  /*31460*/  LDL.LU.64 R26, [R1+0x3730] ;  /* 0x00373000011a7983 */ /* 0x000ee80000300a00 */
[----:B------:R-:W3:Y:S04]  /*31470*/  LDL.LU.64 R24, [R1+0x3728] ;  /* 0x0037280001187983 */ /* 0x000ee80000300a00 */
[----:B------:R0:W-:Y:S04]  /*31480*/  STL.64 [R1+0x1f0], R8 ;  /* 0x0001f00801007387 */ /* 0x0001e80000100a00 */
[----:B------:R-:W-:Y:S04]  /*31490*/  STL [R1+0x1f8], R10 ;  /* 0x0001f80a01007387 */ /* 0x000fe80000100800 */
[----:B0-----:R-:W3:Y:S01]  /*314a0*/  LDL.LU.64 R8, [R1+0x3720] ;  /* 0x0037200001087983 */ /* 0x001ee20000300a00 */
[----:B------:R-:W-:-:S05]  /*314b0*/  IMAD.MOV.U32 R0, RZ, RZ, R11 ;  /* 0x000000ffff007224 */ /* 0x000fca00078e000b */
[----:B------:R0:W-:Y:S01]  /*314c0*/  STL [R1+0x34b8], R0 ;  /* 0x0034b80001007387 */ /* 0x0001e20000100800 */
[----:B---3--:R-:W-:Y:S01]  /*314d0*/  HMMA.16816.F32.BF16 R24, R12, R8, R24 ;  /* 0x000000080c18723c */ /* 0x008fe20000041818 */
[----:B------:R-:W-:Y:S02]  /*314e0*/  IMAD.MOV.U32 R2, RZ, RZ, R8 ;  /* 0x000000ffff027224 */ /* 0x000fe400078e0008 */
[----:B0-----:R-:W-:-:S15]  /*314f0*/  IMAD.MOV.U32 R0, RZ, RZ, R9 ;  /* 0x000000ffff007224 */ /* 0x001fde00078e0009 */
[----:B------:R-:W-:Y:S01]  /*31500*/  NOP ;  /* 0x0000000000007918 */ /* 0x000fe20000000000 */
[----:B------:R-:W-:Y:S04]  /*31510*/  STL.64 [R1+0x1e0], R24 ;  /* 0x0001e01801007387 */ /* 0x000fe80000100a00 */
[----:B------:R0:W-:Y:S04]  /*31520*/  STL.64 [R1+0x1e8], R26 ;  /* 0x0001e81a01007387 */ /* 0x0001e80000100a00 */
[----:B0-----:R-:W3:Y:S04]  /*31530*/  LDL.LU.64 R26, [R1+0x3718] ;  /* 0x00371800011a7983 */ /* 0x001ee80000300a00 */
[----:B------:R-:W3:Y:S04]  /*31540*/  LDL.LU.64 R24, [R1+0x3710] ;  /* 0x0037100001187983 */ /* 0x000ee80000300a00 */
[----:B------:R-:W3:Y:S02]  /*31550*/  LDL.LU.64 R8, [R1+0x3708] ;  /* 0x0037080001087983 */ /* 0x000ee40000300a00 */
[----:B---3--:R-:W-:Y:S02]  /*31560*/  HMMA.16816.F32.BF16 R8, R12, R8, R24 ;  /* 0x000000080c08723c */ /* 0x008fe40000041818 */
[----:B------:R-:W3:-:S15]  /*31570*/  LDL.LU.64 R24, [R1+0x3700] ;  /* 0x0037000001187983 */ /* 0x000ede0000300a00 */
[----:B------:R-:W-:Y:S02]  /*31580*/  NOP ;  /* 0x0000000000007918 */ /* 0x000fe40000000000 */
[----:B------:R-:W-:Y:S04]  /*31590*/  STL.64 [R1+0x1d0], R8 ;  /* 0x0001d00801007387 */ /* 0x000fe80000100a00 */
[----:B------:R0:W-:Y:S04]  /*315a0*/  STL.64 [R1+0x1d8], R10 ;  /* 0x0001d80a01007387 */ /* 0x0001e80000100a00 */
[----:B0-----:R-:W4:Y:S04]  /*315b0*/  LDL.LU.64 R10, [R1+0x36f8] ;  /* 0x0036f800010a7983 */ /* 0x001f280000300a00 */
[----:B------:R-:W2:Y:S01]  /*315c0*/  LDL.LU.64 R8, [R1+0x36f0] ;  /* 0x0036f00001087983 */ /* 0x000ea20000300a00 */
[----:B---3--:R-:W-:Y:S01]  /*315d0*/  HMMA.16816.F32.BF16 R16, R12, R24, R16 ;  /* 0x000000180c10723c */ /* 0x008fe20000041810 */
[----:B------:R-:W-:-:S02]  /*315e0*/  IMAD.MOV.U32 R28, RZ, RZ, R24 ;  /* 0x000000ffff1c7224 */ /* 0x000fc400078e0018 */
[----:B------:R-:W-:-:S05]  /*315f0*/  IMAD.MOV.U32 R3, RZ, RZ, R25 ;  /* 0x000000ffff037224 */ /* 0x000fca00078e0019 */
[----:B--2---:R-:W-:-:S15]  /*31600*/  HMMA.16816.F32.BF16 R4, R12, R8, R4 ;  /* 0x000000080c04723c */ /* 0x004fde0000041804 */
[----:B------:R-:W-:-:S04]  /*31610*/  NOP ;  /* 0x0000000000007918 */ /* 0x000fc80000000000 */
[----:B------:R0:W-:Y:S04]  /*31620*/  STL.64 [R1+0x1c0], R4 ;  /* 0x0001c00401007387 */ /* 0x0001e80000100a00 */
[----:B------:R1:W-:Y:S04]  /*31630*/  STL.64 [R1+0x1c8], R6 ;  /* 0x0001c80601007387 */ /* 0x0003e80000100a00 */
[----:B0-----:R-:W2:Y:S04]  /*31640*/  LDL.LU.64 R4, [R1+0x510] ;  /* 0x0005100001047983 */ /* 0x001ea80000300a00 */
[----:B-1----:R-:W2:Y:S04]  /*31650*/  LDL.LU.64 R6, [R1+0x518] ;  /* 0x0005180001067983 */ /* 0x002ea80000300a00 */
[----:B----4-:R-:W-:Y:S04]  /*31660*/  STL.64 [R1+0x3680], R10 ;  /* 0x0036800a01007387 */ /* 0x010fe80000100a00 */
[----:B------:R0:W-:Y:S04]  /*31670*/  STL.64 [R1+0x3678], R8 ;  /* 0x0036780801007387 */ /* 0x0001e80000100a00 */
[----:B0-----:R-:W3:Y:S04]  /*31680*/  LDL.LU.64 R8, [R1+0x220] ;  /* 0x0002200001087983 */ /* 0x001ee80000300a00 */
[----:B------:R-:W3:Y:S04]  /*31690*/  LDL.LU.64 R10, [R1+0x228] ;  /* 0x00022800010a7983 */ /* 0x000ee80000300a00 */
[----:B------:R0:W-:Y:S04]  /*316a0*/  STL.64 [R1+0x1b0], R16 ;  /* 0x0001b01001007387 */ /* 0x0001e80000100a00 */
[----:B------:R-:W-:Y:S04]  /*316b0*/  STL.64 [R1+0x1b8], R18 ;  /* 0x0001b81201007387 */ /* 0x000fe80000100a00 */
[----:B0-----:R-:W2:Y:S04]  /*316c0*/  LDL.LU.64 R16, [R1+0x36e8] ;  /* 0x0036e80001107983 */ /* 0x001ea80000300a00 */
[----:B------:R-:W4:Y:S04]  /*316d0*/  LDL.LU R24, [R1+0x2f0] ;  /* 0x0002f00001187983 */ /* 0x000f280000300800 */
[----:B------:R-:W4:Y:S04]  /*316e0*/  LDL.LU R25, [R1+0x2f4] ;  /* 0x0002f40001197983 */ /* 0x000f280000300800 */
[----:B------:R-:W2:Y:S04]  /*316f0*/  LDL.LU R26, [R1+0x2f8] ;  /* 0x0002f800011a7983 */ /* 0x000ea80000300800 */
[----:B------:R-:W2:Y:S04]  /*31700*/  LDL.LU R27, [R1+0x2fc] ;  /* 0x0002fc00011b7983 */ /* 0x000ea80000300800 */
[----:B--2---:R-:W-:Y:S04]  /*31710*/  STL.64 [R1+0x3600], R26 ;  /* 0x0036001a01007387 */ /* 0x004fe80000100a00 */
[----:B----4-:R0:W-:Y:S04]  /*31720*/  STL.64 [R1+0x35f8], R24 ;  /* 0x0035f81801007387 */ /* 0x0101e80000100a00 */
[----:B0-----:R-:W2:Y:S04]  /*31730*/  LDL.LU.64 R24, [R1] ;  /* 0x0000000001187983 */ /* 0x001ea80000300a00 */
[----:B------:R-:W4:Y:S01]  /*31740*/  LDL.64 R26, [R1+0x8] ;  /* 0x00000800011a7983 */ /* 0x000f220000100a00 */
[C---:B------:R-:W-:Y:S03]  /*31750*/  HMMA.16816.F32.BF16 R16, R12.reuse, R16, R4 ;  /* 0x000000100c10723c */ /* 0x040fe60000041804 */
[----:B----4-:R-:W-:Y:S04]  /*31760*/  STL.64 [R1+0x3690], R26 ;  /* 0x0036901a01007387 */ /* 0x010fe80000100a00 */
[----:B--2---:R0:W-:Y:S04]  /*31770*/  STL.64 [R1+0x3688], R24 ;  /* 0x0036881801007387 */ /* 0x0041e80000100a00 */
[----:B0-----:R-:W2:Y:S04]  /*31780*/  LDL.LU.64 R24, [R1+0x4b0] ;  /* 0x0004b00001187983 */ /* 0x001ea80000300a00 */
[----:B------:R-:W2:Y:S04]  /*31790*/  LDL.LU.64 R26, [R1+0x4b8] ;  /* 0x0004b800011a7983 */ /* 0x000ea80000300a00 */
[----:B------:R-:W4:Y:S04]  /*317a0*/  LDL.LU.64 R6, [R1+0x36e0] ;  /* 0x0036e00001067983 */ /* 0x000f280000300a00 */
[----:B------:R-:W3:Y:S04]  /*317b0*/  LDL.LU.64 R4, [R1+0x36d8] ;  /* 0x0036d80001047983 */ /* 0x000ee80000300a00 */
[----:B------:R-:W-:Y:S04]  /*317c0*/  STL.64 [R1+0x1a0], R16 ;  /* 0x0001a01001007387 */ /* 0x000fe80000100a00 */
[----:B------:R0:W-:Y:S04]  /*317d0*/  STL.64 [R1+0x1a8], R18 ;  /* 0x0001a81201007387 */ /* 0x0001e80000100a00 */
[----:B0-----:R-:W3:Y:S04]  /*317e0*/  LDL.LU.64 R18, [R1+0x36d0] ;  /* 0x0036d00001127983 */ /* 0x001ee80000300a00 */
[----:B------:R-:W3:Y:S04]  /*317f0*/  LDL.LU.64 R16, [R1+0x36c8] ;  /* 0x0036c80001107983 */ /* 0x000ee80000300a00 */
[----:B------:R-:W-:Y:S01]  /*31800*/  STL.64 [R1+0x3648], R20 ;  /* 0x0036481401007387 */ /* 0x000fe20000100a00 */
[----:B--2---:R-:W-:-:S15]  /*31810*/  HMMA.16816.F32.BF16 R24, R12, R20, R24 ;  /* 0x000000140c18723c */ /* 0x004fde0000041818 */
[----:B------:R-:W-:-:S04]  /*31820*/  NOP ;  /* 0x0000000000007918 */ /* 0x000fc80000000000 */
[----:B------:R0:W-:Y:S04]  /*31830*/  STL.64 [R1+0x190], R24 ;  /* 0x0001901801007387 */ /* 0x0001e80000100a00 */
[----:B------:R1:W-:Y:S04]  /*31840*/  STL.64 [R1+0x198], R26 ;  /* 0x0001981a01007387 */ /* 0x0003e80000100a00 */
[----:B0-----:R-:W2:Y:S04]  /*31850*/  LDL.LU.64 R24, [R1+0x6d0] ;  /* 0x0006d00001187983 */ /* 0x001ea80000300a00 */
[----:B-1----:R-:W2:Y:S01]  /*31860*/  LDL.LU.64 R26, [R1+0x6d8] ;  /* 0x0006d800011a7983 */ /* 0x002ea20000300a00 */
[----:B---3--:R-:W-:-:S15]  /*31870*/  HMMA.16816.F32.BF16 R8, R12, R4, R8 ;  /* 0x000000040c08723c */ /* 0x008fde0000041808 */
[----:B------:R-:W-:-:S04]  /*31880*/  NOP ;  /* 0x0000000000007918 */ /* 0x000fc80000000000 */
[----:B------:R0:W-:Y:S04]  /*31890*/  STL.64 [R1+0xc0], R8 ;  /* 0x0000c00801007387 */ /* 0x0001e80000100a00 */
[----:B------:R1:W-:Y:S04]  /*318a0*/  STL.64 [R1+0xc8], R10 ;  /* 0x0000c80a01007387 */ /* 0x0003e80000100a00 */
[----:B--2---:R-:W-:Y:S04]  /*318b0*/  STL.64 [R1+0x36a0], R26 ;  /* 0x0036a01a01007387 */ /* 0x004fe80000100a00 */
[----:B------:R2:W-:Y:S04]  /*318c0*/  STL.64 [R1+0x3698], R24 ;  /* 0x0036981801007387 */ /* 0x0005e80000100a00 */
[----:B0-----:R-:W3:Y:S04]  /*318d0*/  LDL.LU.64 R8, [R1+0x630] ;  /* 0x0006300001087983 */ /* 0x001ee80000300a00 */
[----:B-1----:R-:W3:Y:S01]  /*318e0*/  LDL.LU.64 R10, [R1+0x638] ;  /* 0x00063800010a7983 */ /* 0x002ee20000300a00 */
[----:B--2---:R-:W-:-:S02]  /*318f0*/  IMAD.MOV.U32 R24, RZ, RZ, R23 ;  /* 0x000000ffff187224 */ /* 0x004fc400078e0017 */
[----:B------:R-:W-:Y:S01]  /*31900*/  IMAD.MOV.U32 R25, RZ, RZ, R22 ;  /* 0x000000ffff197224 */ /* 0x000fe200078e0016 */
[----:B---3--:R-:W-:Y:S04]  /*31910*/  STL.64 [R1+0x36b0], R10 ;  /* 0x0036b00a01007387 */ /* 0x008fe80000100a00 */
[----:B------:R0:W-:Y:S04]  /*31920*/  STL.64 [R1+0x36a8], R8 ;  /* 0x0036a80801007387 */ /* 0x0001e80000100a00 */
[----:B0-----:R-:W2:Y:S04]  /*31930*/  LDL.LU.64 R8, [R1+0x770] ;  /* 0x0007700001087983 */ /* 0x001ea80000300a00 */
[----:B------:R-:W2:Y:S04]  /*31940*/  LDL.LU.64 R10, [R1+0x778] ;  /* 0x00077800010a7983 */ /* 0x000ea80000300a00 */
[----:B------:R-:W3:Y:S04]  /*31950*/  LDL.LU.64 R20, [R1+0x480] ;  /* 0x0004800001147983 */ /* 0x000ee80000300a00 */
[----:B------:R-:W2:Y:S04]  /*31960*/  LDL.LU.64 R22, [R1+0x488] ;  /* 0x0004880001167983 */ /* 0x000ea80000300a00 */
[----:B--2---:R-:W-:Y:S04]  /*31970*/  STL.64 [R1+0x3658], R22 ;  /* 0x0036581601007387 */ /* 0x004fe80000100a00 */
[----:B---3--:R0:W-:Y:S02]  /*31980*/  STL.64 [R1+0x3650], R20 ;  /* 0x0036501401007387 */ /* 0x0081e40000100a00 */
[----:B0-----:R-:W-:Y:S01]  /*31990*/  MOV R20, R28 ;  /* 0x0000001c00147202 */ /* 0x001fe20000000f00 */
[----:B------:R-:W-:Y:S01]  /*319a0*/  IMAD.MOV.U32 R21, RZ, RZ, R3 ;  /* 0x000000ffff157224 */ /* 0x000fe200078e0003 */
[----:B------:R-:W2:Y:S04]  /*319b0*/  LDL.LU R28, [R1+0x36c0] ;  /* 0x0036c000011c7983 */ /* 0x000ea80000300800 */
[----:B------:R-:W3:Y:S04]  /*319c0*/  LDL.LU R3, [R1+0x36bc] ;  /* 0x0036bc0001037983 */ /* 0x000ee80000300800 */
[----:B------:R0:W-:Y:S04]  /*319d0*/  STL.64 [R1+0x3670], R20 ;  /* 0x0036701401007387 */ /* 0x0001e80000100a00 */
[----:B0-----:R-:W2:Y:S04]  /*319e0*/  LDL.LU.64 R20, [R1+0x570] ;  /* 0x0005700001147983 */ /* 0x001ea80000300a00 */
[----:B------:R-:W2:Y:S04]  /*319f0*/  LDL.LU.64 R22, [R1+0x578] ;  /* 0x0005780001167983 */ /* 0x000ea80000300a00 */
[----:B----4-:R-:W-:Y:S04]  /*31a00*/  STL.64 [R1+0x3640], R6 ;  /* 0x0036400601007387 */ /* 0x010fe80000100a00 */
[----:B------:R0:W-:Y:S02]  /*31a10*/  STL.64 [R1+0x3638], R4 ;  /* 0x0036380401007387 */ /* 0x0001e40000100a00 */
[----:B0-----:R-:W-:-:S02]  /*31a20*/  IMAD.MOV.U32 R4, RZ, RZ, R2 ;  /* 0x000000ffff047224 */ /* 0x001fc400078e0002 */
[----:B------:R-:W4:Y:S04]  /*31a30*/  LDL.LU R2, [R1+0x36b8] ;  /* 0x0036b80001027983 */ /* 0x000f280000300800 */
[----:B------:R-:W2:Y:S04]  /*31a40*/  LDL.LU.64 R12, [R1+0x50] ;  /* 0x00005000010c7983 */ /* 0x000ea80000300a00 */
[----:B------:R-:W2:Y:S01]  /*31a50*/  LDL.64 R14, [R1+0x58] ;  /* 0x00005800010e7983 */ /* 0x000ea20000100a00 */
[----:B------:R-:W-:Y:S03]  /*31a60*/  HMMA.16816.F32.BF16 R24, R16, R24, R8 ;  /* 0x000000181018723c */ /* 0x000fe60000041808 */
[----:B--2---:R-:W-:Y:S04]  /*31a70*/  STL.64 [R1+0x3668], R14 ;  /* 0x0036680e01007387 */ /* 0x004fe80000100a00 */
[----:B------:R0:W-:Y:S04]  /*31a80*/  STL.64 [R1+0x3660], R12 ;  /* 0x0036600c01007387 */ /* 0x0001e80000100a00 */
[----:B0-----:R-:W2:Y:S04]  /*31a90*/  LDL.LU.64 R12, [R1+0x4d0] ;  /* 0x0004d000010c7983 */ /* 0x001ea80000300a00 */
[----:B------:R-:W2:Y:S04]  /*31aa0*/  LDL.LU.64 R14, [R1+0x4d8] ;  /* 0x0004d800010e7983 */ /* 0x000ea80000300a00 */
[----:B------:R-:W2:Y:S04]  /*31ab0*/  LDL.LU.64 R10, [R1+0x36b0] ;  /* 0x0036b000010a7983 */ /* 0x000ea80000300a00 */
[----:B------:R-:W2:Y:S04]  /*31ac0*/  LDL.LU.64 R8, [R1+0x36a8] ;  /* 0x0036a80001087983 */ /* 0x000ea80000300a00 */
[----:B------:R-:W-:Y:S04]  /*31ad0*/  STL.64 [R1+0xa0], R24 ;  /* 0x0000a01801007387 */ /* 0x000fe80000100a00 */
[----:B------:R0:W-:Y:S04]  /*31ae0*/  STL.64 [R1+0xa8], R26 ;  /* 0x0000a81a01007387 */ /* 0x0001e80000100a00 */
[----:B0-----:R-:W2:Y:S04]  /*31af0*/  LDL.LU.64 R26, [R1+0x36a0] ;  /* 0x0036a000011a7983 */ /* 0x001ea80000300a00 */
[----:B------:R-:W2:Y:S01]  /*31b00*/  LDL.LU.64 R24, [R1+0x3698] ;  /* 0x0036980001187983 */ /* 0x000ea20000300a00 */
[----:B------:R-:W-:-:S07]  /*31b10*/  IMAD.MOV.U32 R5, RZ, RZ, R0 ;  /* 0x000000ffff057224 */ /* 0x000fce00078e0000 */
[----:B--2---:R-:W-:Y:S01]  /*31b20*/  HMMA.16816.F32.BF16 R4, R16, R4, R24 ;  /* 0x000000041004723c */ /* 0x004fe20000041818 */
[----:B------:R-:W2:Y:S04]  /*31b30*/  LDL.LU.64 R26, [R1+0x3690] ;  /* 0x00369000011a7983 */ /* 0x000ea80000300a00 */
[----:B------:R-:W2:-:S14]  /*31b40*/  LDL.LU.64 R24, [R1+0x3688] ;  /* 0x0036880001187983 */ /* 0x000e9c0000300a00 */
        /* <DEDUP_REMOVED lines=8> */
[----:B0-----:R-:W2:Y:S04]  /*31bd0*/  LDL.LU.64 R10, [R1+0x3680] ;  /* 0x00368000010a7983 */ /* 0x001ea80000300a00 */
[----:B------:R-:W2:Y:S04]  /*31be0*/  LDL.LU.64 R8, [R1+0x3678] ;  /* 0x0036780001087983 */ /* 0x000ea80000300a00 */
[----:B------:R0:W-:Y:S04]  /*31bf0*/  STL.64 [R1+0x3610], R26 ;  /* 0x0036101a01007387 */ /* 0x0001e80000100a00 */
[----:B0-----:R-:W3:Y:S01]  /*31c00*/  LDL.64 R26, [R1+0x18] ;  /* 0x00001800011a7983 */ /* 0x001ee20000100a00 */
[----:B--2---:R-:W-:Y:S03]  /*31c10*/  HMMA.16816.F32.BF16 R20, R16, R8, R20 ;  /* 0x000000081014723c */ /* 0x004fe60000041814 */
[----:B---3--:R0:W-:Y:S04]  /*31c20*/  STL.64 [R1+0x3618], R26 ;  /* 0x0036181a01007387 */ /* 0x0081e80000100a00 */
[----:B0-----:R-:W2:-:S12]  /*31c30*/  LDL.64 R26, [R1+0x28] ;  /* 0x00002800011a7983 */ /* 0x001e980000100a00 */
[----:B------:R0:W-:Y:S04]  /*31c40*/  STL.64 [R1+0x40], R20 ;  /* 0x0000401401007387 */ /* 0x0001e80000100a00 */
[----:B------:R-:W-:Y:S04]  /*31c50*/  STL.64 [R1+0x48], R22 ;  /* 0x0000481601007387 */ /* 0x000fe80000100a00 */
[----:B0-----:R-:W3:Y:S04]  /*31c60*/  LDL.LU.64 R20, [R1+0x3670] ;  /* 0x0036700001147983 */ /* 0x001ee80000300a00 */
[----:B------:R0:W-:Y:S04]  /*31c70*/  STL.64 [R1+0x3620], R10 ;  /* 0x0036200a01007387 */ /* 0x0001e80000100a00 */
[----:B------:R-:W2:Y:S04]  /*31c80*/  LDL.LU R8, [R1+0x320] ;  /* 0x0003200001087983 */ /* 0x000ea80000300800 */
[----:B------:R-:W2:Y:S04]  /*31c90*/  LDL.LU R9, [R1+0x324] ;  /* 0x0003240001097983 */ /* 0x000ea80000300800 */
[----:B0-----:R-:W2:Y:S04]  /*31ca0*/  LDL.LU R10, [R1+0x328] ;  /* 0x00032800010a7983 */ /* 0x001ea80000300800 */
[----:B------:R-:W2:Y:S01]  /*31cb0*/  LDL.LU R11, [R1+0x32c] ;  /* 0x00032c00010b7983 */ /* 0x000ea20000300800 */
[----:B---3--:R-:W-:Y:S03]  /*31cc0*/  HMMA.16816.F32.BF16 R20, R16, R20, R12 ;  /* 0x000000141014723c */ /* 0x008fe6000004180c */
[----:B------:R-:W3:Y:S04]  /*31cd0*/  LDL.LU.64 R14, [R1+0x3668] ;  /* 0x00366800010e7983 */ /* 0x000ee80000300a00 */
[----:B------:R-:W2:-:S12]  /*31ce0*/  LDL.LU.64 R12, [R1+0x3660] ;  /* 0x00366000010c7983 */ /* 0x000e980000300a00 */
[----:B------:R-:W-:Y:S04]  /*31cf0*/  STL.64 [R1+0x220], R20 ;  /* 0x0002201401007387 */ /* 0x000fe80000100a00 */
[----:B------:R0:W-:Y:S04]  /*31d00*/  STL.64 [R1+0x228], R22 ;  /* 0x0002281601007387 */ /* 0x0001e80000100a00 */
[----:B0-----:R-:W2:Y:S04]  /*31d10*/  LDL.LU.64 R22, [R1+0x3658] ;  /* 0x0036580001167983 */ /* 0x001ea80000300a00 */
[----:B------:R-:W2:Y:S02]  /*31d20*/  LDL.LU.64 R20, [R1+0x3650] ;  /* 0x0036500001147983 */ /* 0x000ea40000300a00 */
[----:B--2---:R-:W-:-:S15]  /*31d30*/  HMMA.16816.F32.BF16 R20, R16, R12, R20 ;  /* 0x0000000c1014723c */ /* 0x004fde0000041814 */
[----:B------:R-:W-:-:S04]  /*31d40*/  NOP ;  /* 0x0000000000007918 */ /* 0x000fc80000000000 */
[----:B------:R0:W-:Y:S04]  /*31d50*/  STL.64 [R1+0x330], R20 ;  /* 0x0003301401007387 */ /* 0x0001e80000100a00 */
[----:B------:R-:W-:Y:S04]  /*31d60*/  STL.64 [R1+0x338], R22 ;  /* 0x0003381601007387 */ /* 0x000fe80000100a00 */
[----:B0-----:R-:W2:Y:S04]  /*31d70*/  LDL.LU.64 R20, [R1+0x3648] ;  /* 0x0036480001147983 */ /* 0x001ea80000300a00 */
[----:B---3--:R0:W-:Y:S04]  /*31d80*/  STL.64 [R1+0x35f0], R14 ;  /* 0x0035f00e01007387 */ /* 0x0081e80000100a00 */
[----:B------:R-:W3:Y:S04]  /*31d90*/  LDL.LU.64 R12, [R1+0x460] ;  /* 0x00046000010c7983 */ /* 0x000ee80000300a00 */
[----:B0-----:R-:W3:Y:S01]  /*31da0*/  LDL.LU.64 R14, [R1+0x468] ;  /* 0x00046800010e7983 */ /* 0x001ee20000300a00 */
[----:B--2---:R-:W-:Y:S03]  /*31db0*/  HMMA.16816.F32.BF16 R20, R16, R20, R4 ;  /* 0x000000141014723c */ /* 0x004fe60000041804 */
[----:B------:R-:W2:Y:S04]  /*31dc0*/  LDL.LU.64 R6, [R1+0x3640] ;  /* 0x0036400001067983 */ /* 0x000ea80000300a00 */
[----:B------:R-:W3:-:S12]  /*31dd0*/  LDL.LU.64 R4, [R1+0x3638] ;  /* 0x0036380001047983 */ /* 0x000ed80000300a00 */
[----:B------:R-:W-:Y:S04]  /*31de0*/  STL.64 [R1+0x450], R20 ;  /* 0x0004501401007387 */ /* 0x000fe80000100a00 */
[----:B------:R0:W-:Y:S04]  /*31df0*/  STL.64 [R1+0x458], R22 ;  /* 0x0004581601007387 */ /* 0x0001e80000100a00 */
[----:B0-----:R-:W4:Y:S04]  /*31e00*/  LDL.LU.64 R22, [R1+0x3630] ;  /* 0x0036300001167983 */ /* 0x001f280000300a00 */
[----:B------:R-:W4:Y:S01]  /*31e10*/  LDL.LU.64 R20, [R1+0x3628] ;  /* 0x0036280001147983 */ /* 0x000f220000300a00 */
[----:B---3--:R-:W-:Y:S03]  /*31e20*/  HMMA.16816.F32.BF16 R12, R16, R4, R12 ;  /* 0x00000004100c723c */ /* 0x008fe6000004180c */
[----:B--2---:R0:W-:Y:S04]  /*31e30*/  STL.64 [R1+0x35b8], R6 ;  /* 0x0035b80601007387 */ /* 0x0041e80000100a00 */
[----:B------:R-:W2:-:S12]  /*31e40*/  LDL.LU R4, [R1+0x310] ;  /* 0x0003100001047983 */ /* 0x000e980000300800 */
[----:B------:R-:W-:Y:S04]  /*31e50*/  STL.64 [R1+0x460], R12 ;  /* 0x0004600c01007387 */ /* 0x000fe80000100a00 */
[----:B------:R-:W-:Y:S04]  /*31e60*/  STL.64 [R1+0x468], R14 ;  /* 0x0004680e01007387 */ /* 0x000fe80000100a00 */
[----:B------:R-:W2:Y:S04]  /*31e70*/  LDL.LU R5, [R1+0x314] ;  /* 0x0003140001057983 */ /* 0x000ea80000300800 */
[----:B0-----:R-:W2:Y:S04]  /*31e80*/  LDL.LU R6, [R1+0x318] ;  /* 0x0003180001067983 */ /* 0x001ea80000300800 */
[----:B------:R-:W2:Y:S04]  /*31e90*/  LDL.LU R7, [R1+0x31c] ;  /* 0x00031c0001077983 */ /* 0x000ea80000300800 */
[----:B------:R-:W3:Y:S04]  /*31ea0*/  LDL R18, [R1+0x38] ;  /* 0x0000380001127983 */ /* 0x000ee80000100800 */
[----:B------:R-:W3:Y:S01]  /*31eb0*/  LDL R19, [R1+0x3c] ;  /* 0x00003c0001137983 */ /* 0x000ee20000100800 */
[----:B----4-:R-:W-:Y:S01]  /*31ec0*/  HMMA.16816.F32.BF16 R8, R20, R26, R8 ;  /* 0x0000001a1408723c */ /* 0x010fe20000041808 */
[----:B------:R-:W-:-:S02]  /*31ed0*/  IMAD.MOV.U32 R0, RZ, RZ, R27 ;  /* 0x000000ffff007224 */ /* 0x000fc400078e001b */
[----:B---3--:R0:W-:Y:S04]  /*31ee0*/  STL.64 [R1+0x3608], R18 ;  /* 0x0036081201007387 */ /* 0x0081e80000100a00 */
[----:B------:R-:W3:Y:S04]  /*31ef0*/  LDL.LU R16, [R1+0x300] ;  /* 0x0003000001107983 */ /* 0x000ee80000300800 */
[----:B------:R-:W3:Y:S04]  /*31f00*/  LDL.LU R17, [R1+0x304] ;  /* 0x0003040001117983 */ /* 0x000ee80000300800 */
[----:B0-----:R-:W3:Y:S04]  /*31f10*/  LDL.LU R18, [R1+0x308] ;  /* 0x0003080001127983 */ /* 0x001ee80000300800 */
[----:B------:R-:W3:Y:S04]  /*31f20*/  LDL.LU R19, [R1+0x30c] ;  /* 0x00030c0001137983 */ /* 0x000ee80000300800 */
[----:B------:R-:W4:Y:S04]  /*31f30*/  LDL.LU R12, [R1+0x2e0] ;  /* 0x0002e000010c7983 */ /* 0x000f280000300800 */
[----:B------:R-:W4:Y:S04]  /*31f40*/  LDL.LU R13, [R1+0x2e4] ;  /* 0x0002e400010d7983 */ /* 0x000f280000300800 */
[----:B------:R-:W4:Y:S04]  /*31f50*/  LDL.LU R14, [R1+0x2e8] ;  /* 0x0002e800010e7983 */ /* 0x000f280000300800 */
[----:B------:R-:W4:Y:S04]  /*31f60*/  LDL.LU R15, [R1+0x2ec] ;  /* 0x0002ec00010f7983 */ /* 0x000f280000300800 */
[----:B------:R0:W-:Y:S04]  /*31f70*/  STL.64 [R1+0x320], R8 ;  /* 0x0003200801007387 */ /* 0x0001e80000100a00 */
[----:B------:R1:W-:Y:S01]  /*31f80*/  STL.64 [R1+0x328], R10 ;  /* 0x0003280a01007387 */ /* 0x0003e20000100a00 */
[----:B0-----:R-:W-:-:S03]  /*31f90*/  IMAD.MOV.U32 R8, RZ, RZ, R26 ;  /* 0x000000ffff087224 */ /* 0x001fc600078e001a */
[----:B-1----:R-:W2:Y:S04]  /*31fa0*/  LDL.LU.64 R10, [R1+0x3620] ;  /* 0x00362000010a7983 */ /* 0x002ea80000300a00 */
[----:B------:R-:W2:Y:S02]  /*31fb0*/  LDL.LU.64 R26, [R1+0x3618] ;  /* 0x00361800011a7983 */ /* 0x000ea40000300a00 */
[----:B--2---:R-:W-:-:S15]  /*31fc0*/  HMMA.16816.F32.BF16 R4, R20, R26, R4 ;  /* 0x0000001a1404723c */ /* 0x004fde0000041804 */
[----:B------:R-:W-:-:S04]  /*31fd0*/  NOP ;  /* 0x0000000000007918 */ /* 0x000fc80000000000 */
[----:B------:R0:W-:Y:S04]  /*31fe0*/  STL.64 [R1+0x310], R4 ;  /* 0x0003100401007387 */ /* 0x0001e80000100a00 */
[----:B------:R1:W-:Y:S01]  /*31ff0*/  STL.64 [R1+0x318], R6 ;  /* 0x0003180601007387 */ /* 0x0003e20000100a00 */
[----:B0-----:R-:W-:Y:S02]  /*32000*/  IMAD.MOV.U32 R5, RZ, RZ, R26 ;  /* 0x000000ffff057224 */ /* 0x001fe400078e001a */
[----:B------:R-:W-:Y:S02]  /*32010*/  IMAD.MOV.U32 R4, RZ, RZ, R27 ;  /* 0x000000ffff047224 */ /* 0x000fe400078e001b */
[----:B------:R-:W3:Y:S02]  /*32020*/  LDL.LU.64 R26, [R1+0x3610] ;  /* 0x00361000011a7983 */ /* 0x000ee40000300a00 */
[----:B---3--:R-:W-:Y:S01]  /*32030*/  HMMA.16816.F32.BF16 R16, R20, R26, R16 ;  /* 0x0000001a1410723c */ /* 0x008fe20000041810 */
[----:B-1----:R-:W-:-:S02]  /*32040*/  IMAD.MOV.U32 R7, RZ, RZ, R26 ;  /* 0x000000ffff077224 */ /* 0x002fc400078e001a */
[----:B------:R-:W-:-:S15]  /*32050*/  IMAD.MOV.U32 R6, RZ, RZ, R27 ;  /* 0x000000ffff067224 */ /* 0x000fde00078e001b */
[----:B------:R-:W-:Y:S01]  /*32060*/  NOP ;  /* 0x0000000000007918 */ /* 0x000fe20000000000 */
[----:B------:R-:W-:Y:S04]  /*32070*/  STL.64 [R1+0x300], R16 ;  /* 0x0003001001007387 */ /* 0x000fe80000100a00 */
[----:B------:R0:W-:Y:S04]  /*32080*/  STL.64 [R1+0x308], R18 ;  /* 0x0003081201007387 */ /* 0x0001e80000100a00 */
[----:B0-----:R-:W4:Y:S04]  /*32090*/  LDL.LU.64 R18, [R1+0x3608] ;  /* 0x0036080001127983 */ /* 0x001f280000300a00 */
[----:B------:R-:W2:Y:S04]  /*320a0*/  LDL.LU.64 R26, [R1+0x3600] ;  /* 0x00360000011a7983 */ /* 0x000ea80000300a00 */
[----:B------:R-:W2:Y:S04]  /*320b0*/  LDL.LU.64 R24, [R1+0x35f8] ;  /* 0x0035f80001187983 */ /* 0x000ea80000300a00 */
[----:B------:R0:W-:Y:S01]  /*320c0*/  STL.64 [R1+0x3568], R10 ;  /* 0x0035680a01007387 */ /* 0x0001e20000100a00 */
[----:B--2---:R-:W-:Y:S01]  /*320d0*/  HMMA.16816.F32.BF16 R24, R20, R10, R24 ;  /* 0x0000000a1418723c */ /* 0x004fe20000041818 */
[----:B0-----:R-:W-:-:S02]  /*320e0*/  IMAD.MOV.U32 R10, RZ, RZ, R7 ;  /* 0x000000ffff0a7224 */ /* 0x001fc400078e0007 */
[----:B------:R-:W-:-:S15]  /*320f0*/  IMAD.MOV.U32 R11, RZ, RZ, R6 ;  /* 0x000000ffff0b7224 */ /* 0x000fde00078e0006 */
[----:B------:R-:W-:Y:S01]  /*32100*/  NOP ;  /* 0x0000000000007918 */ /* 0x000fe20000000000 */
[----:B------:R-:W-:Y:S04]  /*32110*/  STL.64 [R1+0x2f0], R24 ;  /* 0x0002f01801007387 */ /* 0x000fe80000100a00 */
[----:B------:R-:W-:Y:S04]  /*32120*/  STL.64 [R1+0x2f8], R26 ;  /* 0x0002f81a01007387 */ /* 0x000fe80000100a00 */
[----:B------:R0:W-:Y:S02]  /*32130*/  STL.64 [R1+0x3578], R10 ;  /* 0x0035780a01007387 */ /* 0x0001e40000100a00 */
[----:B0-----:R-:W-:-:S02]  /*32140*/  IMAD.MOV.U32 R11, RZ, RZ, R4 ;  /* 0x000000ffff0b7224 */ /* 0x001fc400078e0004 */
[----:B------:R-:W-:Y:S01]  /*32150*/  IMAD.MOV.U32 R10, RZ, RZ, R5 ;  /* 0x000000ffff0a7224 */ /* 0x000fe200078e0005 */
[----:B------:R-:W2:Y:S04]  /*32160*/  LDL.LU R4, [R1+0x2c0] ;  /* 0x0002c00001047983 */ /* 0x000ea80000300800 */
[----:B------:R-:W2:Y:S04]  /*32170*/  LDL.LU R5, [R1+0x2c4] ;  /* 0x0002c40001057983 */ /* 0x000ea80000300800 */
[----:B------:R-:W3:Y:S04]  /*32180*/  LDL.LU R6, [R1+0x2c8] ;  /* 0x0002c80001067983 */ /* 0x000ee80000300800 */
[----:B------:R-:W3:Y:S01]  /*32190*/  LDL.LU R7, [R1+0x2cc] ;  /* 0x0002cc0001077983 */ /* 0x000ee20000300800 */
[----:B----4-:R-:W-:Y:S03]  /*321a0*/  HMMA.16816.F32.BF16 R12, R20, R18, R12 ;  /* 0x00000012140c723c */ /* 0x010fe6000004180c */
[----:B---3--:R-:W-:Y:S04]  /*321b0*/  STL.64 [R1+0x35d8], R6 ;  /* 0x0035d80601007387 */ /* 0x008fe80000100a00 */
[----:B--2---:R0:W-:Y:S04]  /*321c0*/  STL.64 [R1+0x35d0], R4 ;  /* 0x0035d00401007387 */ /* 0x0041e80000100a00 */
[----:B0-----:R-:W2:Y:S04]  /*321d0*/  LDL.LU R4, [R1+0x2d0] ;  /* 0x0002d00001047983 */ /* 0x001ea80000300800 */
[----:B------:R-:W2:Y:S04]  /*321e0*/  LDL.LU R5, [R1+0x2d4] ;  /* 0x0002d40001057983 */ /* 0x000ea80000300800 */
[----:B------:R-:W2:Y:S04]  /*321f0*/  LDL.LU R6, [R1+0x2d8] ;  /* 0x0002d80001067983 */ /* 0x000ea80000300800 */
[----:B------:R-:W2:Y:S04]  /*32200*/  LDL.LU R7, [R1+0x2dc] ;  /* 0x0002dc0001077983 */ /* 0x000ea80000300800 */
[----:B------:R-:W3:Y:S04]  /*32210*/  LDL.LU R24, [R1+0x210] ;  /* 0x0002100001187983 */ /* 0x000ee80000300800 */
[----:B------:R-:W3:Y:S04]  /*32220*/  LDL.LU R25, [R1+0x214] ;  /* 0x0002140001197983 */ /* 0x000ee80000300800 */
[----:B------:R-:W4:Y:S04]  /*32230*/  LDL.LU R26, [R1+0x218] ;  /* 0x00021800011a7983 */ /* 0x000f280000300800 */
[----:B------:R-:W4:Y:S04]  /*32240*/  LDL.LU R27, [R1+0x21c] ;  /* 0x00021c00011b7983 */ /* 0x000f280000300800 */
[----:B----4-:R0:W-:Y:S04]  /*32250*/  STL.64 [R1+0x35c8], R26 ;  /* 0x0035c81a01007387 */ /* 0x0101e80000100a00 */
[----:B---3--:R-:W-:Y:S04]  /*32260*/  STL.64 [R1+0x35c0], R24 ;  /* 0x0035c01801007387 */ /* 0x008fe80000100a00 */
[----:B0-----:R-:W3:Y:S04]  /*32270*/  LDL.64 R26, [R1+0x68] ;  /* 0x00006800011a7983 */ /* 0x001ee80000100a00 */
[----:B------:R-:W-:Y:S04]  /*32280*/  STL.64 [R1+0x3590], R10 ;  /* 0x0035900a01007387 */ /* 0x000fe80000100a00 */
[----:B------:R-:W-:Y:S04]  /*32290*/  STL.64 [R1+0x2e0], R12 ;  /* 0x0002e00c01007387 */ /* 0x000fe80000100a00 */
[----:B------:R0:W-:Y:S04]  /*322a0*/  STL.64 [R1+0x2e8], R14 ;  /* 0x0002e80e01007387 */ /* 0x0001e80000100a00 */
[----:B0-----:R-:W2:Y:S04]  /*322b0*/  LDL.LU.64 R14, [R1+0x35f0] ;  /* 0x0035f000010e7983 */ /* 0x001ea80000300a00 */
[----:B------:R0:W-:Y:S04]  /*322c0*/  STL.64 [R1+0x3570], R18 ;  /* 0x0035701201007387 */ /* 0x0001e80000100a00 */
[----:B------:R-:W4:Y:S01]  /*322d0*/  LDL.LU R16, [R1+0x160] ;  /* 0x0001600001107983 */ /* 0x000f220000300800 */
[----:B------:R-:W-:-:S03]  /*322e0*/  IMAD.MOV.U32 R17, RZ, RZ, R2 ;  /* 0x000000ffff117224 */ /* 0x000fc600078e0002 */
[----:B------:R-:W2:Y:S01]  /*322f0*/  LDL.LU R2, [R1+0x35e8] ;  /* 0x0035e80001027983 */ /* 0x000ea20000300800 */
[----:B0-----:R-:W-:Y:S02]  /*32300*/  IMAD.MOV.U32 R18, RZ, RZ, R3 ;  /* 0x000000ffff127224 */ /* 0x001fe400078e0003 */
[----:B------:R-:W-:Y:S01]  /*32310*/  IMAD.MOV.U32 R19, RZ, RZ, R28 ;  /* 0x000000ffff137224 */ /* 0x000fe200078e001c */
[----:B------:R-:W2:Y:S04]  /*32320*/  LDL.LU R3, [R1+0x35e4] ;  /* 0x0035e40001037983 */ /* 0x000ea80000300800 */
[----:B------:R-:W2:Y:S04]  /*32330*/  LDL.LU R28, [R1+0x35e0] ;  /* 0x0035e000011c7983 */ /* 0x000ea80000300800 */
[----:B------:R-:W-:Y:S04]  /*32340*/  STL.64 [R1+0x3588], R18 ;  /* 0x0035881201007387 */ /* 0x000fe80000100a00 */
[----:B----4-:R0:W-:Y:S04]  /*32350*/  STL.64 [R1+0x3580], R16 ;  /* 0x0035801001007387 */ /* 0x0101e80000100a00 */
[----:B0-----:R-:W4:Y:S04]  /*32360*/  LDL.LU R16, [R1+0x170] ;  /* 0x0001700001107983 */ /* 0x001f280000300800 */
[----:B------:R-:W4:Y:S04]  /*32370*/  LDL.LU R17, [R1+0x174] ;  /* 0x0001740001117983 */ /* 0x000f280000300800 */
[----:B------:R-:W3:Y:S04]  /*32380*/  LDL.LU R18, [R1+0x178] ;  /* 0x0001780001127983 */ /* 0x000ee80000300800 */
[----:B------:R-:W3:Y:S01]  /*32390*/  LDL.LU R19, [R1+0x17c] ;  /* 0x00017c0001137983 */ /* 0x000ee20000300800 */
[----:B--2---:R-:W-:Y:S03]  /*323a0*/  HMMA.16816.F32.BF16 R4, R20, R14, R4 ;  /* 0x0000000e1404723c */ /* 0x004fe60000041804 */
[----:B---3--:R0:W-:Y:S04]  /*323b0*/  STL.64 [R1+0x35a0], R18 ;  /* 0x0035a01201007387 */ /* 0x0081e80000100a00 */
[----:B----4-:R1:W-:Y:S01]  /*323c0*/  STL.64 [R1+0x3598], R16 ;  /* 0x0035981001007387 */ /* 0x0103e20000100a00 */
[----:B0-----:R-:W-:-:S03]  /*323d0*/  MOV R18, R3 ;  /* 0x0000000300127202 */ /* 0x001fc60000000f00 */
[----:B-1----:R-:W2:Y:S01]  /*323e0*/  LDL.LU R16, [R1+0x180] ;  /* 0x0001800001107983 */ /* 0x002ea20000300800 */
[----:B------:R-:W-:-:S07]  /*323f0*/  IMAD.MOV.U32 R19, RZ, RZ, R2 ;  /* 0x000000ffff137224 */ /* 0x000fce00078e0002 */
[----:B------:R-:W-:Y:S01]  /*32400*/  IMAD.MOV.U32 R3, RZ, RZ, R6 ;  /* 0x000000ffff037224 */ /* 0x000fe200078e0006 */
[----:B------:R0:W-:Y:S01]  /*32410*/  STL.64 [R1+0x2d0], R4 ;  /* 0x0002d00401007387 */ /* 0x0001e20000100a00 */
[----:B------:R-:W-:-:S03]  /*32420*/  IMAD.MOV.U32 R2, RZ, RZ, R7 ;  /* 0x000000ffff027224 */ /* 0x000fc600078e0007 */
[----:B------:R-:W3:Y:S04]  /*32430*/  LDL.LU.64 R6, [R1+0x35d8] ;  /* 0x0035d80001067983 */ /* 0x000ee80000300a00 */
[----:B0-----:R-:W3:Y:S01]  /*32440*/  LDL.LU.64 R4, [R1+0x35d0] ;  /* 0x0035d00001047983 */ /* 0x001ee20000300a00 */
[----:B------:R-:W-:-:S03]  /*32450*/  IMAD.MOV.U32 R11, RZ, RZ, R0 ;  /* 0x000000ffff0b7224 */ /* 0x000fc600078e0000 */
[----:B------:R0:W-:Y:S04]  /*32460*/  STL [R1+0x34bc], R2 ;  /* 0x0034bc0201007387 */ /* 0x0001e80000100800 */
[----:B------:R-:W-:Y:S01]  /*32470*/  STL [R1+0x32e8], R3 ;  /* 0x0032e80301007387 */ /* 0x000fe20000100800 */
[----:B------:R-:W-:Y:S02]  /*32480*/  IMAD.MOV.U32 R0, RZ, RZ, R27 ;  /* 0x000000ffff007224 */ /* 0x000fe400078e001b */
[----:B------:R-:W-:Y:S02]  /*32490*/  IMAD.MOV.U32 R17, RZ, RZ, R28 ;  /* 0x000000ffff117224 */ /* 0x000fe400078e001c */
[----:B0-----:R-:W-:Y:S01]  /*324a0*/  IMAD.MOV.U32 R2, RZ, RZ, R26 ;  /* 0x000000ffff027224 */ /* 0x001fe200078e001a */
[----:B---3--:R-:W-:Y:S01]  /*324b0*/  HMMA.16816.F32.BF16 R4, R20, R26, R4 ;  /* 0x0000001a1404723c */ /* 0x008fe20000041804 */
[----:B------:R-:W3:Y:S04]  /*324c0*/  LDL.LU.64 R26, [R1+0x35c8] ;  /* 0x0035c800011a7983 */ /* 0x000ee80000300a00 */
[----:B------:R-:W3:-:S14]  /*324d0*/  LDL.LU.64 R24, [R1+0x35c0] ;  /* 0x0035c00001187983 */ /* 0x000edc0000300a00 */
[----:B------:R-:W-:Y:S04]  /*324e0*/  STL.64 [R1+0x2c0], R4 ;  /* 0x0002c00401007387 */ /* 0x000fe80000100a00 */
[----:B------:R0:W-:Y:S01]  /*324f0*/  STL [R1+0x2c8], R6 ;  /* 0x0002c80601007387 */ /* 0x0001e20000100800 */
[----:B------:R-:W-:-:S03]  /*32500*/  IMAD.MOV.U32 R28, RZ, RZ, R7 ;  /* 0x000000ffff1c7224 */ /* 0x000fc600078e0007 */
[----:B0-----:R-:W3:Y:S04]  /*32510*/  LDL.LU.64 R6, [R1+0x35b8] ;  /* 0x0035b80001067983 */ /* 0x001ee80000300a00 */
[----:B------:R-:W-:Y:S01]  /*32520*/  STL [R1+0x34c0], R28 ;  /* 0x0034c01c01007387 */ /* 0x000fe20000100800 */
[----:B---3--:R-:W-:Y:S03]  /*32530*/  HMMA.16816.F32.BF16 R20, R20, R6, R24 ;  /* 0x000000061414723c */ /* 0x008fe60000041818 */
[----:B------:R-:W2:Y:S04]  /*32540*/  LDL.LU.64 R26, [R1+0x35b0] ;  /* 0x0035b000011a7983 */ /* 0x000ea80000300a00 */
[----:B------:R-:W2:Y:S04]  /*32550*/  LDL.LU.64 R24, [R1+0x35a8] ;  /* 0x0035a80001187983 */ /* 0x000ea80000300a00 */
[----:B------:R0:W-:Y:S04]  /*32560*/  STL.64 [R1+0x3548], R6 ;  /* 0x0035480601007387 */ /* 0x0001e80000100a00 */
[----:B------:R-:W3:Y:S04]  /*32570*/  LDL.LU R4, [R1+0x140] ;  /* 0x0001400001047983 */ /* 0x000ee80000300800 */
[----:B------:R-:W-:Y:S04]  /*32580*/  STL.64 [R1+0x210], R20 ;  /* 0x0002101401007387 */ /* 0x000fe80000100a00 */
[----:B------:R1:W-:Y:S04]  /*32590*/  STL.64 [R1+0x218], R22 ;  /* 0x0002181601007387 */ /* 0x0003e80000100a00 */
[----:B------:R-:W3:Y:S04]  /*325a0*/  LDL.LU R5, [R1+0x144] ;  /* 0x0001440001057983 */ /* 0x000ee80000300800 */
[----:B0-----:R-:W3:Y:S04]  /*325b0*/  LDL.LU R6, [R1+0x148] ;  /* 0x0001480001067983 */ /* 0x001ee80000300800 */
[----:B------:R-:W3:Y:S04]  /*325c0*/  LDL.LU R7, [R1+0x14c] ;  /* 0x00014c0001077983 */ /* 0x000ee80000300800 */
[----:B-1----:R-:W4:Y:S01]  /*325d0*/  LDL R23, [R1+0x17f8] ;  /* 0x0017f80001177983 */ /* 0x002f220000100800 */
[----:B------:R-:W-:-:S07]  /*325e0*/  IMAD.MOV.U32 R10, RZ, RZ, R8 ;  /* 0x000000ffff0a7224 */ /* 0x000fce00078e0008 */
[C---:B--2---:R-:W-:Y:S01]  /*325f0*/  HMMA.16816.F32.BF16 R8, R24.reuse, R10, R16 ;  /* 0x0000000a1808723c */ /* 0x044fe20000041810 */
[----:B----4-:R0:W-:Y:S04]  /*32600*/  STL [R1+0x3560], R23 ;  /* 0x0035601701007387 */ /* 0x0101e80000100800 */
[----:B------:R-:W2:Y:S04]  /*32610*/  LDL.LU R20, [R1+0x150] ;  /* 0x0001500001147983 */ /* 0x000ea80000300800 */
[----:B------:R-:W2:Y:S04]  /*32620*/  LDL.LU R21, [R1+0x154] ;  /* 0x0001540001157983 */ /* 0x000ea80000300800 */
[----:B------:R-:W2:Y:S04]  /*32630*/  LDL.LU R22, [R1+0x158] ;  /* 0x0001580001167983 */ /* 0x000ea80000300800 */
[----:B0-----:R-:W2:Y:S04]  /*32640*/  LDL.LU R23, [R1+0x15c] ;  /* 0x00015c0001177983 */ /* 0x001ea80000300800 */
[----:B------:R-:W4:Y:S04]  /*32650*/  LDL.LU.64 R18, [R1+0x35a0] ;  /* 0x0035a00001127983 */ /* 0x000f280000300a00 */
[----:B------:R-:W4:Y:S04]  /*32660*/  LDL.LU.64 R16, [R1+0x3598] ;  /* 0x0035980001107983 */ /* 0x000f280000300a00 */
[----:B------:R-:W-:Y:S04]  /*32670*/  STL.64 [R1+0x180], R8 ;  /* 0x0001800801007387 */ /* 0x000fe80000100a00 */
[----:B------:R0:W-:Y:S04]  /*32680*/  STL.64 [R1+0x188], R10 ;  /* 0x0001880a01007387 */ /* 0x0001e80000100a00 */
[----:B0-----:R-:W4:Y:S02]  /*32690*/  LDL.LU.64 R10, [R1+0x3590] ;  /* 0x00359000010a7983 */ /* 0x001f240000300a00 */
[----:B----4-:R-:W-:Y:S02]  /*326a0*/  HMMA.16816.F32.BF16 R8, R24, R10, R16 ;  /* 0x0000000a1808723c */ /* 0x010fe40000041810 */
[----:B------:R-:W4:Y:S04]  /*326b0*/  LDL.LU.64 R18, [R1+0x3588] ;  /* 0x0035880001127983 */ /* 0x000f280000300a00 */
[----:B------:R-:W4:-:S13]  /*326c0*/  LDL.LU.64 R16, [R1+0x3580] ;  /* 0x0035800001107983 */ /* 0x000f1a0000300a00 */
[----:B------:R-:W-:Y:S04]  /*326d0*/  STL.64 [R1+0x170], R8 ;  /* 0x0001700801007387 */ /* 0x000fe80000100a00 */
[----:B------:R0:W-:Y:S04]  /*326e0*/  STL.64 [R1+0x178], R10 ;  /* 0x0001780a01007387 */ /* 0x0001e80000100a00 */
[----:B0-----:R-:W4:Y:S02]  /*326f0*/  LDL.LU.64 R10, [R1+0x3578] ;  /* 0x00357800010a7983 */ /* 0x001f240000300a00 */
[----:B----4-:R-:W-:Y:S02]  /*32700*/  HMMA.16816.F32.BF16 R8, R24, R10, R16 ;  /* 0x0000000a1808723c */ /* 0x010fe40000041810 */
[----:B------:R-:W3:-:S15]  /*32710*/  LDL.LU.64 R18, [R1+0x3570] ;  /* 0x0035700001127983 */ /* 0x000ede0000300a00 */
[----:B------:R-:W-:Y:S02]  /*32720*/  NOP ;  /* 0x0000000000007918 */ /* 0x000fe40000000000 */
[----:B------:R-:W-:Y:S04]  /*32730*/  STL.64 [R1+0x160], R8 ;  /* 0x0001600801007387 */ /* 0x000fe80000100a00 */
[----:B------:R0:W-:Y:S04]  /*32740*/  STL.64 [R1+0x168], R10 ;  /* 0x0001680a01007387 */ /* 0x0001e80000100a00 */
[----:B0-----:R-:W2:Y:S01]  /*32750*/  LDL.LU.64 R10, [R1+0x3568] ;  /* 0x00356800010a7983 */ /* 0x001ea20000300a00 */
[C---:B---3--:R-:W-:Y:S08]  /*32760*/  HMMA.16816.F32.BF16 R4, R24.reuse, R18, R4 ;  /* 0x000000121804723c */ /* 0x048ff00000041804 */
[----:B--2---:R-:W-:Y:S01]  /*32770*/  HMMA.16816.F32.BF16 R20, R24, R10, R20 ;  /* 0x0000000a1814723c */ /* 0x004fe20000041814 */
[----:B------:R-:W-:-:S15]  /*32780*/  STL.64 [R1+0x3508], R10 ;  /* 0x0035080a01007387 */ /* 0x000fde0000100a00 */
[----:B------:R-:W-:-:S03]  /*32790*/  NOP ;  /* 0x0000000000007918 */ /* 0x000fc60000000000 */
[----:B------:R-:W-:Y:S04]  /*327a0*/  STL.64 [R1+0x150], R20 ;  /* 0x0001501401007387 */ /* 0x000fe80000100a00 */
[----:B------:R-:W-:Y:S04]  /*327b0*/  STL.64 [R1+0x158], R22 ;  /* 0x0001581601007387 */ /* 0x000fe80000100a00 */
[----:B------:R0:W-:Y:S04]  /*327c0*/  STL.64 [R1+0x34e0], R18 ;  /* 0x0034e01201007387 */ /* 0x0001e80000100a00 */
[----:B------:R-:W2:Y:S04]  /*327d0*/  LDL.LU R16, [R1+0xd0] ;  /* 0x0000d00001107983 */ /* 0x000ea80000300800 */
[----:B------:R-:W-:Y:S04]  /*327e0*/  STL.64 [R1+0x140], R4 ;  /* 0x0001400401007387 */ /* 0x000fe80000100a00 */
[----:B------:R-:W-:Y:S04]  /*327f0*/  STL.64 [R1+0x148], R6 ;  /* 0x0001480601007387 */ /* 0x000fe80000100a00 */
[----:B------:R-:W2:Y:S04]  /*32800*/  LDL.LU R17, [R1+0xd4] ;  /* 0x0000d40001117983 */ /* 0x000ea80000300800 */
[----:B0-----:R-:W3:Y:S04]  /*32810*/  LDL.LU R18, [R1+0xd8] ;  /* 0x0000d80001127983 */ /* 0x001ee80000300800 */
[----:B------:R-:W3:Y:S04]  /*32820*/  LDL.LU R19, [R1+0xdc] ;  /* 0x0000dc0001137983 */ /* 0x000ee80000300800 */
[----:B------:R-:W4:Y:S04]  /*32830*/  LDL.LU R20, [R1+0x130] ;  /* 0x0001300001147983 */ /* 0x000f280000300800 */
[----:B------:R-:W4:Y:S04]  /*32840*/  LDL.LU R21, [R1+0x134] ;  /* 0x0001340001157983 */ /* 0x000f280000300800 */
[----:B------:R-:W4:Y:S04]  /*32850*/  LDL.LU R22, [R1+0x138] ;  /* 0x0001380001167983 */ /* 0x000f280000300800 */
[----:B------:R-:W4:Y:S04]  /*32860*/  LDL.LU R23, [R1+0x13c] ;  /* 0x00013c0001177983 */ /* 0x000f280000300800 */
[----:B------:R-:W2:Y:S04]  /*32870*/  LDL.LU R8, [R1+0xf0] ;  /* 0x0000f00001087983 */ /* 0x000ea80000300800 */
[----:B------:R-:W2:Y:S04]  /*32880*/  LDL.LU R9, [R1+0xf4] ;  /* 0x0000f40001097983 */ /* 0x000ea80000300800 */
[----:B------:R-:W2:Y:S04]  /*32890*/  LDL.LU R10, [R1+0xf8] ;  /* 0x0000f800010a7983 */ /* 0x000ea80000300800 */
[----:B------:R-:W2:Y:S04]  /*328a0*/  LDL.LU R11, [R1+0xfc] ;  /* 0x0000fc00010b7983 */ /* 0x000ea80000300800 */
[----:B--2---:R-:W-:Y:S04]  /*328b0*/  STL.64 [R1+0x3518], R10 ;  /* 0x0035180a01007387 */ /* 0x004fe80000100a00 */
[----:B------:R0:W-:Y:S04]  /*328c0*/  STL.64 [R1+0x3510], R8 ;  /* 0x0035100801007387 */ /* 0x0001e80000100a00 */
[----:B0-----:R-:W2:Y:S04]  /*328d0*/  LDL.LU R8, [R1+0x100] ;  /* 0x0001000001087983 */ /* 0x001ea80000300800 */
        /* <DEDUP_REMOVED lines=15> */
[----:B---3--:R0:W-:Y:S04]  /*329d0*/  STL.64 [R1+0x34f0], R18 ;  /* 0x0034f01201007387 */ /* 0x0081e80000100a00 */
[----:B------:R-:W-:Y:S04]  /*329e0*/  STL.64 [R1+0x34e8], R16 ;  /* 0x0034e81001007387 */ /* 0x000fe80000100a00 */
[----:B0-----:R-:W3:Y:S01]  /*329f0*/  LDL.64 R18, [R1+0x8] ;  /* 0x0000080001127983 */ /* 0x001ee20000100a00 */
[----:B----4-:R-:W-:Y:S03]  /*32a00*/  HMMA.16816.F32.BF16 R20, R24, R14, R20 ;  /* 0x0000000e1814723c */ /* 0x010fe60000041814 */
[----:B---3--:R0:W-:Y:S04]  /*32a10*/  STL.64 [R1+0x3500], R18 ;  /* 0x0035001201007387 */ /* 0x0081e80000100a00 */
[----:B0-----:R-:W3:Y:S01]  /*32a20*/  LDL.64 R18, [R1+0x18] ;  /* 0x0000180001127983 */ /* 0x001ee20000100a00 */
[----:B------:R-:W-:-:S02]  /*32a30*/  IMAD.MOV.U32 R6, RZ, RZ, R2 ;  /* 0x000000ffff067224 */ /* 0x000fc400078e0002 */
[----:B------:R-:W-:Y:S01]  /*32a40*/  IMAD.MOV.U32 R7, RZ, RZ, R0 ;  /* 0x000000ffff077224 */ /* 0x000fe200078e0000 */
[----:B---3--:R0:W-:Y:S04]  /*32a50*/  STL.64 [R1+0x3520], R18 ;  /* 0x0035201201007387 */ /* 0x0081e80000100a00 */
[----:B0-----:R-:W3:Y:S04]  /*32a60*/  LDL.64 R18, [R1+0x28] ;  /* 0x0000280001127983 */ /* 0x001ee80000100a00 */
[----:B------:R0:W-:Y:S04]  /*32a70*/  STL.64 [R1+0x130], R20 ;  /* 0x0001301401007387 */ /* 0x0001e80000100a00 */
[----:B------:R1:W-:Y:S01]  /*32a80*/  STL.64 [R1+0x138], R22 ;  /* 0x0001381601007387 */ /* 0x0003e20000100a00 */
[----:B0-----:R-:W-:-:S03]  /*32a90*/  IMAD.MOV.U32 R20, RZ, RZ, R15 ;  /* 0x000000ffff147224 */ /* 0x001fc600078e000f */
[----:B-1----:R-:W4:Y:S04]  /*32aa0*/  LDL.LU R23, [R1+0x3560] ;  /* 0x0035600001177983 */ /* 0x002f280000300800 */
[----:B------:R-:W3:Y:S01]  /*32ab0*/  LDL R15, [R1+0x17fc] ;  /* 0x0017fc00010f7983 */ /* 0x000ee20000100800 */
[C---:B--2---:R-:W-:Y:S01]  /*32ac0*/  HMMA.16816.F32.BF16 R4, R24.reuse, R6, R8 ;  /* 0x000000061804723c */ /* 0x044fe20000041808 */
[----:B------:R-:W-:Y:S02]  /*32ad0*/  IMAD.MOV.U32 R21, RZ, RZ, R14 ;  /* 0x000000ffff157224 */ /* 0x000fe400078e000e */
[----:B---3--:R0:W-:Y:S04]  /*32ae0*/  STL [R1+0x34f8], R15 ;  /* 0x0034f80f01007387 */ /* 0x0081e80000100800 */
[----:B------:R-:W2:Y:S04]  /*32af0*/  LDL.LU R12, [R1+0xe0] ;  /* 0x0000e000010c7983 */ /* 0x000ea80000300800 */
[----:B------:R-:W2:Y:S04]  /*32b00*/  LDL.LU R13, [R1+0xe4] ;  /* 0x0000e400010d7983 */ /* 0x000ea80000300800 */
[----:B------:R-:W2:Y:S04]  /*32b10*/  LDL.LU R14, [R1+0xe8] ;  /* 0x0000e800010e7983 */ /* 0x000ea80000300800 */
[----:B0-----:R-:W2:Y:S04]  /*32b20*/  LDL.LU R15, [R1+0xec] ;  /* 0x0000ec00010f7983 */ /* 0x001ea80000300800 */
[----:B----4-:R-:W-:Y:S04]  /*32b30*/  STL [R1+0x34d8], R23 ;  /* 0x0034d81701007387 */ /* 0x010fe80000100800 */
[----:B------:R0:W-:Y:S04]  /*32b40*/  STL.64 [R1+0x34d0], R20 ;  /* 0x0034d01401007387 */ /* 0x0001e80000100a00 */
[----:B0-----:R-:W3:Y:S04]  /*32b50*/  LDL.LU R20, [R1+0x200] ;  /* 0x0002000001147983 */ /* 0x001ee80000300800 */
[----:B------:R-:W3:Y:S04]  /*32b60*/  LDL.LU R21, [R1+0x204] ;  /* 0x0002040001157983 */ /* 0x000ee80000300800 */
[----:B------:R-:W3:Y:S04]  /*32b70*/  LDL.LU R22, [R1+0x208] ;  /* 0x0002080001167983 */ /* 0x000ee80000300800 */
[----:B------:R-:W3:Y:S04]  /*32b80*/  LDL.LU R23, [R1+0x20c] ;  /* 0x00020c0001177983 */ /* 0x000ee80000300800 */
[----:B------:R-:W4:Y:S04]  /*32b90*/  LDL.LU.64 R10, [R1+0x3558] ;  /* 0x00355800010a7983 */ /* 0x000f280000300a00 */
[----:B------:R-:W4:Y:S04]  /*32ba0*/  LDL.LU.64 R8, [R1+0x3550] ;  /* 0x0035500001087983 */ /* 0x000f280000300a00 */
[----:B------:R-:W-:Y:S04]  /*32bb0*/  STL.64 [R1+0x120], R4 ;  /* 0x0001200401007387 */ /* 0x000fe80000100a00 */
[----:B------:R0:W-:Y:S04]  /*32bc0*/  STL.64 [R1+0x128], R6 ;  /* 0x0001280601007387 */ /* 0x0001e80000100a00 */
[----:B0-----:R-:W4:Y:S02]  /*32bd0*/  LDL.LU.64 R6, [R1+0x3548] ;  /* 0x0035480001067983 */ /* 0x001f240000300a00 */
[----:B----4-:R-:W-:Y:S02]  /*32be0*/  HMMA.16816.F32.BF16 R24, R24, R6, R8 ;  /* 0x000000061818723c */ /* 0x010fe40000041808 */
[----:B------:R-:W4:Y:S04]  /*32bf0*/  LDL.LU.64 R10, [R1+0x3540] ;  /* 0x00354000010a7983 */ /* 0x000f280000300a00 */
[----:B------:R-:W4:Y:S01]  /*32c00*/  LDL.LU.64 R8, [R1+0x3538] ;  /* 0x0035380001087983 */ /* 0x000f220000300a00 */
[----:B------:R-:W-:-:S03]  /*32c10*/  IMAD.MOV.U32 R3, RZ, RZ, R7 ;  /* 0x000000ffff037224 */ /* 0x000fc600078e0007 */
[----:B------:R-:W4:Y:S09]  /*32c20*/  LDL.LU.64 R6, [R1+0x3530] ;  /* 0x0035300001067983 */ /* 0x000f320000300a00 */
[----:B------:R-:W-:Y:S04]  /*32c30*/  STL.64 [R1+0xb0], R24 ;  /* 0x0000b01801007387 */ /* 0x000fe80000100a00 */
[----:B------:R0:W-:Y:S04]  /*32c40*/  STL.64 [R1+0xb8], R26 ;  /* 0x0000b81a01007387 */ /* 0x0001e80000100a00 */
[----:B------:R-:W4:Y:S04]  /*32c50*/  LDL.LU.64 R4, [R1+0x3528] ;  /* 0x0035280001047983 */ /* 0x000f280000300a00 */
[----:B0-----:R-:W2:Y:S01]  /*32c60*/  LDL.64 R26, [R1+0x68] ;  /* 0x00006800011a7983 */ /* 0x001ea20000100a00 */
[----:B------:R-:W-:-:S02]  /*32c70*/  IMAD.MOV.U32 R2, RZ, RZ, R18 ;  /* 0x000000ffff027224 */ /* 0x000fc400078e0012 */
[----:B------:R-:W-:Y:S01]  /*32c80*/  IMAD.MOV.U32 R0, RZ, RZ, R19 ;  /* 0x000000ffff007224 */ /* 0x000fe200078e0013 */
[----:B----4-:R-:W-:Y:S01]  /*32c90*/  HMMA.16816.F32.BF16 R8, R4, R18, R8 ;  /* 0x000000120408723c */ /* 0x010fe20000041808 */
[----:B--2---:R0:W-:Y:S04]  /*32ca0*/  STL.64 [R1+0x34c8], R26 ;  /* 0x0034c81a01007387 */ /* 0x0041e80000100a00 */
[----:B------:R-:W2:Y:S04]  /*32cb0*/  LDL.LU R24, [R1+0x2b0] ;  /* 0x0002b00001187983 */ /* 0x000ea80000300800 */
[----:B------:R-:W2:Y:S04]  /*32cc0*/  LDL.LU R25, [R1+0x2b4] ;  /* 0x0002b40001197983 */ /* 0x000ea80000300800 */
[----:B0-----:R-:W2:Y:S04]  /*32cd0*/  LDL.LU R26, [R1+0x2b8] ;  /* 0x0002b800011a7983 */ /* 0x001ea80000300800 */
[----:B------:R-:W4:Y:S01]  /*32ce0*/  LDL.LU.64 R18, [R1+0x3520] ;  /* 0x0035200001127983 */ /* 0x000f220000300a00 */
[----:B------:R-:W-:-:S03]  /*32cf0*/  IMAD.MOV.U32 R27, RZ, RZ, R29 ;  /* 0x000000ffff1b7224 */ /* 0x000fc600078e001d */
[----:B------:R-:W-:Y:S04]  /*32d00*/  STL.64 [R1+0x100], R8 ;  /* 0x0001000801007387 */ /* 0x000fe80000100a00 */
[----:B------:R0:W-:Y:S01]  /*32d10*/  STL [R1+0x108], R10 ;  /* 0x0001080a01007387 */ /* 0x0001e20000100800 */
[----:B------:R-:W-:-:S03]  /*32d20*/  IMAD.MOV.U32 R29, RZ, RZ, R11 ;  /* 0x000000ffff1d7224 */ /* 0x000fc600078e000b */
[----:B0-----:R-:W4:Y:S04]  /*32d30*/  LDL.LU.64 R10, [R1+0x3518] ;  /* 0x00351800010a7983 */ /* 0x001f280000300a00 */
[----:B------:R-:W4:Y:S04]  /*32d40*/  LDL.LU.64 R8, [R1+0x3510] ;  /* 0x0035100001087983 */ /* 0x000f280000300a00 */
[----:B------:R-:W-:Y:S04]  /*32d50*/  STL [R1+0x34c4], R2 ;  /* 0x0034c40201007387 */ /* 0x000fe80000100800 */
[----:B------:R-:W-:Y:S01]  /*32d60*/  STL [R1+0x3178], R29 ;  /* 0x0031781d01007387 */ /* 0x000fe20000100800 */
[----:B----4-:R-:W-:-:S15]  /*32d70*/  HMMA.16816.F32.BF16 R8, R4, R18, R8 ;  /* 0x000000120408723c */ /* 0x010fde0000041808 */
[----:B------:R-:W-:-:S04]  /*32d80*/  NOP ;  /* 0x0000000000007918 */ /* 0x000fc80000000000 */
[----:B------:R0:W-:Y:S04]  /*32d90*/  STL.64 [R1+0xf0], R8 ;  /* 0x0000f00801007387 */ /* 0x0001e80000100a00 */
[----:B------:R1:W-:Y:S01]  /*32da0*/  STL.64 [R1+0xf8], R10 ;  /* 0x0000f80a01007387 */ /* 0x0003e20000100a00 */
[----:B0-----:R-:W-:-:S03]  /*32db0*/  IMAD.MOV.U32 R9, RZ, RZ, R18 ;  /* 0x000000ffff097224 */ /* 0x001fc600078e0012 */
[----:B-1----:R-:W4:Y:S01]  /*32dc0*/  LDL.LU.64 R10, [R1+0x3508] ;  /* 0x00350800010a7983 */ /* 0x002f220000300a00 */
[----:B------:R-:W-:-:S03]  /*32dd0*/  IMAD.MOV.U32 R8, RZ, RZ, R19 ;  /* 0x000000ffff087224 */ /* 0x000fc600078e0013 */
[----:B------:R-:W2:Y:S02]  /*32de0*/  LDL.LU.64 R18, [R1+0x3500] ;  /* 0x0035000001127983 */ /* 0x000ea40000300a00 */
[----:B--2---:R-:W-:Y:S01]  /*32df0*/  HMMA.16816.F32.BF16 R12, R4, R18, R12 ;  /* 0x00000012040c723c */ /* 0x004fe2000004180c */
[----:B------:R-:W-:Y:S02]  /*32e00*/  IMAD.MOV.U32 R2, RZ, RZ, R18 ;  /* 0x000000ffff027224 */ /* 0x000fe400078e0012 */
[----:B------:R-:W-:-:S15]  /*32e10*/  IMAD.MOV.U32 R28, RZ, RZ, R19 ;  /* 0x000000ffff1c7224 */ /* 0x000fde00078e0013 */
[----:B------:R-:W-:Y:S01]  /*32e20*/  NOP ;  /* 0x0000000000007918 */ /* 0x000fe20000000000 */
[----:B------:R-:W-:Y:S04]  /*32e30*/  STL.64 [R1+0xe0], R12 ;  /* 0x0000e00c01007387 */ /* 0x000fe80000100a00 */
[----:B------:R0:W-:Y:S04]  /*32e40*/  STL.64 [R1+0xe8], R14 ;  /* 0x0000e80e01007387 */ /* 0x0001e80000100a00 */
[----:B0-----:R-:W2:Y:S04]  /*32e50*/  LDL.LU R15, [R1+0x34f8] ;  /* 0x0034f800010f7983 */ /* 0x001ea80000300800 */
[----:B------:R-:W4:Y:S04]  /*32e60*/  LDL.LU.64 R18, [R1+0x34f0] ;  /* 0x0034f00001127983 */ /* 0x000f280000300a00 */
[----:B------:R-:W4:Y:S04]  /*32e70*/  LDL.LU.64 R16, [R1+0x34e8] ;  /* 0x0034e80001107983 */ /* 0x000f280000300a00 */
[----:B--2---:R-:W-:Y:S01]  /*32e80*/  LDSM.16.MT88.4 R12, [R15+UR5+0x1080] ;  /* 0x001080050f0c783b */ /* 0x004fe20008004200 */
[----:B----4-:R-:W-:-:S15]  /*32e90*/  HMMA.16816.F32.BF16 R16, R4, R10, R16 ;  /* 0x0000000a0410723c */ /* 0x010fde0000041810 */
[----:B------:R-:W-:-:S04]  /*32ea0*/  NOP ;  /* 0x0000000000007918 */ /* 0x000fc80000000000 */
[----:B------:R-:W-:Y:S04]  /*32eb0*/  STL.64 [R1+0xd0], R16 ;  /* 0x0000d01001007387 */ /* 0x000fe80000100a00 */
[----:B------:R0:W-:Y:S01]  /*32ec0*/  STL [R1+0xd8], R18 ;  /* 0x0000d81201007387 */ /* 0x0001e20000100800 */
[----:B------:R-:W-:-:S03]  /*32ed0*/  MOV R29, R19 ;  /* 0x00000013001d7202 */ /* 0x000fc60000000f00 */
[----:B0-----:R-:W3:Y:S04]  /*32ee0*/  LDL.LU.64 R18, [R1+0x34e0] ;  /* 0x0034e00001127983 */ /* 0x001ee80000300a00 */
[----:B------:R0:W-:Y:S04]  /*32ef0*/  STL.64 [R1+0x3480], R10 ;  /* 0x0034800a01007387 */ /* 0x0001e80000100a00 */
[----:B0-----:R-:W2:Y:S04]  /*32f00*/  LDL R11, [R1+0x17f4] ;  /* 0x0017f400010b7983 */ /* 0x001ea80000100800 */
[----:B------:R-:W-:Y:S01]  /*32f10*/  STL [R1+0x31e0], R29 ;  /* 0x0031e01d01007387 */ /* 0x000fe20000100800 */
[----:B---3--:R-:W-:Y:S03]  /*32f20*/  HMMA.16816.F32.BF16 R16, R4, R18, R20 ;  /* 0x000000120410723c */ /* 0x008fe60000041814 */
[----:B------:R-:W3:Y:S04]  /*32f30*/  LDL.LU R23, [R1+0x34d8] ;  /* 0x0034d80001177983 */ /* 0x000ee80000300800 */
[----:B------:R-:W4:-:S12]  /*32f40*/  LDL.LU.64 R20, [R1+0x34d0] ;  /* 0x0034d00001147983 */ /* 0x000f180000300a00 */
[----:B------:R-:W-:Y:S04]  /*32f50*/  STL.64 [R1+0x200], R16 ;  /* 0x0002001001007387 */ /* 0x000fe80000100a00 */
[----:B------:R-:W-:Y:S04]  /*32f60*/  STL.64 [R1+0x208], R18 ;  /* 0x0002081201007387 */ /* 0x000fe80000100a00 */
[----:B---3--:R-:W0:Y:S04]  /*32f70*/  LDSM.16.MT88.4 R16, [R23+UR5+0x1000] ;  /* 0x001000051710783b */ /* 0x008e280008004200 */
[----:B0-----:R4:W-:Y:S02]  /*32f80*/  STL.64 [R1+0x3438], R18 ;  /* 0x0034381201007387 */ /* 0x0019e40000100a00 */
[----:B----4-:R-:W-:-:S02]  /*32f90*/  IMAD.MOV.U32 R18, RZ, RZ, R21 ;  /* 0x000000ffff127224 */ /* 0x010fc400078e0015 */
[----:B------:R-:W-:Y:S02]  /*32fa0*/  IMAD.MOV.U32 R19, RZ, RZ, R20 ;  /* 0x000000ffff137224 */ /* 0x000fe400078e0014 */
[----:B------:R-:W0:Y:S04]  /*32fb0*/  LDSM.16.MT88.4 R20, [R23+UR5+0x1080] ;  /* 0x001080051714783b */ /* 0x000e280008004200 */
[----:B------:R1:W-:Y:S02]  /*32fc0*/  STL.64 [R1+0x3430], R16 ;  /* 0x0034301001007387 */ /* 0x0003e40000100a00 */
[----:B-1----:R-:W-:Y:S02]  /*32fd0*/  HMMA.16816.F32.BF16 R16, R4, R18, R24 ;  /* 0x000000120410723c */ /* 0x002fe40000041818 */
[----:B------:R-:W3:-:S15]  /*32fe0*/  LDL.LU.64 R26, [R1+0x34c8] ;  /* 0x0034c800011a7983 */ /* 0x000ede0000300a00 */
[----:B------:R-:W-:Y:S02]  /*32ff0*/  NOP ;  /* 0x0000000000007918 */ /* 0x000fe40000000000 */
[----:B------:R-:W-:Y:S04]  /*33000*/  STL.64 [R1+0x2b0], R16 ;  /* 0x0002b01001007387 */ /* 0x000fe80000100a00 */
[----:B------:R1:W-:Y:S04]  /*33010*/  STL.64 [R1+0x2b8], R18 ;  /* 0x0002b81201007387 */ /* 0x0003e80000100a00 */
[----:B-1----:R-:W4:Y:S04]  /*33020*/  LDL R18, [R1+0x78] ;  /* 0x0000780001127983 */ /* 0x002f280000100800 */
[----:B0-----:R0:W-:Y:S04]  /*33030*/  STL.64 [R1+0x33b0], R22 ;  /* 0x0033b01601007387 */ /* 0x0011e80000100a00 */
[----:B------:R1:W-:Y:S04]  /*33040*/  STL.64 [R1+0x33a8], R20 ;  /* 0x0033a81401007387 */ /* 0x0003e80000100a00 */
[----:B0-----:R-:W2:Y:S04]  /*33050*/  LDL.64 R22, [R1+0x58] ;  /* 0x0000580001167983 */ /* 0x001ea80000100a00 */
[----:B--2---:R0:W-:Y:S04]  /*33060*/  STL.64 [R1+0x3460], R22 ;  /* 0x0034601601007387 */ /* 0x0041e80000100a00 */
[----:B-1----:R-:W2:Y:S04]  /*33070*/  LDL.LU R20, [R1+0x3d0] ;  /* 0x0003d00001147983 */ /* 0x002ea80000300800 */
[----:B------:R-:W2:Y:S04]  /*33080*/  LDL.LU R21, [R1+0x3d4] ;  /* 0x0003d40001157983 */ /* 0x000ea80000300800 */
[----:B0-----:R-:W2:Y:S04]  /*33090*/  LDL.LU R22, [R1+0x3d8] ;  /* 0x0003d80001167983 */ /* 0x001ea80000300800 */
[----:B------:R-:W2:Y:S01]  /*330a0*/  LDL.LU R23, [R1+0x3dc] ;  /* 0x0003dc0001177983 */ /* 0x000ea20000300800 */
[----:B------:R-:W-:-:S02]  /*330b0*/  IMAD.MOV.U32 R19, RZ, RZ, R3 ;  /* 0x000000ffff137224 */ /* 0x000fc400078e0003 */
[----:B---3--:R-:W-:Y:S01]  /*330c0*/  IMAD.MOV.U32 R3, RZ, RZ, R27 ;  /* 0x000000ffff037224 */ /* 0x008fe200078e001b */
[----:B--2---:R-:W-:-:S15]  /*330d0*/  HMMA.16816.F32.BF16 R20, R4, R26, R20 ;  /* 0x0000001a0414723c */ /* 0x004fde0000041814 */
[----:B------:R-:W-:-:S04]  /*330e0*/  NOP ;  /* 0x0000000000007918 */ /* 0x000fc80000000000 */
[----:B------:R0:W-:Y:S02]  /*330f0*/  STL.64 [R1+0x4c0], R20 ;  /* 0x0004c01401007387 */ /* 0x0001e40000100a00 */
[----:B0-----:R-:W-:Y:S02]  /*33100*/  IMAD.MOV.U32 R20, RZ, RZ, R26 ;  /* 0x000000ffff147224 */ /* 0x001fe400078e001a */
[----:B------:R-:W0:Y:S04]  /*33110*/  LDSM.16.MT88.4 R24, [R11+UR5+0x1000] ;  /* 0x001000050b18783b */ /* 0x000e280008004200 */
[----:B------:R-:W-:Y:S04]  /*33120*/  STL.64 [R1+0x4c8], R22 ;  /* 0x0004c81601007387 */ /* 0x000fe80000100a00 */
[----:B0-----:R-:W-:Y:S04]  /*33130*/  STL.64 [R1+0x3318], R26 ;  /* 0x0033181a01007387 */ /* 0x001fe80000100a00 */
[----:B------:R0:W-:Y:S04]  /*33140*/  STL.64 [R1+0x3310], R24 ;  /* 0x0033101801007387 */ /* 0x0001e80000100a00 */
[----:B0-----:R-:W2:Y:S04]  /*33150*/  LDL.LU R24, [R1+0x360] ;  /* 0x0003600001187983 */ /* 0x001ea80000300800 */
[----:B------:R-:W2:Y:S04]  /*33160*/  LDL.LU R25, [R1+0x364] ;  /* 0x0003640001197983 */ /* 0x000ea80000300800 */
[----:B------:R-:W3:Y:S04]  /*33170*/  LDL.LU R26, [R1+0x368] ;  /* 0x00036800011a7983 */ /* 0x000ee80000300800 */
[----:B------:R-:W3:Y:S04]  /*33180*/  LDL.LU R27, [R1+0x36c] ;  /* 0x00036c00011b7983 */ /* 0x000ee80000300800 */
[----:B---3--:R-:W-:Y:S04]  /*33190*/  STL.64 [R1+0x33d8], R26 ;  /* 0x0033d81a01007387 */ /* 0x008fe80000100a00 */
[----:B--2---:R0:W-:Y:S04]  /*331a0*/  STL.64 [R1+0x33d0], R24 ;  /* 0x0033d01801007387 */ /* 0x0041e80000100a00 */
        /* <DEDUP_REMOVED lines=10> */
[----:B---3--:R0:W-:Y:S04]  /*33250*/  STL.64 [R1+0x33f8], R26 ;  /* 0x0033f81a01007387 */ /* 0x0081e80000100a00 */
[----:B--2---:R1:W-:Y:S01]  /*33260*/  STL.64 [R1+0x33f0], R24 ;  /* 0x0033f01801007387 */ /* 0x0043e20000100a00 */
[----:B0-----:R-:W-:-:S02]  /*33270*/  IMAD.MOV.U32 R26, RZ, RZ, R2 ;  /* 0x000000ffff1a7224 */ /* 0x001fc400078e0002 */
[----:B------:R-:W-:Y:S01]  /*33280*/  IMAD.MOV.U32 R27, RZ, RZ, R28 ;  /* 0x000000ffff1b7224 */ /* 0x000fe200078e001c */
[----:B------:R-:W2:Y:S04]  /*33290*/  LDL.LU R2, [R1+0x34c4] ;  /* 0x0034c40001027983 */ /* 0x000ea80000300800 */
[----:B------:R-:W3:Y:S04]  /*332a0*/  LDL.LU R28, [R1+0x34c0] ;  /* 0x0034c000011c7983 */ /* 0x000ee80000300800 */
[----:B------:R0:W-:Y:S04]  /*332b0*/  STL.64 [R1+0x3488], R26 ;  /* 0x0034881a01007387 */ /* 0x0001e80000100a00 */
[----:B-1----:R-:W4:Y:S04]  /*332c0*/  LDL.LU R24, [R1+0x3c0] ;  /* 0x0003c00001187983 */ /* 0x002f280000300800 */
[----:B------:R-:W4:Y:S04]  /*332d0*/  LDL.LU R25, [R1+0x3c4] ;  /* 0x0003c40001197983 */ /* 0x000f280000300800 */
[----:B0-----:R-:W4:Y:S04]  /*332e0*/  LDL.LU R26, [R1+0x3c8] ;  /* 0x0003c800011a7983 */ /* 0x001f280000300800 */
[----:B------:R-:W4:Y:S02]  /*332f0*/  LDL.LU R27, [R1+0x3cc] ;  /* 0x0003cc00011b7983 */ /* 0x000f240000300800 */
[----:B----4-:R-:W-:Y:S01]  /*33300*/  HMMA.16816.F32.BF16 R16, R4, R18, R24 ;  /* 0x000000120410723c */ /* 0x010fe20000041818 */
[----:B------:R-:W-:-:S02]  /*33310*/  IMAD.MOV.U32 R26, RZ, RZ, R9 ;  /* 0x000000ffff1a7224 */ /* 0x000fc400078e0009 */
[----:B------:R-:W-:Y:S01]  /*33320*/  IMAD.MOV.U32 R27, RZ, RZ, R8 ;  /* 0x000000ffff1b7224 */ /* 0x000fe200078e0008 */
[----:B------:R0:W1:-:S15]  /*33330*/  LDSM.16.MT88.4 R4, [R11+UR5+0x1080] ;  /* 0x001080050b04783b */ /* 0x00005e0008004200 */
[----:B------:R-:W-:Y:S04]  /*33340*/  STL.64 [R1+0x4b0], R16 ;  /* 0x0004b01001007387 */ /* 0x000fe80000100a00 */
[----:B------:R-:W-:Y:S04]  /*33350*/  STL.64 [R1+0x4b8], R18 ;  /* 0x0004b81201007387 */ /* 0x000fe80000100a00 */
[----:B------:R2:W-:Y:S04]  /*33360*/  STL.64 [R1+0x34a0], R26 ;  /* 0x0034a01a01007387 */ /* 0x0005e80000100a00 */
[----:B------:R-:W4:Y:S04]  /*33370*/  LDL.LU R8, [R1+0x420] ;  /* 0x0004200001087983 */ /* 0x000f280000300800 */
[----:B------:R-:W4:Y:S04]  /*33380*/  LDL.LU R9, [R1+0x424] ;  /* 0x0004240001097983 */ /* 0x000f280000300800 */
[----:B------:R-:W3:Y:S04]  /*33390*/  LDL.LU R10, [R1+0x428] ;  /* 0x00042800010a7983 */ /* 0x000ee80000300800 */
[----:B0-----:R-:W3:Y:S01]  /*333a0*/  LDL.LU R11, [R1+0x42c] ;  /* 0x00042c00010b7983 */ /* 0x001ee20000300800 */
[----:B--2---:R-:W-:-:S02]  /*333b0*/  IMAD.MOV.U32 R26, RZ, RZ, R2 ;  /* 0x000000ffff1a7224 */ /* 0x004fc400078e0002 */
[----:B------:R-:W-:Y:S01]  /*333c0*/  IMAD.MOV.U32 R27, RZ, RZ, R0 ;  /* 0x000000ffff1b7224 */ /* 0x000fe200078e0000 */
[----:B------:R-:W2:Y:S04]  /*333d0*/  LDL.LU R2, [R1+0x34bc] ;  /* 0x0034bc0001027983 */ /* 0x000ea80000300800 */
[----:B------:R-:W2:Y:S04]  /*333e0*/  LDL.LU R0, [R1+0x34b8] ;  /* 0x0034b80001007983 */ /* 0x000ea80000300800 */
[----:B---3--:R-:W-:Y:S04]  /*333f0*/  STL.64 [R1+0x3498], R10 ;  /* 0x0034980a01007387 */ /* 0x008fe80000100a00 */
[----:B----4-:R0:W-:Y:S04]  /*33400*/  STL.64 [R1+0x3490], R8 ;  /* 0x0034900801007387 */ /* 0x0101e80000100a00 */
[----:B0-----:R-:W3:Y:S04]  /*33410*/  LDL.LU R8, [R1+0x430] ;  /* 0x0004300001087983 */ /* 0x001ee80000300800 */
[----:B------:R-:W3:Y:S04]  /*33420*/  LDL.LU R9, [R1+0x434] ;  /* 0x0004340001097983 */ /* 0x000ee80000300800 */
[----:B------:R-:W4:Y:S04]  /*33430*/  LDL.LU R10, [R1+0x438] ;  /* 0x00043800010a7983 */ /* 0x000f280000300800 */
[----:B------:R-:W4:Y:S04]  /*33440*/  LDL.LU R11, [R1+0x43c] ;  /* 0x00043c00010b7983 */ /* 0x000f280000300800 */
[----:B----4-:R-:W-:Y:S04]  /*33450*/  STL.64 [R1+0x34b0], R10 ;  /* 0x0034b00a01007387 */ /* 0x010fe80000100a00 */
[----:B---3--:R0:W-:Y:S04]  /*33460*/  STL.64 [R1+0x34a8], R8 ;  /* 0x0034a80801007387 */ /* 0x0081e80000100a00 */
[----:B0-----:R-:W3:Y:S04]  /*33470*/  LDL.LU R8, [R1+0x440] ;  /* 0x0004400001087983 */ /* 0x001ee80000300800 */
[----:B------:R-:W3:Y:S04]  /*33480*/  LDL.LU R9, [R1+0x444] ;  /* 0x0004440001097983 */ /* 0x000ee80000300800 */
[----:B------:R-:W3:Y:S04]  /*33490*/  LDL.LU R10, [R1+0x448] ;  /* 0x00044800010a7983 */ /* 0x000ee80000300800 */
[----:B------:R-:W3:Y:S04]  /*334a0*/  LDL.LU R11, [R1+0x44c] ;  /* 0x00044c00010b7983 */ /* 0x000ee80000300800 */
[----:B------:R-:W4:Y:S04]  /*334b0*/  LDL.64 R22, [R1+0x38] ;  /* 0x0000380001167983 */ /* 0x000f280000100a00 */
[----:B----4-:R-:W-:Y:S04]  /*334c0*/  STL.64 [R1+0x3478], R22 ;  /* 0x0034781601007387 */ /* 0x010fe80000100a00 */
[----:B------:R-:W4:Y:S04]  /*334d0*/  LDL.LU R16, [R1+0x340] ;  /* 0x0003400001107983 */ /* 0x000f280000300800 */
[----:B------:R-:W4:Y:S04]  /*334e0*/  LDL.LU R17, [R1+0x344] ;  /* 0x0003440001117983 */ /* 0x000f280000300800 */
[----:B------:R-:W2:Y:S04]  /*334f0*/  LDL.LU R18, [R1+0x348] ;  /* 0x0003480001127983 */ /* 0x000ea80000300800 */
[----:B------:R-:W2:Y:S04]  /*33500*/  LDL.LU R19, [R1+0x34c] ;  /* 0x00034c0001137983 */ /* 0x000ea80000300800 */
[----:B--2---:R0:W-:Y:S04]  /*33510*/  STL.64 [R1+0x3448], R18 ;  /* 0x0034481201007387 */ /* 0x0041e80000100a00 */
[----:B----4-:R2:W-:Y:S01]  /*33520*/  STL.64 [R1+0x3440], R16 ;  /* 0x0034401001007387 */ /* 0x0105e20000100a00 */
[----:B0-----:R-:W-:-:S02]  /*33530*/  IMAD.MOV.U32 R18, RZ, RZ, R20 ;  /* 0x000000ffff127224 */ /* 0x001fc400078e0014 */
[----:B------:R-:W-:Y:S01]  /*33540*/  IMAD.MOV.U32 R19, RZ, RZ, R3 ;  /* 0x000000ffff137224 */ /* 0x000fe200078e0003 */
[----:B------:R-:W4:Y:S04]  /*33550*/  LDL.LU R20, [R1+0x410] ;  /* 0x0004100001147983 */ /* 0x000f280000300800 */
[----:B------:R-:W4:Y:S04]  /*33560*/  LDL.LU R21, [R1+0x414] ;  /* 0x0004140001157983 */ /* 0x000f280000300800 */
[----:B------:R-:W4:Y:S04]  /*33570*/  LDL.LU R22, [R1+0x418] ;  /* 0x0004180001167983 */ /* 0x000f280000300800 */
[----:B------:R-:W4:Y:S04]  /*33580*/  LDL.LU R23, [R1+0x41c] ;  /* 0x00041c0001177983 */ /* 0x000f280000300800 */
[----:B------:R0:W-:Y:S04]  /*33590*/  STL.64 [R1+0x3458], R18 ;  /* 0x0034581201007387 */ /* 0x0001e80000100a00 */
[----:B--2---:R-:W2:Y:S04]  /*335a0*/  LDL.LU R16, [R1+0x3f0] ;  /* 0x0003f00001107983 */ /* 0x004ea80000300800 */
[----:B------:R-:W2:Y:S04]  /*335b0*/  LDL.LU R17, [R1+0x3f4] ;  /* 0x0003f40001117983 */ /* 0x000ea80000300800 */
[----:B0-----:R-:W2:Y:S04]  /*335c0*/  LDL.LU R18, [R1+0x3f8] ;  /* 0x0003f80001127983 */ /* 0x001ea80000300800 */
[----:B------:R-:W2:Y:S01]  /*335d0*/  LDL.LU R19, [R1+0x3fc] ;  /* 0x0003fc0001137983 */ /* 0x000ea20000300800 */
[C---:B---3--:R-:W-:Y:S03]  /*335e0*/  HMMA.16816.F32.BF16 R24, R12.reuse, R26, R8 ;  /* 0x0000001a0c18723c */ /* 0x048fe60000041808 */
[----:B--2---:R-:W-:Y:S04]  /*335f0*/  STL.64 [R1+0x3470], R18 ;  /* 0x0034701201007387 */ /* 0x004fe80000100a00 */
[----:B------:R0:W-:Y:S04]  /*33600*/  STL.64 [R1+0x3468], R16 ;  /* 0x0034681001007387 */ /* 0x0001e80000100a00 */
[----:B0-----:R-:W2:Y:S04]  /*33610*/  LDL.LU R16, [R1+0x400] ;  /* 0x0004000001107983 */ /* 0x001ea80000300800 */
[----:B------:R-:W2:Y:S04]  /*33620*/  LDL.LU R17, [R1+0x404] ;  /* 0x0004040001117983 */ /* 0x000ea80000300800 */
[----:B------:R-:W2:Y:S04]  /*33630*/  LDL.LU R18, [R1+0x408] ;  /* 0x0004080001127983 */ /* 0x000ea80000300800 */
[----:B------:R-:W2:Y:S04]  /*33640*/  LDL.LU R19, [R1+0x40c] ;  /* 0x00040c0001137983 */ /* 0x000ea80000300800 */
[----:B-1----:R0:W-:Y:S04]  /*33650*/  STL.64 [R1+0x32c0], R6 ;  /* 0x0032c00601007387 */ /* 0x0021e80000100a00 */
[----:B------:R-:W-:Y:S04]  /*33660*/  STL.64 [R1+0x32b8], R4 ;  /* 0x0032b80401007387 */ /* 0x000fe80000100a00 */
[----:B0-----:R-:W3:Y:S04]  /*33670*/  LDL.LU.64 R6, [R1+0x78] ;  /* 0x0000780001067983 */ /* 0x001ee80000300a00 */
[----:B------:R-:W2:Y:S04]  /*33680*/  LDL.LU.64 R10, [R1+0x34b0] ;  /* 0x0034b000010a7983 */ /* 0x000ea80000300a00 */
[----:B------:R-:W2:Y:S04]  /*33690*/  LDL.LU.64 R8, [R1+0x34a8] ;  /* 0x0034a80001087983 */ /* 0x000ea80000300a00 */
[----:B------:R-:W-:Y:S04]  /*336a0*/  STL.64 [R1+0x4a0], R24 ;  /* 0x0004a01801007387 */ /* 0x000fe80000100a00 */
[----:B------:R0:W-:Y:S04]  /*336b0*/  STL.64 [R1+0x4a8], R26 ;  /* 0x0004a81a01007387 */ /* 0x0001e80000100a00 */
[----:B0-----:R-:W2:Y:S02]  /*336c0*/  LDL.LU.64 R26, [R1+0x34a0] ;  /* 0x0034a000011a7983 */ /* 0x001ea40000300a00 */
[----:B--2---:R-:W-:Y:S02]  /*336d0*/  HMMA.16816.F32.BF16 R24, R12, R26, R8 ;  /* 0x0000001a0c18723c */ /* 0x004fe40000041808 */
[----:B------:R-:W2:Y:S04]  /*336e0*/  LDL.LU.64 R10, [R1+0x3498] ;  /* 0x00349800010a7983 */ /* 0x000ea80000300a00 */
[----:B------:R-:W2:-:S13]  /*336f0*/  LDL.LU.64 R8, [R1+0x3490] ;  /* 0x0034900001087983 */ /* 0x000e9a0000300a00 */
[----:B------:R-:W-:Y:S04]  /*33700*/  STL.64 [R1+0x490], R24 ;  /* 0x0004901801007387 */ /* 0x000fe80000100a00 */
[----:B------:R0:W-:Y:S04]  /*33710*/  STL.64 [R1+0x498], R26 ;  /* 0x0004981a01007387 */ /* 0x0001e80000100a00 */
[----:B0-----:R-:W2:Y:S02]  /*33720*/  LDL.LU.64 R26, [R1+0x3488] ;  /* 0x00348800011a7983 */ /* 0x001ea40000300a00 */
[----:B--2---:R-:W-:-:S15]  /*33730*/  HMMA.16816.F32.BF16 R8, R12, R26, R8 ;  /* 0x0000001a0c08723c */ /* 0x004fde0000041808 */
[----:B------:R-:W-:-:S04]  /*33740*/  NOP ;  /* 0x0000000000007918 */ /* 0x000fc80000000000 */
[----:B------:R-:W-:Y:S04]  /*33750*/  STL.64 [R1+0x440], R8 ;  /* 0x0004400801007387 */ /* 0x000fe80000100a00 */
[----:B------:R0:W-:Y:S04]  /*33760*/  STL.64 [R1+0x448], R10 ;  /* 0x0004480a01007387 */ /* 0x0001e80000100a00 */
[----:B0-----:R-:W4:Y:S04]  /*33770*/  LDL.LU.64 R10, [R1+0x3480] ;  /* 0x00348000010a7983 */ /* 0x001f280000300a00 */
[----:B------:R0:W-:Y:S04]  /*33780*/  STL.64 [R1+0x3408], R26 ;  /* 0x0034081a01007387 */ /* 0x0001e80000100a00 */
[----:B------:R-:W2:Y:S04]  /*33790*/  LDL.LU R24, [R1+0x3a0] ;  /* 0x0003a00001187983 */ /* 0x000ea80000300800 */
[----:B------:R-:W2:Y:S04]  /*337a0*/  LDL.LU R25, [R1+0x3a4] ;  /* 0x0003a40001197983 */ /* 0x000ea80000300800 */
[----:B0-----:R-:W2:Y:S04]  /*337b0*/  LDL.LU R26, [R1+0x3a8] ;  /* 0x0003a800011a7983 */ /* 0x001ea80000300800 */
[----:B------:R-:W2:Y:S04]  /*337c0*/  LDL.LU R27, [R1+0x3ac] ;  /* 0x0003ac00011b7983 */ /* 0x000ea80000300800 */
[----:B--2---:R0:W-:Y:S04]  /*337d0*/  STL.64 [R1+0x3418], R26 ;  /* 0x0034181a01007387 */ /* 0x0041e80000100a00 */
[----:B------:R1:W-:Y:S04]  /*337e0*/  STL.64 [R1+0x3410], R24 ;  /* 0x0034101801007387 */ /* 0x0003e80000100a00 */
[----:B0-----:R-:W2:Y:S01]  /*337f0*/  LDL.64 R26, [R1+0x28] ;  /* 0x00002800011a7983 */ /* 0x001ea20000100a00 */
[C---:B----4-:R-:W-:Y:S03]  /*33800*/  HMMA.16816.F32.BF16 R20, R12.reuse, R10, R20 ;  /* 0x0000000a0c14723c */ /* 0x050fe60000041814 */
[----:B--2---:R0:W-:Y:S04]  /*33810*/  STL.64 [R1+0x3450], R26 ;  /* 0x0034501a01007387 */ /* 0x0041e80000100a00 */
[----:B-1----:R-:W2:Y:S04]  /*33820*/  LDL.LU R24, [R1+0x3e0] ;  /* 0x0003e00001187983 */ /* 0x002ea80000300800 */
[----:B------:R-:W2:Y:S04]  /*33830*/  LDL.LU R25, [R1+0x3e4] ;  /* 0x0003e40001197983 */ /* 0x000ea80000300800 */
[----:B0-----:R-:W2:Y:S04]  /*33840*/  LDL.LU R26, [R1+0x3e8] ;  /* 0x0003e800011a7983 */ /* 0x001ea80000300800 */
[----:B------:R-:W2:Y:S04]  /*33850*/  LDL.LU R27, [R1+0x3ec] ;  /* 0x0003ec00011b7983 */ /* 0x000ea80000300800 */
[----:B------:R-:W-:Y:S04]  /*33860*/  STL.64 [R1+0x430], R20 ;  /* 0x0004301401007387 */ /* 0x000fe80000100a00 */
[----:B------:R0:W-:Y:S04]  /*33870*/  STL.64 [R1+0x438], R22 ;  /* 0x0004381601007387 */ /* 0x0001e80000100a00 */
[----:B0-----:R-:W4:Y:S02]  /*33880*/  LDL.LU.64 R22, [R1+0x3478] ;  /* 0x0034780001167983 */ /* 0x001f240000300a00 */
[----:B----4-:R-:W-:Y:S01]  /*33890*/  HMMA.16816.F32.BF16 R16, R12, R22, R16 ;  /* 0x000000160c10723c */ /* 0x010fe20000041810 */
[----:B------:R-:W-:-:S02]  /*338a0*/  IMAD.MOV.U32 R4, RZ, RZ, R22 ;  /* 0x000000ffff047224 */ /* 0x000fc400078e0016 */
[----:B------:R-:W-:-:S15]  /*338b0*/  IMAD.MOV.U32 R3, RZ, RZ, R23 ;  /* 0x000000ffff037224 */ /* 0x000fde00078e0017 */
[----:B------:R-:W-:Y:S01]  /*338c0*/  NOP ;  /* 0x0000000000007918 */ /* 0x000fe20000000000 */
[----:B------:R-:W-:Y:S04]  /*338d0*/  STL.64 [R1+0x420], R16 ;  /* 0x0004201001007387 */ /* 0x000fe80000100a00 */
[----:B------:R0:W-:Y:S04]  /*338e0*/  STL.64 [R1+0x428], R18 ;  /* 0x0004281201007387 */ /* 0x0001e80000100a00 */
[----:B0-----:R-:W4:Y:S04]  /*338f0*/  LDL.LU.64 R18, [R1+0x3470] ;  /* 0x0034700001127983 */ /* 0x001f280000300a00 */
[----:B------:R-:W4:Y:S04]  /*33900*/  LDL.LU.64 R16, [R1+0x3468] ;  /* 0x0034680001107983 */ /* 0x000f280000300a00 */
[----:B------:R-:W4:Y:S02]  /*33910*/  LDL.LU.64 R22, [R1+0x3460] ;  /* 0x0034600001167983 */ /* 0x000f240000300a00 */
[----:B----4-:R-:W-:-:S15]  /*33920*/  HMMA.16816.F32.BF16 R16, R12, R22, R16 ;  /* 0x000000160c10723c */ /* 0x010fde0000041810 */
[----:B------:R-:W-:-:S04]  /*33930*/  NOP ;  /* 0x0000000000007918 */ /* 0x000fc80000000000 */
[----:B------:R-:W-:Y:S04]  /*33940*/  STL.64 [R1+0x410], R16 ;  /* 0x0004101001007387 */ /* 0x000fe80000100a00 */
[----:B------:R0:W-:Y:S04]  /*33950*/  STL.64 [R1+0x418], R18 ;  /* 0x0004181201007387 */ /* 0x0001e80000100a00 */
[----:B0-----:R-:W2:Y:S04]  /*33960*/  LDL.LU.64 R18, [R1+0x3458] ;  /* 0x0034580001127983 */ /* 0x001ea80000300a00 */
[----:B------:R0:W-:Y:S04]  /*33970*/  STL.64 [R1+0x3400], R22 ;  /* 0x0034001601007387 */ /* 0x0001e80000100a00 */
[----:B------:R-:W4:Y:S04]  /*33980*/  LDL.LU R20, [R1+0x390] ;  /* 0x0003900001147983 */ /* 0x000f280000300800 */
[----:B------:R-:W4:Y:S04]  /*33990*/  LDL.LU R21, [R1+0x394] ;  /* 0x0003940001157983 */ /* 0x000f280000300800 */
[----:B0-----:R-:W3:Y:S04]  /*339a0*/  LDL.LU R22, [R1+0x398] ;  /* 0x0003980001167983 */ /* 0x001ee80000300800 */
[----:B------:R-:W3:Y:S01]  /*339b0*/  LDL.LU R23, [R1+0x39c] ;  /* 0x00039c0001177983 */ /* 0x000ee20000300800 */
[C---:B--2---:R-:W-:Y:S03]  /*339c0*/  HMMA.16816.F32.BF16 R16, R12.reuse, R18, R24 ;  /* 0x000000120c10723c */ /* 0x044fe60000041818 */
[----:B---3--:R-:W-:Y:S04]  /*339d0*/  STL.64 [R1+0x3428], R22 ;  /* 0x0034281601007387 */ /* 0x008fe80000100a00 */
[----:B----4-:R0:W-:Y:S04]  /*339e0*/  STL.64 [R1+0x3420], R20 ;  /* 0x0034201401007387 */ /* 0x0101e80000100a00 */
[----:B0-----:R-:W2:Y:S04]  /*339f0*/  LDL.LU R20, [R1+0x3b0] ;  /* 0x0003b00001147983 */ /* 0x001ea80000300800 */
[----:B------:R-:W2:Y:S04]  /*33a00*/  LDL.LU R21, [R1+0x3b4] ;  /* 0x0003b40001157983 */ /* 0x000ea80000300800 */
[----:B------:R-:W2:Y:S04]  /*33a10*/  LDL.LU R22, [R1+0x3b8] ;  /* 0x0003b80001167983 */ /* 0x000ea80000300800 */
[----:B------:R-:W2:Y:S04]  /*33a20*/  LDL.LU R23, [R1+0x3bc] ;  /* 0x0003bc0001177983 */ /* 0x000ea80000300800 */
[----:B------:R-:W3:Y:S04]  /*33a30*/  LDL R9, [R1+0x534] ;  /* 0x0005340001097983 */ /* 0x000ee80000100800 */
[----:B------:R-:W4:Y:S04]  /*33a40*/  LDL.LU.64 R26, [R1+0x3450] ;  /* 0x00345000011a7983 */ /* 0x000f280000300a00 */
[----:B------:R-:W-:Y:S04]  /*33a50*/  STL.64 [R1+0x400], R16 ;  /* 0x0004001001007387 */ /* 0x000fe80000100a00 */
[----:B------:R0:W-:Y:S04]  /*33a60*/  STL.64 [R1+0x408], R18 ;  /* 0x0004081201007387 */ /* 0x0001e80000100a00 */
[----:B0-----:R-:W2:Y:S04]  /*33a70*/  LDL.LU.64 R18, [R1+0x3448] ;  /* 0x0034480001127983 */ /* 0x001ea80000300a00 */
[----:B------:R-:W2:Y:S02]  /*33a80*/  LDL.LU.64 R16, [R1+0x3440] ;  /* 0x0034400001107983 */ /* 0x000ea40000300a00 */
[----:B--2---:R-:W-:Y:S02]  /*33a90*/  HMMA.16816.F32.BF16 R12, R12, R6, R16 ;  /* 0x000000060c0c723c */ /* 0x004fe40000041810 */
[----:B------:R-:W2:Y:S04]  /*33aa0*/  LDL.LU.64 R18, [R1+0x3438] ;  /* 0x0034380001127983 */ /* 0x000ea80000300a00 */
[----:B------:R-:W2:Y:S04]  /*33ab0*/  LDL.LU.64 R16, [R1+0x3430] ;  /* 0x0034300001107983 */ /* 0x000ea80000300a00 */
[----:B------:R-:W-:Y:S01]  /*33ac0*/  STL.64 [R1+0x33b8], R6 ;  /* 0x0033b80601007387 */ /* 0x000fe20000100a00 */
[----:B----4-:R-:W-:-:S08]  /*33ad0*/  IMAD.MOV.U32 R5, RZ, RZ, R27 ;  /* 0x000000ffff057224 */ /* 0x010fd000078e001b */
[----:B------:R-:W-:Y:S04]  /*33ae0*/  STL.64 [R1+0x3c0], R12 ;  /* 0x0003c00c01007387 */ /* 0x000fe80000100a00 */
[----:B------:R0:W-:Y:S04]  /*33af0*/  STL.64 [R1+0x3c8], R14 ;  /* 0x0003c80e01007387 */ /* 0x0001e80000100a00 */
[----:B0-----:R-:W4:Y:S01]  /*33b00*/  LDL.LU.64 R14, [R1+0x18] ;  /* 0x00001800010e7983 */ /* 0x001f220000300a00 */
[----:B------:R-:W-:Y:S01]  /*33b10*/  IMAD.MOV.U32 R12, RZ, RZ, R26 ;  /* 0x000000ffff0c7224 */ /* 0x000fe200078e001a */
[----:B--2---:R-:W-:-:S15]  /*33b20*/  HMMA.16816.F32.BF16 R20, R16, R26, R20 ;  /* 0x0000001a1014723c */ /* 0x004fde0000041814 */
[----:B------:R-:W-:-:S04]  /*33b30*/  NOP ;  /* 0x0000000000007918 */ /* 0x000fc80000000000 */
[----:B------:R-:W-:Y:S04]  /*33b40*/  STL.64 [R1+0x3d0], R20 ;  /* 0x0003d01401007387 */ /* 0x000fe80000100a00 */
[----:B------:R0:W-:Y:S04]  /*33b50*/  STL.64 [R1+0x3d8], R22 ;  /* 0x0003d81601007387 */ /* 0x0001e80000100a00 */
[----:B0-----:R-:W2:Y:S04]  /*33b60*/  LDL.LU.64 R22, [R1+0x3428] ;  /* 0x0034280001167983 */ /* 0x001ea80000300a00 */
[----:B------:R-:W2:Y:S04]  /*33b70*/  LDL.LU.64 R20, [R1+0x3420] ;  /* 0x0034200001147983 */ /* 0x000ea80000300a00 */
[----:B------:R-:W4:Y:S04]  /*33b80*/  LDL.LU.64 R26, [R1+0x3418] ;  /* 0x00341800011a7983 */ /* 0x000f280000300a00 */
[----:B------:R-:W4:Y:S02]  /*33b90*/  LDL.LU.64 R24, [R1+0x3410] ;  /* 0x0034100001187983 */ /* 0x000f240000300a00 */
[----:B----4-:R-:W-:-:S15]  /*33ba0*/  HMMA.16816.F32.BF16 R24, R16, R14, R24 ;  /* 0x0000000e1018723c */ /* 0x010fde0000041818 */
[----:B------:R-:W-:-:S04]  /*33bb0*/  NOP ;  /* 0x0000000000007918 */ /* 0x000fc80000000000 */
[----:B------:R-:W-:Y:S04]  /*33bc0*/  STL.64 [R1+0x480], R24 ;  /* 0x0004801801007387 */ /* 0x000fe80000100a00 */
[----:B------:R0:W-:Y:S04]  /*33bd0*/  STL.64 [R1+0x488], R26 ;  /* 0x0004881a01007387 */ /* 0x0001e80000100a00 */
[----:B0-----:R-:W2:Y:S04]  /*33be0*/  LDL.LU.64 R26, [R1+0x3408] ;  /* 0x00340800011a7983 */ /* 0x001ea80000300a00 */
[----:B------:R-:W-:Y:S01]  /*33bf0*/  STL.64 [R1+0x3390], R14 ;  /* 0x0033900e01007387 */ /* 0x000fe20000100a00 */
[----:B--2---:R-:W-:Y:S03]  /*33c00*/  HMMA.16816.F32.BF16 R24, R16, R26, R20 ;  /* 0x0000001a1018723c */ /* 0x004fe60000041814 */
[----:B------:R-:W2:-:S15]  /*33c10*/  LDL.LU.64 R22, [R1+0x3400] ;  /* 0x0034000001167983 */ /* 0x000e9e0000300a00 */
[----:B------:R-:W-:Y:S01]  /*33c20*/  NOP ;  /* 0x0000000000007918 */ /* 0x000fe20000000000 */
[----:B------:R-:W-:Y:S04]  /*33c30*/  STL.64 [R1+0x3b0], R24 ;  /* 0x0003b01801007387 */ /* 0x000fe80000100a00 */
[----:B------:R0:W-:Y:S04]  /*33c40*/  STL.64 [R1+0x3b8], R26 ;  /* 0x0003b81a01007387 */ /* 0x0001e80000100a00 */
[----:B0-----:R-:W4:Y:S04]  /*33c50*/  LDL.LU.64 R26, [R1+0x33f8] ;  /* 0x0033f800011a7983 */ /* 0x001f280000300a00 */
[----:B------:R-:W4:Y:S02]  /*33c60*/  LDL.LU.64 R24, [R1+0x33f0] ;  /* 0x0033f00001187983 */ /* 0x000f240000300a00 */
[----:B----4-:R-:W-:-:S15]  /*33c70*/  HMMA.16816.F32.BF16 R24, R16, R10, R24 ;  /* 0x0000000a1018723c */ /* 0x010fde0000041818 */
[----:B------:R-:W-:-:S04]  /*33c80*/  NOP ;  /* 0x0000000000007918 */ /* 0x000fc80000000000 */
[----:B------:R-:W-:Y:S04]  /*33c90*/  STL.64 [R1+0x3a0], R24 ;  /* 0x0003a01801007387 */ /* 0x000fe80000100a00 */
[----:B------:R0:W-:Y:S04]  /*33ca0*/  STL.64 [R1+0x3a8], R26 ;  /* 0x0003a81a01007387 */ /* 0x0001e80000100a00 */
[----:B0-----:R-:W4:Y:S04]  /*33cb0*/  LDL.LU.64 R26, [R1+0x33e8] ;  /* 0x0033e800011a7983 */ /* 0x001f280000300a00 */
[----:B------:R-:W4:Y:S04]  /*33cc0*/  LDL.LU.64 R24, [R1+0x33e0] ;  /* 0x0033e00001187983 */ /* 0x000f280000300a00 */
[----:B------:R0:W-:Y:S04]  /*33cd0*/  STL.64 [R1+0x3370], R10 ;  /* 0x0033700a01007387 */ /* 0x0001e80000100a00 */
[----:B---3--:R4:W-:Y:S01]  /*33ce0*/  STL [R1+0x3368], R9 ;  /* 0x0033680901007387 */ /* 0x0089e20000100800 */
[----:B0-----:R-:W-:-:S02]  /*33cf0*/  IMAD.MOV.U32 R10, RZ, RZ, R4 ;  /* 0x000000ffff0a7224 */ /* 0x001fc400078e0004 */
[----:B------:R-:W-:-:S07]  /*33d00*/  IMAD.MOV.U32 R11, RZ, RZ, R3 ;  /* 0x000000ffff0b7224 */ /* 0x000fce00078e0003 */
[----:B----4-:R-:W-:Y:S01]  /*33d10*/  HMMA.16816.F32.BF16 R8, R16, R10, R24 ;  /* 0x0000000a1008723c */ /* 0x010fe20000041818 */
[----:B------:R-:W2:Y:S04]  /*33d20*/  LDL.LU.64 R26, [R1+0x33d8] ;  /* 0x0033d800011a7983 */ /* 0x000ea80000300a00 */
[----:B------:R-:W2:-:S14]  /*33d30*/  LDL.LU.64 R24, [R1+0x33d0] ;  /* 0x0033d00001187983 */ /* 0x000e9c0000300a00 */
[----:B------:R-:W-:Y:S04]  /*33d40*/  STL.64 [R1+0x390], R8 ;  /* 0x0003900801007387 */ /* 0x000fe80000100a00 */
[----:B------:R2:W-:Y:S02]  /*33d50*/  STL.64 [R1+0x398], R10 ;  /* 0x0003980a01007387 */ /* 0x0005e40000100a00 */
[----:B--2---:R-:W-:-:S15]  /*33d60*/  HMMA.16816.F32.BF16 R8, R16, R22, R24 ;  /* 0x000000161008723c */ /* 0x004fde0000041818 */
[----:B------:R-:W-:-:S04]  /*33d70*/  NOP ;  /* 0x0000000000007918 */ /* 0x000fc80000000000 */
[----:B------:R-:W-:Y:S04]  /*33d80*/  STL.64 [R1+0x380], R8 ;  /* 0x0003800801007387 */ /* 0x000fe80000100a00 */
[----:B------:R-:W-:Y:S04]  /*33d90*/  STL.64 [R1+0x388], R10 ;  /* 0x0003880a01007387 */ /* 0x000fe80000100a00 */
[----:B------:R-:W2:Y:S04]  /*33da0*/  LDL.LU R24, [R1+0x110] ;  /* 0x0001100001187983 */ /* 0x000ea80000300800 */
[----:B------:R-:W2:Y:S04]  /*33db0*/  LDL.LU R25, [R1+0x114] ;  /* 0x0001140001197983 */ /* 0x000ea80000300800 */
[----:B------:R-:W3:Y:S04]  /*33dc0*/  LDL.LU R26, [R1+0x118] ;  /* 0x00011800011a7983 */ /* 0x000ee80000300800 */
[----:B------:R-:W3:Y:S01]  /*33dd0*/  LDL.LU R27, [R1+0x11c] ;  /* 0x00011c00011b7983 */ /* 0x000ee20000300800 */
[----:B------:R-:W-:Y:S01]  /*33de0*/  MOV R4, R22 ;  /* 0x0000001600047202 */ /* 0x000fe20000000f00 */
[----:B------:R-:W-:-:S02]  /*33df0*/  IMAD.MOV.U32 R3, RZ, RZ, R23 ;  /* 0x000000ffff037224 */ /* 0x000fc400078e0017 */
[----:B---3--:R-:W-:Y:S04]  /*33e00*/  STL.64 [R1+0x3328], R26 ;  /* 0x0033281a01007387 */ /* 0x008fe80000100a00 */
[----:B--2---:R0:W-:Y:S04]  /*33e10*/  STL.64 [R1+0x3320], R24 ;  /* 0x0033201801007387 */ /* 0x0041e80000100a00 */
[----:B0-----:R-:W2:Y:S04]  /*33e20*/  LDL.LU R24, [R1+0x230] ;  /* 0x0002300001187983 */ /* 0x001ea80000300800 */
[----:B------:R-:W2:Y:S04]  /*33e30*/  LDL.LU R25, [R1+0x234] ;  /* 0x0002340001197983 */ /* 0x000ea80000300800 */
[----:B------:R-:W3:Y:S04]  /*33e40*/  LDL.LU R26, [R1+0x238] ;  /* 0x00023800011a7983 */ /* 0x000ee80000300800 */
[----:B------:R-:W3:Y:S04]  /*33e50*/  LDL.LU R27, [R1+0x23c] ;  /* 0x00023c00011b7983 */ /* 0x000ee80000300800 */
[----:B------:R-:W4:Y:S04]  /*33e60*/  LDL.LU R20, [R1+0x2a0] ;  /* 0x0002a00001147983 */ /* 0x000f280000300800 */
[----:B------:R-:W4:Y:S04]  /*33e70*/  LDL.LU R21, [R1+0x2a4] ;  /* 0x0002a40001157983 */ /* 0x000f280000300800 */
[----:B------:R-:W2:Y:S04]  /*33e80*/  LDL.LU R22, [R1+0x2a8] ;  /* 0x0002a80001167983 */ /* 0x000ea80000300800 */
[----:B------:R-:W2:Y:S04]  /*33e90*/  LDL.LU R23, [R1+0x2ac] ;  /* 0x0002ac0001177983 */ /* 0x000ea80000300800 */
[----:B--2---:R-:W-:Y:S04]  /*33ea0*/  STL.64 [R1+0x33c8], R22 ;  /* 0x0033c81601007387 */ /* 0x004fe80000100a00 */
[----:B----4-:R0:W-:Y:S04]  /*33eb0*/  STL.64 [R1+0x33c0], R20 ;  /* 0x0033c01401007387 */ /* 0x0101e80000100a00 */
[----:B0-----:R-:W2:Y:S04]  /*33ec0*/  LDL.LU R20, [R1+0x350] ;  /* 0x0003500001147983 */ /* 0x001ea80000300800 */
[----:B------:R-:W2:Y:S04]  /*33ed0*/  LDL.LU R21, [R1+0x354] ;  /* 0x0003540001157983 */ /* 0x000ea80000300800 */
[----:B------:R-:W2:Y:S04]  /*33ee0*/  LDL.LU R22, [R1+0x358] ;  /* 0x0003580001167983 */ /* 0x000ea80000300800 */
[----:B------:R-:W2:Y:S04]  /*33ef0*/  LDL.LU R23, [R1+0x35c] ;  /* 0x00035c0001177983 */ /* 0x000ea80000300800 */
[----:B------:R-:W2:Y:S04]  /*33f00*/  LDL.LU.64 R6, [R1+0x68] ;  /* 0x0000680001067983 */ /* 0x000ea80000300a00 */
[----:B------:R-:W4:Y:S04]  /*33f10*/  LDL.LU.64 R10, [R1+0x8] ;  /* 0x00000800010a7983 */ /* 0x000f280000300a00 */
[----:B----4-:R0:W-:Y:S04]  /*33f20*/  STL.64 [R1+0x3388], R10 ;  /* 0x0033880a01007387 */ /* 0x0101e80000100a00 */
[----:B------:R-:W4:Y:S04]  /*33f30*/  LDL.LU R8, [R1+0x280] ;  /* 0x0002800001087983 */ /* 0x000f280000300800 */
[----:B------:R-:W4:Y:S04]  /*33f40*/  LDL.LU R9, [R1+0x284] ;  /* 0x0002840001097983 */ /* 0x000f280000300800 */
[----:B0-----:R-:W2:Y:S04]  /*33f50*/  LDL.LU R10, [R1+0x288] ;  /* 0x00028800010a7983 */ /* 0x001ea80000300800 */
[----:B------:R-:W2:Y:S04]  /*33f60*/  LDL.LU R11, [R1+0x28c] ;  /* 0x00028c00010b7983 */ /* 0x000ea80000300800 */
[----:B--2---:R-:W-:Y:S04]  /*33f70*/  STL.64 [R1+0x33a0], R10 ;  /* 0x0033a00a01007387 */ /* 0x004fe80000100a00 */
[----:B----4-:R0:W-:Y:S04]  /*33f80*/  STL.64 [R1+0x3398], R8 ;  /* 0x0033980801007387 */ /* 0x0101e80000100a00 */
[----:B0-----:R-:W2:Y:S04]  /*33f90*/  LDL.LU R8, [R1+0x290] ;  /* 0x0002900001087983 */ /* 0x001ea80000300800 */
[----:B------:R-:W2:Y:S04]  /*33fa0*/  LDL.LU R9, [R1+0x294] ;  /* 0x0002940001097983 */ /* 0x000ea80000300800 */
[----:B------:R-:W2:Y:S04]  /*33fb0*/  LDL.LU R10, [R1+0x298] ;  /* 0x00029800010a7983 */ /* 0x000ea80000300800 */
[----:B------:R-:W2:Y:S04]  /*33fc0*/  LDL.LU R11, [R1+0x29c] ;  /* 0x00029c00010b7983 */ /* 0x000ea80000300800 */
[----:B---3--:R0:W-:Y:S04]  /*33fd0*/  STL.64 [R1+0x3338], R26 ;  /* 0x0033381a01007387 */ /* 0x0081e80000100a00 */
[----:B------:R-:W-:Y:S01]  /*33fe0*/  STL.64 [R1+0x3330], R24 ;  /* 0x0033301801007387 */ /* 0x000fe20000100a00 */
[----:B0-----:R-:W-:-:S02]  /*33ff0*/  IMAD.MOV.U32 R26, RZ, RZ, R4 ;  /* 0x000000ffff1a7224 */ /* 0x001fc400078e0004 */
[----:B------:R-:W-:-:S05]  /*34000*/  IMAD.MOV.U32 R27, RZ, RZ, R3 ;  /* 0x000000ffff1b7224 */ /* 0x000fca00078e0003 */
[----:B------:R0:W-:Y:S04]  /*34010*/  STL.64 [R1+0x3348], R26 ;  /* 0x0033481a01007387 */ /* 0x0001e80000100a00 */
[----:B0-----:R-:W3:Y:S01]  /*34020*/  LDL.LU.64 R26, [R1+0x38] ;  /* 0x00003800011a7983 */ /* 0x001ee20000300a00 */
[----:B------:R-:W-:Y:S03]  /*34030*/  HMMA.16816.F32.BF16 R20, R16, R6, R20 ;  /* 0x000000061014723c */ /* 0x000fe60000041814 */
[----:B---3--:R0:W-:Y:S04]  /*34040*/  STL.64 [R1+0x3360], R26 ;  /* 0x0033601a01007387 */ /* 0x0081e80000100a00 */
[----:B------:R-:W3:Y:S04]  /*34050*/  LDL.LU R24, [R1+0x260] ;  /* 0x0002600001187983 */ /* 0x000ee80000300800 */
[----:B------:R-:W3:Y:S04]  /*34060*/  LDL.LU R25, [R1+0x264] ;  /* 0x0002640001197983 */ /* 0x000ee80000300800 */
[----:B0-----:R-:W4:Y:S04]  /*34070*/  LDL.LU R26, [R1+0x268] ;  /* 0x00026800011a7983 */ /* 0x001f280000300800 */
[----:B------:R-:W4:Y:S01]  /*34080*/  LDL.LU R27, [R1+0x26c] ;  /* 0x00026c00011b7983 */ /* 0x000f220000300800 */
[----:B------:R-:W-:-:S02]  /*34090*/  IMAD.MOV.U32 R14, RZ, RZ, R12 ;  /* 0x000000ffff0e7224 */ /* 0x000fc400078e000c */
[----:B------:R-:W-:Y:S02]  /*340a0*/  IMAD.MOV.U32 R12, RZ, RZ, R6 ;  /* 0x000000ffff0c7224 */ /* 0x000fe400078e0006 */
[----:B------:R-:W-:Y:S01]  /*340b0*/  IMAD.MOV.U32 R3, RZ, RZ, R7 ;  /* 0x000000ffff037224 */ /* 0x000fe200078e0007 */
[----:B----4-:R-:W-:Y:S04]  /*340c0*/  STL.64 [R1+0x3380], R26 ;  /* 0x0033801a01007387 */ /* 0x010fe80000100a00 */
[----:B---3--:R0:W-:Y:S04]  /*340d0*/  STL.64 [R1+0x3378], R24 ;  /* 0x0033781801007387 */ /* 0x0081e80000100a00 */
[----:B0-----:R-:W3:Y:S04]  /*340e0*/  LDL.LU R24, [R1+0x270] ;  /* 0x0002700001187983 */ /* 0x001ee80000300800 */
[----:B------:R-:W3:Y:S04]  /*340f0*/  LDL.LU R25, [R1+0x274] ;  /* 0x0002740001197983 */ /* 0x000ee80000300800 */
[----:B------:R-:W3:Y:S04]  /*34100*/  LDL.LU R26, [R1+0x278] ;  /* 0x00027800011a7983 */ /* 0x000ee80000300800 */
[----:B------:R-:W3:Y:S04]  /*34110*/  LDL.LU R27, [R1+0x27c] ;  /* 0x00027c00011b7983 */ /* 0x000ee80000300800 */
[----:B------:R-:W-:Y:S04]  /*34120*/  STL.64 [R1+0x370], R20 ;  /* 0x0003701401007387 */ /* 0x000fe80000100a00 */
[----:B------:R0:W-:Y:S04]  /*34130*/  STL.64 [R1+0x378], R22 ;  /* 0x0003781601007387 */ /* 0x0001e80000100a00 */
[----:B0-----:R-:W4:Y:S04]  /*34140*/  LDL.LU.64 R22, [R1+0x33c8] ;  /* 0x0033c80001167983 */ /* 0x001f280000300a00 */
[----:B------:R-:W4:Y:S04]  /*34150*/  LDL.LU.64 R20, [R1+0x33c0] ;  /* 0x0033c00001147983 */ /* 0x000f280000300a00 */
[----:B------:R-:W4:Y:S01]  /*34160*/  LDL.LU.64 R6, [R1+0x33b8] ;  /* 0x0033b80001067983 */ /* 0x000f220000300a00 */
[----:B------:R-:W-:Y:S01]  /*34170*/  IMAD.MOV.U32 R15, RZ, RZ, R5 ;  /* 0x000000ffff0f7224 */ /* 0x000fe200078e0005 */
[----:B----4-:R-:W-:Y:S02]  /*34180*/  HMMA.16816.F32.BF16 R16, R16, R6, R20 ;  /* 0x000000061010723c */ /* 0x010fe40000041814 */
[----:B------:R-:W2:Y:S04]  /*34190*/  LDL.LU.64 R22, [R1+0x33b0] ;  /* 0x0033b00001167983 */ /* 0x000ea80000300a00 */
[----:B------:R-:W2:Y:S04]  /*341a0*/  LDL.LU.64 R20, [R1+0x33a8] ;  /* 0x0033a80001147983 */ /* 0x000ea80000300a00 */
[----:B------:R0:W-:Y:S04]  /*341b0*/  STL.64 [R1+0x3340], R6 ;  /* 0x0033400601007387 */ /* 0x0001e80000100a00 */
[----:B------:R-:W4:Y:S05]  /*341c0*/  LDL.LU R4, [R1+0x240] ;  /* 0x0002400001047983 */ /* 0x000f2a0000300800 */
[----:B------:R-:W-:Y:S04]  /*341d0*/  STL.64 [R1+0x2a0], R16 ;  /* 0x0002a01001007387 */ /* 0x000fe80000100a00 */
[----:B------:R1:W-:Y:S04]  /*341e0*/  STL.64 [R1+0x2a8], R18 ;  /* 0x0002a81201007387 */ /* 0x0003e80000100a00 */
[----:B------:R-:W4:Y:S04]  /*341f0*/  LDL.LU R5, [R1+0x244] ;  /* 0x0002440001057983 */ /* 0x000f280000300800 */
[----:B0-----:R-:W3:Y:S04]  /*34200*/  LDL.LU R6, [R1+0x248] ;  /* 0x0002480001067983 */ /* 0x001ee80000300800 */
[----:B------:R-:W3:Y:S01]  /*34210*/  LDL.LU R7, [R1+0x24c] ;  /* 0x00024c0001077983 */ /* 0x000ee20000300800 */
[----:B-1----:R-:W-:-:S02]  /*34220*/  IMAD.MOV.U32 R18, RZ, RZ, R12 ;  /* 0x000000ffff127224 */ /* 0x002fc400078e000c */
[C---:B--2---:R-:W-:Y:S01]  /*34230*/  HMMA.16816.F32.BF16 R12, R20.reuse, R14, R8 ;  /* 0x0000000e140c723c */ /* 0x044fe20000041808 */
[----:B---3--:R-:W-:Y:S04]  /*34240*/  STL.64 [R1+0x3358], R6 ;  /* 0x0033580601007387 */ /* 0x008fe80000100a00 */
[----:B----4-:R0:W-:Y:S04]  /*34250*/  STL.64 [R1+0x3350], R4 ;  /* 0x0033500401007387 */ /* 0x0101e80000100a00 */
[----:B0-----:R-:W2:Y:S04]  /*34260*/  LDL.LU R4, [R1+0x250] ;  /* 0x0002500001047983 */ /* 0x001ea80000300800 */
[----:B------:R-:W2:Y:S04]  /*34270*/  LDL.LU R5, [R1+0x254] ;  /* 0x0002540001057983 */ /* 0x000ea80000300800 */
[----:B------:R-:W2:Y:S04]  /*34280*/  LDL.LU R6, [R1+0x258] ;  /* 0x0002580001067983 */ /* 0x000ea80000300800 */
[----:B------:R-:W2:Y:S04]  /*34290*/  LDL.LU R7, [R1+0x25c] ;  /* 0x00025c0001077983 */ /* 0x000ea80000300800 */
[----:B------:R-:W3:Y:S04]  /*342a0*/  LDL.LU.64 R10, [R1+0x33a0] ;  /* 0x0033a000010a7983 */ /* 0x000ee80000300a00 */
[----:B------:R-:W3:Y:S04]  /*342b0*/  LDL.LU.64 R8, [R1+0x3398] ;  /* 0x0033980001087983 */ /* 0x000ee80000300a00 */
[----:B------:R-:W-:Y:S04]  /*342c0*/  STL.64 [R1+0x290], R12 ;  /* 0x0002900c01007387 */ /* 0x000fe80000100a00 */
[----:B------:R0:W-:Y:S04]  /*342d0*/  STL.64 [R1+0x298], R14 ;  /* 0x0002980e01007387 */ /* 0x0001e80000100a00 */
[----:B0-----:R-:W3:Y:S02]  /*342e0*/  LDL.LU.64 R14, [R1+0x3390] ;  /* 0x00339000010e7983 */ /* 0x001ee40000300a00 */
[----:B---3--:R-:W-:-:S15]  /*342f0*/  HMMA.16816.F32.BF16 R8, R20, R14, R8 ;  /* 0x0000000e1408723c */ /* 0x008fde0000041808 */
[----:B------:R-:W-:-:S04]  /*34300*/  NOP ;  /* 0x0000000000007918 */ /* 0x000fc80000000000 */
[----:B------:R-:W-:Y:S04]  /*34310*/  STL.64 [R1+0x280], R8 ;  /* 0x0002800801007387 */ /* 0x000fe80000100a00 */
[----:B------:R0:W-:Y:S04]  /*34320*/  STL.64 [R1+0x288], R10 ;  /* 0x0002880a01007387 */ /* 0x0001e80000100a00 */
[----:B0-----:R-:W3:Y:S04]  /*34330*/  LDL.LU.64 R10, [R1+0x3388] ;  /* 0x00338800010a7983 */ /* 0x001ee80000300a00 */
[----:B------:R0:W-:Y:S01]  /*34340*/  STL.64 [R1+0x32f8], R14 ;  /* 0x0032f80e01007387 */ /* 0x0001e20000100a00 */
[----:B------:R-:W-:-:S03]  /*34350*/  IMAD.MOV.U32 R19, RZ, RZ, R3 ;  /* 0x000000ffff137224 */ /* 0x000fc600078e0003 */
[----:B0-----:R-:W4:Y:S01]  /*34360*/  LDL.LU.64 R14, [R1+0x28] ;  /* 0x00002800010e7983 */ /* 0x001f220000300a00 */
[----:B---3--:R-:W-:Y:S01]  /*34370*/  HMMA.16816.F32.BF16 R24, R20, R10, R24 ;  /* 0x0000000a1418723c */ /* 0x008fe20000041818 */
[----:B------:R-:W-:Y:S02]  /*34380*/  IMAD.MOV.U32 R3, RZ, RZ, R10 ;  /* 0x000000ffff037224 */ /* 0x000fe400078e000a */
[----:B------:R-:W-:-:S15]  /*34390*/  IMAD.MOV.U32 R29, RZ, RZ, R11 ;  /* 0x000000ffff1d7224 */ /* 0x000fde00078e000b */
[----:B------:R-:W-:Y:S01]  /*343a0*/  NOP ;  /* 0x0000000000007918 */ /* 0x000fe20000000000 */
[----:B------:R-:W-:Y:S04]  /*343b0*/  STL.64 [R1+0x270], R24 ;  /* 0x0002701801007387 */ /* 0x000fe80000100a00 */
[----:B------:R0:W-:Y:S04]  /*343c0*/  STL.64 [R1+0x278], R26 ;  /* 0x0002781a01007387 */ /* 0x0001e80000100a00 */
[----:B0-----:R-:W3:Y:S04]  /*343d0*/  LDL.LU.64 R26, [R1+0x3380] ;  /* 0x00338000011a7983 */ /* 0x001ee80000300a00 */
[----:B------:R-:W3:Y:S04]  /*343e0*/  LDL.LU.64 R24, [R1+0x3378] ;  /* 0x0033780001187983 */ /* 0x000ee80000300a00 */
[----:B------:R-:W3:Y:S04]  /*343f0*/  LDL.LU.64 R10, [R1+0x3370] ;  /* 0x00337000010a7983 */ /* 0x000ee80000300a00 */
[----:B------:R-:W2:Y:S01]  /*34400*/  LDL.LU R9, [R1+0x3368] ;  /* 0x0033680001097983 */ /* 0x000ea20000300800 */
[----:B---3--:R-:W-:-:S15]  /*34410*/  HMMA.16816.F32.BF16 R24, R20, R10, R24 ;  /* 0x0000000a1418723c */ /* 0x008fde0000041818 */
[----:B------:R-:W-:-:S04]  /*34420*/  NOP ;  /* 0x0000000000007918 */ /* 0x000fc80000000000 */
[----:B------:R-:W-:Y:S04]  /*34430*/  STL.64 [R1+0x260], R24 ;  /* 0x0002601801007387 */ /* 0x000fe80000100a00 */
[----:B------:R0:W-:Y:S04]  /*34440*/  STL.64 [R1+0x268], R26 ;  /* 0x0002681a01007387 */ /* 0x0001e80000100a00 */
[----:B0-----:R-:W3:Y:S04]  /*34450*/  LDL.LU.64 R26, [R1+0x3360] ;  /* 0x00336000011a7983 */ /* 0x001ee80000300a00 */
[----:B------:R-:W-:Y:S04]  /*34460*/  STL.64 [R1+0x32f0], R10 ;  /* 0x0032f00a01007387 */ /* 0x000fe80000100a00 */
[----:B--2---:R0:W-:Y:S04]  /*34470*/  STL [R1+0x32ec], R9 ;  /* 0x0032ec0901007387 */ /* 0x0041e80000100800 */
[----:B------:R-:W2:Y:S04]  /*34480*/  LDL.LU R8, [R1+0x1e0] ;  /* 0x0001e00001087983 */ /* 0x000ea80000300800 */
[----:B0-----:R-:W2:Y:S04]  /*34490*/  LDL.LU R9, [R1+0x1e4] ;  /* 0x0001e40001097983 */ /* 0x001ea80000300800 */
[----:B------:R-:W2:Y:S04]  /*344a0*/  LDL.LU R10, [R1+0x1e8] ;  /* 0x0001e800010a7983 */ /* 0x000ea80000300800 */
[----:B------:R-:W2:Y:S01]  /*344b0*/  LDL.LU R11, [R1+0x1ec] ;  /* 0x0001ec00010b7983 */ /* 0x000ea20000300800 */
[----:B---3--:R-:W-:Y:S01]  /*344c0*/  HMMA.16816.F32.BF16 R4, R20, R26, R4 ;  /* 0x0000001a1404723c */ /* 0x008fe20000041804 */
[----:B------:R-:W-:-:S02]  /*344d0*/  IMAD.MOV.U32 R13, RZ, RZ, R26 ;  /* 0x000000ffff0d7224 */ /* 0x000fc400078e001a */
[----:B------:R-:W-:Y:S01]  /*344e0*/  IMAD.MOV.U32 R12, RZ, RZ, R27 ;  /* 0x000000ffff0c7224 */ /* 0x000fe200078e001b */
[----:B--2---:R-:W-:Y:S04]  /*344f0*/  STL.64 [R1+0x3308], R10 ;  /* 0x0033080a01007387 */ /* 0x004fe80000100a00 */
[----:B------:R0:W-:Y:S04]  /*34500*/  STL.64 [R1+0x3300], R8 ;  /* 0x0033000801007387 */ /* 0x0001e80000100a00 */
[----:B0-----:R-:W2:Y:S04]  /*34510*/  LDL.LU R8, [R1+0x1f0] ;  /* 0x0001f00001087983 */ /* 0x001ea80000300800 */
[----:B------:R-:W2:Y:S04]  /*34520*/  LDL.LU R9, [R1+0x1f4] ;  /* 0x0001f40001097983 */ /* 0x000ea80000300800 */
[----:B------:R-:W2:Y:S04]  /*34530*/  LDL.LU R10, [R1+0x1f8] ;  /* 0x0001f800010a7983 */ /* 0x000ea80000300800 */
        /* <DEDUP_REMOVED lines=16> */
[----:B0-----:R-:W3:Y:S04]  /*34640*/  LDL.LU.64 R26, [R1+0x3328] ;  /* 0x00332800011a7983 */ /* 0x001ee80000300a00 */
[----:B------:R-:W3:Y:S01]  /*34650*/  LDL.LU.64 R24, [R1+0x3320] ;  /* 0x0033200001187983 */ /* 0x000ee20000300a00 */
[----:B------:R-:W-:-:S03]  /*34660*/  IMAD.MOV.U32 R11, RZ, RZ, R0 ;  /* 0x000000ffff0b7224 */ /* 0x000fc600078e0000 */
[----:B------:R-:W2:Y:S01]  /*34670*/  LDL R0, [R1+0x17f0] ;  /* 0x0017f00001007983 */ /* 0x000ea20000100800 */
[----:B---3--:R-:W-:Y:S03]  /*34680*/  HMMA.16816.F32.BF16 R20, R20, R6, R24 ;  /* 0x000000061414723c */ /* 0x008fe60000041818 */
[----:B------:R-:W3:Y:S04]  /*34690*/  LDL.LU.64 R26, [R1+0x3318] ;  /* 0x00331800011a7983 */ /* 0x000ee80000300a00 */
[----:B------:R-:W3:Y:S04]  /*346a0*/  LDL.LU.64 R24, [R1+0x3310] ;  /* 0x0033100001187983 */ /* 0x000ee80000300a00 */
[----:B------:R0:W-:Y:S04]  /*346b0*/  STL.64 [R1+0x32d0], R6 ;  /* 0x0032d00601007387 */ /* 0x0001e80000100a00 */
[----:B------:R-:W2:Y:S04]  /*346c0*/  LDL.LU R4, [R1+0x1b0] ;  /* 0x0001b00001047983 */ /* 0x000ea80000300800 */
[----:B------:R-:W-:Y:S04]  /*346d0*/  STL.64 [R1+0x110], R20 ;  /* 0x0001101401007387 */ /* 0x000fe80000100a00 */
[----:B------:R-:W-:Y:S04]  /*346e0*/  STL.64 [R1+0x118], R22 ;  /* 0x0001181601007387 */ /* 0x000fe80000100a00 */
[----:B------:R-:W2:Y:S04]  /*346f0*/  LDL.LU R5, [R1+0x1b4] ;  /* 0x0001b40001057983 */ /* 0x000ea80000300800 */
[----:B0-----:R-:W2:Y:S04]  /*34700*/  LDL.LU R6, [R1+0x1b8] ;  /* 0x0001b80001067983 */ /* 0x001ea80000300800 */
[----:B------:R-:W2:Y:S01]  /*34710*/  LDL.LU R7, [R1+0x1bc] ;  /* 0x0001bc0001077983 */ /* 0x000ea20000300800 */
[----:B----4-:R-:W-:-:S02]  /*34720*/  IMAD.MOV.U32 R17, RZ, RZ, R14 ;  /* 0x000000ffff117224 */ /* 0x010fc400078e000e */
[----:B------:R-:W-:Y:S01]  /*34730*/  IMAD.MOV.U32 R16, RZ, RZ, R15 ;  /* 0x000000ffff107224 */ /* 0x000fe200078e000f */
[----:B---3--:R-:W-:Y:S01]  /*34740*/  HMMA.16816.F32.BF16 R8, R24, R14, R8 ;  /* 0x0000000e1808723c */ /* 0x008fe20000041808 */
[----:B--2---:R-:W-:Y:S04]  /*34750*/  STL.64 [R1+0x32e0], R6 ;  /* 0x0032e00601007387 */ /* 0x004fe80000100a00 */
[----:B------:R0:W-:Y:S04]  /*34760*/  STL.64 [R1+0x32d8], R4 ;  /* 0x0032d80401007387 */ /* 0x0001e80000100a00 */
[----:B0-----:R-:W2:Y:S04]  /*34770*/  LDL.LU R4, [R1+0x1d0] ;  /* 0x0001d00001047983 */ /* 0x001ea80000300800 */
[----:B------:R-:W2:Y:S04]  /*34780*/  LDL.LU R5, [R1+0x1d4] ;  /* 0x0001d40001057983 */ /* 0x000ea80000300800 */
[----:B------:R-:W2:Y:S04]  /*34790*/  LDL.LU R6, [R1+0x1d8] ;  /* 0x0001d80001067983 */ /* 0x000ea80000300800 */
[----:B------:R-:W2:Y:S04]  /*347a0*/  LDL.LU R7, [R1+0x1dc] ;  /* 0x0001dc0001077983 */ /* 0x000ea80000300800 */
[----:B------:R-:W-:Y:S04]  /*347b0*/  STL.64 [R1+0x1f0], R8 ;  /* 0x0001f00801007387 */ /* 0x000fe80000100a00 */
[----:B------:R0:W-:Y:S04]  /*347c0*/  STL.64 [R1+0x1f8], R10 ;  /* 0x0001f80a01007387 */ /* 0x0001e80000100a00 */
[----:B0-----:R-:W3:Y:S04]  /*347d0*/  LDL.LU.64 R10, [R1+0x3308] ;  /* 0x00330800010a7983 */ /* 0x001ee80000300a00 */
[----:B------:R-:W3:Y:S04]  /*347e0*/  LDL.LU.64 R8, [R1+0x3300] ;  /* 0x0033000001087983 */ /* 0x000ee80000300a00 */
[----:B------:R-:W3:Y:S01]  /*347f0*/  LDL.LU.64 R14, [R1+0x32f8] ;  /* 0x0032f800010e7983 */ /* 0x000ee20000300a00 */
[----:B------:R-:W-:-:S02]  /*34800*/  IMAD.MOV.U32 R23, RZ, RZ, R12 ;  /* 0x000000ffff177224 */ /* 0x000fc400078e000c */
[----:B------:R-:W-:Y:S01]  /*34810*/  IMAD.MOV.U32 R22, RZ, RZ, R13 ;  /* 0x000000ffff167224 */ /* 0x000fe200078e000d */
[----:B---3--:R-:W-:Y:S01]  /*34820*/  HMMA.16816.F32.BF16 R8, R24, R14, R8 ;  /* 0x0000000e1808723c */ /* 0x008fe20000041808 */
[----:B------:R-:W-:-:S15]  /*34830*/  IMAD.MOV.U32 R20, RZ, RZ, R14 ;  /* 0x000000ffff147224 */ /* 0x000fde00078e000e */
[----:B------:R-:W-:-:S03]  /*34840*/  NOP ;  /* 0x0000000000007918 */ /* 0x000fc60000000000 */
[----:B------:R-:W-:Y:S04]  /*34850*/  STL.64 [R1+0x1e0], R8 ;  /* 0x0001e00801007387 */ /* 0x000fe80000100a00 */
[----:B------:R0:W-:Y:S04]  /*34860*/  STL.64 [R1+0x1e8], R10 ;  /* 0x0001e80a01007387 */ /* 0x0001e80000100a00 */
[----:B0-----:R-:W3:Y:S04]  /*34870*/  LDL.LU.64 R10, [R1+0x32f0] ;  /* 0x0032f000010a7983 */ /* 0x001ee80000300a00 */
[----:B------:R-:W4:Y:S04]  /*34880*/  LDL.LU R9, [R1+0x32ec] ;  /* 0x0032ec0001097983 */ /* 0x000f280000300800 */
[----:B------:R-:W2:Y:S04]  /*34890*/  LDL.LU R12, [R1+0x40] ;  /* 0x00004000010c7983 */ /* 0x000ea80000300800 */
[----:B------:R-:W2:Y:S01]  /*348a0*/  LDL.LU R13, [R1+0x44] ;  /* 0x00004400010d7983 */ /* 0x000ea20000300800 */
[----:B------:R-:W-:-:S03]  /*348b0*/  MOV R8, R15 ;  /* 0x0000000f00087202 */ /* 0x000fc60000000f00 */
[----:B------:R-:W2:Y:S04]  /*348c0*/  LDL.LU R14, [R1+0x48] ;  /* 0x00004800010e7983 */ /* 0x000ea80000300800 */
[----:B------:R-:W2:Y:S04]  /*348d0*/  LDL.LU R15, [R1+0x4c] ;  /* 0x00004c00010f7983 */ /* 0x000ea80000300800 */
[----:B--2---:R0:W-:Y:S02]  /*348e0*/  STL.64 [R1+0x3278], R14 ;  /* 0x0032780e01007387 */ /* 0x0041e40000100a00 */
[----:B0-----:R-:W-:-:S02]  /*348f0*/  IMAD.MOV.U32 R14, RZ, RZ, R3 ;  /* 0x000000ffff0e7224 */ /* 0x001fc400078e0003 */
[----:B------:R-:W-:-:S07]  /*34900*/  IMAD.MOV.U32 R15, RZ, RZ, R29 ;  /* 0x000000ffff0f7224 */ /* 0x000fce00078e001d */
[----:B------:R-:W-:Y:S01]  /*34910*/  HMMA.16816.F32.BF16 R4, R24, R14, R4 ;  /* 0x0000000e1804723c */ /* 0x000fe20000041804 */
[----:B------:R-:W-:Y:S04]  /*34920*/  STL.64 [R1+0x3270], R12 ;  /* 0x0032700c01007387 */ /* 0x000fe80000100a00 */
[----:B------:R-:W2:-:S14]  /*34930*/  LDL.LU R3, [R1+0x32e8] ;  /* 0x0032e80001037983 */ /* 0x000e9c0000300800 */
[----:B------:R-:W-:Y:S04]  /*34940*/  STL.64 [R1+0x1d0], R4 ;  /* 0x0001d00401007387 */ /* 0x000fe80000100a00 */
[----:B------:R0:W-:Y:S04]  /*34950*/  STL.64 [R1+0x1d8], R6 ;  /* 0x0001d80601007387 */ /* 0x0001e80000100a00 */
[----:B0-----:R-:W2:Y:S04]  /*34960*/  LDL.LU.64 R6, [R1+0x32e0] ;  /* 0x0032e00001067983 */ /* 0x001ea80000300a00 */
[----:B------:R-:W2:Y:S04]  /*34970*/  LDL.LU.64 R4, [R1+0x32d8] ;  /* 0x0032d80001047983 */ /* 0x000ea80000300a00 */
[----:B------:R0:W-:Y:S04]  /*34980*/  STL.64 [R1+0x3288], R14 ;  /* 0x0032880e01007387 */ /* 0x0001e80000100a00 */
[----:B------:R-:W3:Y:S04]  /*34990*/  LDL.LU R12, [R1+0x1c0] ;  /* 0x0001c000010c7983 */ /* 0x000ee80000300800 */
[----:B------:R-:W3:Y:S04]  /*349a0*/  LDL.LU R13, [R1+0x1c4] ;  /* 0x0001c400010d7983 */ /* 0x000ee80000300800 */
[----:B0-----:R-:W3:Y:S04]  /*349b0*/  LDL.LU R14, [R1+0x1c8] ;  /* 0x0001c800010e7983 */ /* 0x001ee80000300800 */
[----:B------:R-:W3:Y:S02]  /*349c0*/  LDL.LU R15, [R1+0x1cc] ;  /* 0x0001cc00010f7983 */ /* 0x000ee40000300800 */
[----:B---3--:R-:W-:-:S15]  /*349d0*/  HMMA.16816.F32.BF16 R12, R24, R10, R12 ;  /* 0x0000000a180c723c */ /* 0x008fde000004180c */
[----:B------:R-:W-:-:S04]  /*349e0*/  NOP ;  /* 0x0000000000007918 */ /* 0x000fc80000000000 */
[----:B------:R-:W-:Y:S04]  /*349f0*/  STL.64 [R1+0x1c0], R12 ;  /* 0x0001c00c01007387 */ /* 0x000fe80000100a00 */
[----:B------:R2:W-:Y:S02]  /*34a00*/  STL.64 [R1+0x1c8], R14 ;  /* 0x0001c80e01007387 */ /* 0x0005e40000100a00 */
[----:B--2---:R-:W-:Y:S02]  /*34a10*/  HMMA.16816.F32.BF16 R12, R24, R22, R4 ;  /* 0x00000016180c723c */ /* 0x004fe40000041804 */
[----:B------:R-:W2:-:S15]  /*34a20*/  LDL.LU R4, [R1+0x190] ;  /* 0x0001900001047983 */ /* 0x000e9e0000300800 */
[----:B------:R-:W-:Y:S02]  /*34a30*/  NOP ;  /* 0x0000000000007918 */ /* 0x000fe40000000000 */
[----:B------:R-:W-:Y:S04]  /*34a40*/  STL.64 [R1+0x1b0], R12 ;  /* 0x0001b00c01007387 */ /* 0x000fe80000100a00 */
[----:B------:R0:W-:Y:S04]  /*34a50*/  STL.64 [R1+0x1b8], R14 ;  /* 0x0001b80e01007387 */ /* 0x0001e80000100a00 */
[----:B------:R-:W2:Y:S04]  /*34a60*/  LDL.LU R5, [R1+0x194] ;  /* 0x0001940001057983 */ /* 0x000ea80000300800 */
[----:B------:R-:W2:Y:S04]  /*34a70*/  LDL.LU R6, [R1+0x198] ;  /* 0x0001980001067983 */ /* 0x000ea80000300800 */
[----:B------:R-:W2:Y:S01]  /*34a80*/  LDL.LU R7, [R1+0x19c] ;  /* 0x00019c0001077983 */ /* 0x000ea20000300800 */
[----:B0-----:R-:W-:-:S02]  /*34a90*/  IMAD.MOV.U32 R14, RZ, RZ, R20 ;  /* 0x000000ffff0e7224 */ /* 0x001fc400078e0014 */
[----:B------:R-:W-:-:S05]  /*34aa0*/  IMAD.MOV.U32 R15, RZ, RZ, R8 ;  /* 0x000000ffff0f7224 */ /* 0x000fca00078e0008 */
[----:B------:R0:W-:Y:S04]  /*34ab0*/  STL.64 [R1+0x32a0], R14 ;  /* 0x0032a00e01007387 */ /* 0x0001e80000100a00 */
[----:B0-----:R-:W3:Y:S04]  /*34ac0*/  LDL.LU.64 R14, [R1+0x58] ;  /* 0x00005800010e7983 */ /* 0x001ee80000300a00 */
[----:B------:R0:W-:Y:S04]  /*34ad0*/  STL.64 [R1+0x3268], R22 ;  /* 0x0032681601007387 */ /* 0x0001e80000100a00 */
[----:B------:R-:W3:Y:S04]  /*34ae0*/  LDL.LU R20, [R1+0x1a0] ;  /* 0x0001a00001147983 */ /* 0x000ee80000300800 */
[----:B------:R-:W3:Y:S04]  /*34af0*/  LDL.LU R21, [R1+0x1a4] ;  /* 0x0001a40001157983 */ /* 0x000ee80000300800 */
[----:B0-----:R-:W3:Y:S04]  /*34b00*/  LDL.LU R22, [R1+0x1a8] ;  /* 0x0001a80001167983 */ /* 0x001ee80000300800 */
[----:B------:R-:W3:Y:S02]  /*34b10*/  LDL.LU R23, [R1+0x1ac] ;  /* 0x0001ac0001177983 */ /* 0x000ee40000300800 */
[----:B---3--:R-:W-:Y:S01]  /*34b20*/  HMMA.16816.F32.BF16 R20, R24, R14, R20 ;  /* 0x0000000e1814723c */ /* 0x008fe20000041814 */
[----:B------:R-:W-:-:S02]  /*34b30*/  IMAD.MOV.U32 R8, RZ, RZ, R15 ;  /* 0x000000ffff087224 */ /* 0x000fc400078e000f */
[----:B------:R-:W-:-:S15]  /*34b40*/  IMAD.MOV.U32 R15, RZ, RZ, R16 ;  /* 0x000000ffff0f7224 */ /* 0x000fde00078e0010 */
[----:B------:R-:W-:Y:S01]  /*34b50*/  NOP ;  /* 0x0000000000007918 */ /* 0x000fe20000000000 */
[----:B------:R0:W-:Y:S04]  /*34b60*/  STL.64 [R1+0x1a0], R20 ;  /* 0x0001a01401007387 */ /* 0x0001e80000100a00 */
[----:B------:R-:W-:Y:S01]  /*34b70*/  STL.64 [R1+0x1a8], R22 ;  /* 0x0001a81601007387 */ /* 0x000fe20000100a00 */
[----:B0-----:R-:W-:Y:S02]  /*34b80*/  IMAD.MOV.U32 R20, RZ, RZ, R14 ;  /* 0x000000ffff147224 */ /* 0x001fe400078e000e */
[----:B------:R-:W-:-:S05]  /*34b90*/  IMAD.MOV.U32 R14, RZ, RZ, R17 ;  /* 0x000000ffff0e7224 */ /* 0x000fca00078e0011 */
[----:B------:R0:W-:Y:S04]  /*34ba0*/  STL.64 [R1+0x32c8], R14 ;  /* 0x0032c80e01007387 */ /* 0x0001e80000100a00 */
[----:B------:R-:W3:Y:S04]  /*34bb0*/  LDL.LU R12, [R1+0xc0] ;  /* 0x0000c000010c7983 */ /* 0x000ee80000300800 */
[----:B------:R-:W3:Y:S04]  /*34bc0*/  LDL.LU R13, [R1+0xc4] ;  /* 0x0000c400010d7983 */ /* 0x000ee80000300800 */
[----:B0-----:R-:W3:Y:S04]  /*34bd0*/  LDL.LU R14, [R1+0xc8] ;  /* 0x0000c800010e7983 */ /* 0x001ee80000300800 */
[----:B------:R-:W3:Y:S04]  /*34be0*/  LDL.LU R15, [R1+0xcc] ;  /* 0x0000cc00010f7983 */ /* 0x000ee80000300800 */
[----:B------:R-:W-:Y:S04]  /*34bf0*/  STL.64 [R1+0x3298], R10 ;  /* 0x0032980a01007387 */ /* 0x000fe80000100a00 */
[----:B----4-:R0:W-:Y:S04]  /*34c00*/  STL.64 [R1+0x3290], R8 ;  /* 0x0032900801007387 */ /* 0x0101e80000100a00 */
[----:B0-----:R-:W4:Y:S04]  /*34c10*/  LDL.LU R8, [R1+0x90] ;  /* 0x0000900001087983 */ /* 0x001f280000300800 */
[----:B------:R-:W4:Y:S04]  /*34c20*/  LDL.LU R9, [R1+0x94] ;  /* 0x0000940001097983 */ /* 0x000f280000300800 */
[----:B------:R-:W3:Y:S04]  /*34c30*/  LDL.LU R10, [R1+0x98] ;  /* 0x00009800010a7983 */ /* 0x000ee80000300800 */
        /* <DEDUP_REMOVED lines=8> */
[----:B------:R0:W-:Y:S04]  /*34cc0*/  STL [R1+0x3280], R20 ;  /* 0x0032801401007387 */ /* 0x0001e80000100800 */
[----:B0-----:R-:W3:Y:S04]  /*34cd0*/  LDL.LU R20, [R1+0x80] ;  /* 0x0000800001147983 */ /* 0x001ee80000300800 */
[----:B------:R-:W3:Y:S04]  /*34ce0*/  LDL.LU R21, [R1+0x84] ;  /* 0x0000840001157983 */ /* 0x000ee80000300800 */
[----:B------:R-:W3:Y:S04]  /*34cf0*/  LDL.LU R22, [R1+0x88] ;  /* 0x0000880001167983 */ /* 0x000ee80000300800 */
[----:B------:R-:W3:Y:S04]  /*34d00*/  LDL.LU R23, [R1+0x8c] ;  /* 0x00008c0001177983 */ /* 0x000ee80000300800 */
[----:B------:R-:W-:Y:S04]  /*34d10*/  STL.64 [R1+0x190], R4 ;  /* 0x0001900401007387 */ /* 0x000fe80000100a00 */
[----:B------:R0:W-:Y:S04]  /*34d20*/  STL.64 [R1+0x198], R6 ;  /* 0x0001980601007387 */ /* 0x0001e80000100a00 */
[----:B0-----:R-:W4:Y:S04]  /*34d30*/  LDL.LU.64 R6, [R1+0x32d0] ;  /* 0x0032d00001067983 */ /* 0x001f280000300a00 */
[----:B------:R0:W-:Y:S04]  /*34d40*/  STL.64 [R1+0x3250], R18 ;  /* 0x0032501201007387 */ /* 0x0001e80000100a00 */
[----:B------:R-:W2:Y:S04]  /*34d50*/  LDL.LU R16, [R1+0x330] ;  /* 0x0003300001107983 */ /* 0x000ea80000300800 */
[----:B------:R-:W2:Y:S04]  /*34d60*/  LDL.LU R17, [R1+0x334] ;  /* 0x0003340001117983 */ /* 0x000ea80000300800 */
[----:B0-----:R-:W2:Y:S04]  /*34d70*/  LDL.LU R18, [R1+0x338] ;  /* 0x0003380001127983 */ /* 0x001ea80000300800 */
[----:B------:R-:W2:Y:S01]  /*34d80*/  LDL.LU R19, [R1+0x33c] ;  /* 0x00033c0001137983 */ /* 0x000ea20000300800 */
[----:B----4-:R-:W-:Y:S01]  /*34d90*/  HMMA.16816.F32.BF16 R24, R24, R6, R12 ;  /* 0x000000061818723c */ /* 0x010fe2000004180c */
[----:B------:R-:W-:-:S02]  /*34da0*/  IMAD.MOV.U32 R13, RZ, RZ, R6 ;  /* 0x000000ffff0d7224 */ /* 0x000fc400078e0006 */
[----:B------:R-:W-:Y:S01]  /*34db0*/  IMAD.MOV.U32 R12, RZ, RZ, R7 ;  /* 0x000000ffff0c7224 */ /* 0x000fe200078e0007 */
[----:B--2---:R-:W-:Y:S04]  /*34dc0*/  STL.64 [R1+0x3260], R18 ;  /* 0x0032601201007387 */ /* 0x004fe80000100a00 */
[----:B------:R0:W-:Y:S04]  /*34dd0*/  STL.64 [R1+0x3258], R16 ;  /* 0x0032581001007387 */ /* 0x0001e80000100a00 */
[----:B0-----:R-:W2:Y:S04]  /*34de0*/  LDL.LU R16, [R1+0x220] ;  /* 0x0002200001107983 */ /* 0x001ea80000300800 */
[----:B------:R-:W2:Y:S04]  /*34df0*/  LDL.LU R17, [R1+0x224] ;  /* 0x0002240001117983 */ /* 0x000ea80000300800 */
[----:B------:R-:W2:Y:S04]  /*34e00*/  LDL.LU R18, [R1+0x228] ;  /* 0x0002280001127983 */ /* 0x000ea80000300800 */
[----:B------:R-:W2:Y:S04]  /*34e10*/  LDL.LU R19, [R1+0x22c] ;  /* 0x00022c0001137983 */ /* 0x000ea80000300800 */
[----:B------:R-:W4:Y:S04]  /*34e20*/  LDL.LU.64 R14, [R1+0x32c8] ;  /* 0x0032c800010e7983 */ /* 0x000f280000300a00 */
[----:B------:R-:W-:Y:S04]  /*34e30*/  STL.64 [R1+0xc0], R24 ;  /* 0x0000c01801007387 */ /* 0x000fe80000100a00 */
[----:B------:R0:W-:Y:S04]  /*34e40*/  STL.64 [R1+0xc8], R26 ;  /* 0x0000c81a01007387 */ /* 0x0001e80000100a00 */
[----:B------:R-:W4:Y:S04]  /*34e50*/  LDL.LU.64 R6, [R1+0x32c0] ;  /* 0x0032c00001067983 */ /* 0x000f280000300a00 */
[----:B------:R-:W4:Y:S01]  /*34e60*/  LDL.LU.64 R4, [R1+0x32b8] ;  /* 0x0032b80001047983 */ /* 0x000f220000300a00 */
[----:B0-----:R-:W-:-:S02]  /*34e70*/  IMAD.MOV.U32 R26, RZ, RZ, R13 ;  /* 0x000000ffff1a7224 */ /* 0x001fc400078e000d */
[----:B------:R-:W-:-:S05]  /*34e80*/  IMAD.MOV.U32 R27, RZ, RZ, R12 ;  /* 0x000000ffff1b7224 */ /* 0x000fca00078e000c */
[----:B------:R0:W-:Y:S04]  /*34e90*/  STL.64 [R1+0x3248], R26 ;  /* 0x0032481a01007387 */ /* 0x0001e80000100a00 */
[----:B------:R-:W2:Y:S04]  /*34ea0*/  LDL.LU R24, [R1+0x450] ;  /* 0x0004500001187983 */ /* 0x000ea80000300800 */
[----:B------:R-:W2:Y:S04]  /*34eb0*/  LDL.LU R25, [R1+0x454] ;  /* 0x0004540001197983 */ /* 0x000ea80000300800 */
[----:B0-----:R-:W2:Y:S04]  /*34ec0*/  LDL.LU R26, [R1+0x458] ;  /* 0x00045800011a7983 */ /* 0x001ea80000300800 */
[----:B------:R-:W2:Y:S01]  /*34ed0*/  LDL.LU R27, [R1+0x45c] ;  /* 0x00045c00011b7983 */ /* 0x000ea20000300800 */
[----:B----4-:R-:W-:Y:S03]  /*34ee0*/  HMMA.16816.F32.BF16 R12, R4, R14, R8 ;  /* 0x0000000e040c723c */ /* 0x010fe60000041808 */
[----:B------:R-:W4:Y:S04]  /*34ef0*/  LDL.LU.64 R10, [R1+0x32b0] ;  /* 0x0032b000010a7983 */ /* 0x000f280000300a00 */
[----:B------:R-:W4:-:S12]  /*34f00*/  LDL.LU.64 R8, [R1+0x32a8] ;  /* 0x0032a80001087983 */ /* 0x000f180000300a00 */
[----:B------:R-:W-:Y:S04]  /*34f10*/  STL.64 [R1+0xa0], R12 ;  /* 0x0000a00c01007387 */ /* 0x000fe80000100a00 */
[----:B------:R0:W-:Y:S04]  /*34f20*/  STL.64 [R1+0xa8], R14 ;  /* 0x0000a80e01007387 */ /* 0x0001e80000100a00 */
[----:B0-----:R-:W4:Y:S02]  /*34f30*/  LDL.LU.64 R14, [R1+0x32a0] ;  /* 0x0032a000010e7983 */ /* 0x001f240000300a00 */
[----:B----4-:R-:W-:Y:S02]  /*34f40*/  HMMA.16816.F32.BF16 R12, R4, R14, R8 ;  /* 0x0000000e040c723c */ /* 0x010fe40000041808 */
[----:B------:R-:W4:Y:S04]  /*34f50*/  LDL.LU.64 R10, [R1+0x3298] ;  /* 0x00329800010a7983 */ /* 0x000f280000300a00 */
[----:B------:R-:W2:-:S13]  /*34f60*/  LDL.LU.64 R8, [R1+0x3290] ;  /* 0x0032900001087983 */ /* 0x000e9a0000300a00 */
[----:B------:R-:W-:Y:S04]  /*34f70*/  STL.64 [R1+0x90], R12 ;  /* 0x0000900c01007387 */ /* 0x000fe80000100a00 */
[----:B------:R0:W-:Y:S04]  /*34f80*/  STL.64 [R1+0x98], R14 ;  /* 0x0000980e01007387 */ /* 0x0001e80000100a00 */
[----:B0-----:R-:W3:Y:S02]  /*34f90*/  LDL.LU.64 R14, [R1+0x3288] ;  /* 0x00328800010e7983 */ /* 0x001ee40000300a00 */
[----:B---3--:R-:W-:Y:S02]  /*34fa0*/  HMMA.16816.F32.BF16 R12, R4, R14, R20 ;  /* 0x0000000e040c723c */ /* 0x008fe40000041814 */
[----:B------:R-:W3:-:S15]  /*34fb0*/  LDL.LU R20, [R1+0x3280] ;  /* 0x0032800001147983 */ /* 0x000ede0000300800 */
[----:B------:R-:W-:Y:S02]  /*34fc0*/  NOP ;  /* 0x0000000000007918 */ /* 0x000fe40000000000 */
[----:B------:R-:W-:Y:S04]  /*34fd0*/  STL.64 [R1+0x80], R12 ;  /* 0x0000800c01007387 */ /* 0x000fe80000100a00 */
[----:B------:R0:W-:Y:S04]  /*34fe0*/  STL.64 [R1+0x88], R14 ;  /* 0x0000880e01007387 */ /* 0x0001e80000100a00 */
[----:B0-----:R-:W4:Y:S04]  /*34ff0*/  LDL.LU.64 R14, [R1+0x3278] ;  /* 0x00327800010e7983 */ /* 0x001f280000300a00 */
[----:B------:R-:W4:Y:S02]  /*35000*/  LDL.LU.64 R12, [R1+0x3270] ;  /* 0x00327000010c7983 */ /* 0x000f240000300a00 */
[----:B----4-:R-:W-:Y:S01]  /*35010*/  HMMA.16816.F32.BF16 R12, R4, R10, R12 ;  /* 0x0000000a040c723c */ /* 0x010fe2000004180c */
[----:B---3--:R-:W-:-:S02]  /*35020*/  IMAD.MOV.U32 R10, RZ, RZ, R20 ;  /* 0x000000ffff0a7224 */ /* 0x008fc400078e0014 */
[----:B------:R-:W0:-:S15]  /*35030*/  LDSM.16.M88.4 R20, [R0+UR5+0x8000] ;  /* 0x008000050014783b */ /* 0x000e1e0008000200 */
[----:B------:R-:W-:Y:S01]  /*35040*/  NOP ;  /* 0x0000000000007918 */ /* 0x000fe20000000000 */
[----:B------:R-:W-:Y:S04]  /*35050*/  STL.64 [R1+0x470], R12 ;  /* 0x0004700c01007387 */ /* 0x000fe80000100a00 */
[----:B------:R-:W-:Y:S04]  /*35060*/  STL.64 [R1+0x478], R14 ;  /* 0x0004780e01007387 */ /* 0x000fe80000100a00 */
[----:B--2---:R-:W-:Y:S01]  /*35070*/  STL [R1+0x3208], R9 ;  /* 0x0032080901007387 */ /* 0x004fe20000100800 */
[----:B------:R-:W-:-:S03]  /*35080*/  IMAD.MOV.U32 R11, RZ, RZ, R8 ;  /* 0x000000ffff0b7224 */ /* 0x000fc600078e0008 */
[----:B------:R-:W-:Y:S04]  /*35090*/  LDSM.16.MT88.4 R12, [R9+UR5+0x2000] ;  /* 0x00200005090c783b */ /* 0x000fe80008004200 */
[----:B0-----:R-:W-:Y:S04]  /*350a0*/  STL.64 [R1+0x40], R20 ;  /* 0x0000401401007387 */ /* 0x001fe80000100a00 */
[----:B------:R0:W-:Y:S04]  /*350b0*/  STL.64 [R1+0x48], R22 ;  /* 0x0000481601007387 */ /* 0x0001e80000100a00 */
[----:B0-----:R-:W2:Y:S02]  /*350c0*/  LDL.LU.64 R22, [R1+0x3268] ;  /* 0x0032680001167983 */ /* 0x001ea40000300a00 */
[----:B--2---:R-:W-:Y:S02]  /*350d0*/  HMMA.16816.F32.BF16 R20, R4, R22, R16 ;  /* 0x000000160414723c */ /* 0x004fe40000041810 */
[----:B------:R-:W2:Y:S04]  /*350e0*/  LDL.LU.64 R18, [R1+0x3260] ;  /* 0x0032600001127983 */ /* 0x000ea80000300a00 */
[----:B------:R-:W2:-:S13]  /*350f0*/  LDL.LU.64 R16, [R1+0x3258] ;  /* 0x0032580001107983 */ /* 0x000e9a0000300a00 */
[----:B------:R-:W-:Y:S04]  /*35100*/  STL.64 [R1+0x220], R20 ;  /* 0x0002201401007387 */ /* 0x000fe80000100a00 */
[----:B------:R-:W-:Y:S04]  /*35110*/  STL.64 [R1+0x228], R22 ;  /* 0x0002281601007387 */ /* 0x000fe80000100a00 */
[----:B------:R-:W-:Y:S01]  /*35120*/  LDSM.16.M88.4 R20, [R0+UR5+0x9000] ;  /* 0x009000050014783b */ /* 0x000fe20008000200 */
[----:B--2---:R-:W-:Y:S03]  /*35130*/  HMMA.16816.F32.BF16 R8, R4, R10, R16 ;  /* 0x0000000a0408723c */ /* 0x004fe60000041810 */
[----:B------:R-:W2:-:S15]  /*35140*/  LDL.LU.64 R18, [R1+0x3250] ;  /* 0x0032500001127983 */ /* 0x000e9e0000300a00 */
[----:B------:R-:W-:Y:S01]  /*35150*/  NOP ;  /* 0x0000000000007918 */ /* 0x000fe20000000000 */
[----:B------:R-:W-:Y:S04]  /*35160*/  STL.64 [R1+0x340], R8 ;  /* 0x0003400801007387 */ /* 0x000fe80000100a00 */
[----:B------:R-:W-:Y:S04]  /*35170*/  STL.64 [R1+0x348], R10 ;  /* 0x0003480a01007387 */ /* 0x000fe80000100a00 */
[----:B------:R-:W0:Y:S04]  /*35180*/  LDSM.16.M88.4 R8, [R0+UR5+0xa000] ;  /* 0x00a000050008783b */ /* 0x000e280008000200 */
[----:B0-----:R-:W-:Y:S04]  /*35190*/  STL.64 [R1+0x10], R8 ;  /* 0x0000100801007387 */ /* 0x001fe80000100a00 */
[----:B------:R-:W-:Y:S04]  /*351a0*/  STL.64 [R1+0x18], R10 ;  /* 0x0000180a01007387 */ /* 0x000fe80000100a00 */
[----:B------:R-:W-:Y:S04]  /*351b0*/  STL.64 [R1+0x20], R20 ;  /* 0x0000201401007387 */ /* 0x000fe80000100a00 */
[----:B------:R-:W-:Y:S04]  /*351c0*/  STL.64 [R1+0x28], R22 ;  /* 0x0000281601007387 */ /* 0x000fe80000100a00 */
[----:B------:R0:W-:Y:S04]  /*351d0*/  STL.64 [R1+0x3240], R20 ;  /* 0x0032401401007387 */ /* 0x0001e80000100a00 */
[----:B------:R-:W1:Y:S04]  /*351e0*/  LDSM.16.M88.4 R8, [R0+UR5+0xb000] ;  /* 0x00b000050008783b */ /* 0x000e680008000200 */
[----:B0-----:R-:W3:Y:S04]  /*351f0*/  LDL.LU R20, [R1+0x460] ;  /* 0x0004600001147983 */ /* 0x001ee80000300800 */
[----:B------:R-:W3:Y:S04]  /*35200*/  LDL.LU R21, [R1+0x464] ;  /* 0x0004640001157983 */ /* 0x000ee80000300800 */
[----:B------:R-:W3:Y:S04]  /*35210*/  LDL.LU R22, [R1+0x468] ;  /* 0x0004680001167983 */ /* 0x000ee80000300800 */
[----:B------:R-:W3:Y:S01]  /*35220*/  LDL.LU R23, [R1+0x46c] ;  /* 0x00046c0001177983 */ /* 0x000ee20000300800 */
[----:B--2---:R-:W-:Y:S03]  /*35230*/  HMMA.16816.F32.BF16 R16, R4, R18, R24 ;  /* 0x000000120410723c */ /* 0x004fe60000041818 */
[----:B------:R-:W3:-:S15]  /*35240*/  LDL.LU.64 R26, [R1+0x3248] ;  /* 0x00324800011a7983 */ /* 0x000ede0000300a00 */
[----:B------:R-:W-:Y:S01]  /*35250*/  NOP ;  /* 0x0000000000007918 */ /* 0x000fe20000000000 */
[----:B------:R-:W-:Y:S04]  /*35260*/  STL.64 [R1+0x350], R16 ;  /* 0x0003501001007387 */ /* 0x000fe80000100a00 */
[----:B------:R-:W-:Y:S04]  /*35270*/  STL.64 [R1+0x358], R18 ;  /* 0x0003581201007387 */ /* 0x000fe80000100a00 */
[----:B------:R-:W2:Y:S04]  /*35280*/  LDL.LU R24, [R1+0x320] ;  /* 0x0003200001187983 */ /* 0x000ea80000300800 */
[----:B------:R-:W-:Y:S01]  /*35290*/  LDSM.16.M88.4 R16, [R0+UR5+0xc000] ;  /* 0x00c000050010783b */ /* 0x000fe20008000200 */
[----:B---3--:R-:W-:-:S15]  /*352a0*/  HMMA.16816.F32.BF16 R4, R4, R26, R20 ;  /* 0x0000001a0404723c */ /* 0x008fde0000041814 */
[----:B------:R-:W-:-:S04]  /*352b0*/  NOP ;  /* 0x0000000000007918 */ /* 0x000fc80000000000 */
[----:B------:R-:W-:Y:S04]  /*352c0*/  STL.64 [R1+0x330], R4 ;  /* 0x0003300401007387 */ /* 0x000fe80000100a00 */
[----:B------:R-:W-:Y:S04]  /*352d0*/  STL.64 [R1+0x338], R6 ;  /* 0x0003380601007387 */ /* 0x000fe80000100a00 */
[----:B------:R-:W2:Y:S04]  /*352e0*/  LDL.LU R25, [R1+0x324] ;  /* 0x0003240001197983 */ /* 0x000ea80000300800 */
[----:B------:R-:W2:Y:S04]  /*352f0*/  LDL.LU R26, [R1+0x328] ;  /* 0x00032800011a7983 */ /* 0x000ea80000300800 */
[----:B------:R-:W2:Y:S04]  /*35300*/  LDL.LU R27, [R1+0x32c] ;  /* 0x00032c00011b7983 */ /* 0x000ea80000300800 */
[----:B------:R-:W2:Y:S04]  /*35310*/  LDL.64 R20, [R1+0x40] ;  /* 0x0000400001147983 */ /* 0x000ea80000100a00 */
[----:B-1----:R-:W-:Y:S04]  /*35320*/  STL.64 [R1], R8 ;  /* 0x0000000801007387 */ /* 0x002fe80000100a00 */
[----:B------:R-:W-:Y:S04]  /*35330*/  STL.64 [R1+0x8], R10 ;  /* 0x0000080a01007387 */ /* 0x000fe80000100a00 */
[----:B------:R0:W-:Y:S04]  /*35340*/  STL.64 [R1+0x3218], R8 ;  /* 0x0032180801007387 */ /* 0x0001e80000100a00 */
[----:B------:R-:W1:Y:S04]  /*35350*/  LDSM.16.M88.4 R4, [R0+UR5+0xd000] ;  /* 0x00d000050004783b */ /* 0x000e680008000200 */
        /* <DEDUP_REMOVED lines=10> */
[----:B-1----:R-:W-:Y:S04]  /*35400*/  STL [R1+0x2e0c], R6 ;  /* 0x002e0c0601007387 */ /* 0x002fe80000100800 */
[----:B------:R-:W-:Y:S04]  /*35410*/  STL.64 [R1+0x30], R16 ;  /* 0x0000301001007387 */ /* 0x000fe80000100a00 */
[----:B------:R-:W-:Y:S04]  /*35420*/  STL.64 [R1+0x38], R18 ;  /* 0x0000381201007387 */ /* 0x000fe80000100a00 */
[----:B------:R0:W-:Y:S04]  /*35430*/  STL.64 [R1+0x3210], R16 ;  /* 0x0032101001007387 */ /* 0x0001e80000100a00 */
[----:B0-----:R-:W4:Y:S04]  /*35440*/  LDL.LU R16, [R1+0x2f0] ;  /* 0x0002f00001107983 */ /* 0x001f280000300800 */
[----:B------:R-:W4:Y:S04]  /*35450*/  LDL.LU R17, [R1+0x2f4] ;  /* 0x0002f40001117983 */ /* 0x000f280000300800 */
[----:B------:R-:W3:Y:S04]  /*35460*/  LDL.LU R18, [R1+0x2f8] ;  /* 0x0002f80001127983 */ /* 0x000ee80000300800 */
[----:B------:R-:W3:Y:S01]  /*35470*/  LDL.LU R19, [R1+0x2fc] ;  /* 0x0002fc0001137983 */ /* 0x000ee20000300800 */
[----:B--2---:R-:W-:Y:S03]  /*35480*/  HMMA.16816.F32.BF16 R24, R12, R20, R24 ;  /* 0x000000140c18723c */ /* 0x004fe60000041818 */
[----:B---3--:R-:W-:Y:S04]  /*35490*/  STL.64 [R1+0x3228], R18 ;  /* 0x0032281201007387 */ /* 0x008fe80000100a00 */
[----:B----4-:R0:W-:Y:S04]  /*354a0*/  STL.64 [R1+0x3220], R16 ;  /* 0x0032201001007387 */ /* 0x0101e80000100a00 */
[----:B0-----:R-:W2:Y:S04]  /*354b0*/  LDL.64 R16, [R1+0x10] ;  /* 0x0000100001107983 */ /* 0x001ea80000100a00 */
[----:B------:R-:W-:Y:S04]  /*354c0*/  STL [R1+0x2e08], R7 ;  /* 0x002e080701007387 */ /* 0x000fe80000100800 */
[----:B------:R0:W-:Y:S04]  /*354d0*/  STL.64 [R1+0x3200], R4 ;  /* 0x0032000401007387 */ /* 0x0001e80000100a00 */
[----:B0-----:R-:W3:Y:S04]  /*354e0*/  LDL.LU R4, [R1+0x2e0] ;  /* 0x0002e00001047983 */ /* 0x001ee80000300800 */
[----:B------:R-:W3:Y:S04]  /*354f0*/  LDL.LU R5, [R1+0x2e4] ;  /* 0x0002e40001057983 */ /* 0x000ee80000300800 */
[----:B------:R-:W3:Y:S04]  /*35500*/  LDL.LU R6, [R1+0x2e8] ;  /* 0x0002e80001067983 */ /* 0x000ee80000300800 */
[----:B------:R-:W3:Y:S04]  /*35510*/  LDL.LU R7, [R1+0x2ec] ;  /* 0x0002ec0001077983 */ /* 0x000ee80000300800 */
[----:B------:R-:W-:Y:S04]  /*35520*/  STL.64 [R1+0x320], R24 ;  /* 0x0003201801007387 */ /* 0x000fe80000100a00 */
[----:B------:R0:W-:Y:S02]  /*35530*/  STL.64 [R1+0x328], R26 ;  /* 0x0003281a01007387 */ /* 0x0001e40000100a00 */
[----:B0-----:R-:W-:-:S02]  /*35540*/  IMAD.MOV.U32 R27, RZ, RZ, R20 ;  /* 0x000000ffff1b7224 */ /* 0x001fc400078e0014 */
[----:B------:R-:W-:Y:S02]  /*35550*/  IMAD.MOV.U32 R26, RZ, RZ, R21 ;  /* 0x000000ffff1a7224 */ /* 0x000fe400078e0015 */
[----:B------:R-:W0:Y:S04]  /*35560*/  LDSM.16.M88.4 R20, [R0+UR5+0xe000] ;  /* 0x00e000050014783b */ /* 0x000e280008000200 */
[----:B0-----:R0:W-:Y:S04]  /*35570*/  STL.64 [R1+0x50], R20 ;  /* 0x0000501401007387 */ /* 0x0011e80000100a00 */
[----:B------:R-:W-:Y:S04]  /*35580*/  STL.64 [R1+0x58], R22 ;  /* 0x0000581601007387 */ /* 0x000fe80000100a00 */
[----:B0-----:R-:W4:Y:S02]  /*35590*/  LDL.LU.64 R20, [R1+0x3240] ;  /* 0x0032400001147983 */ /* 0x001f240000300a00 */
[----:B----4-:R-:W-:Y:S02]  /*355a0*/  HMMA.16816.F32.BF16 R8, R12, R20, R8 ;  /* 0x000000140c08723c */ /* 0x010fe40000041808 */
[----:B------:R-:W4:-:S15]  /*355b0*/  LDL.LU R20, [R1+0x2d0] ;  /* 0x0002d00001147983 */ /* 0x000f1e0000300800 */
[----:B------:R-:W-:Y:S02]  /*355c0*/  NOP ;  /* 0x0000000000007918 */ /* 0x000fe40000000000 */
[----:B------:R-:W-:Y:S04]  /*355d0*/  STL.64 [R1+0x310], R8 ;  /* 0x0003100801007387 */ /* 0x000fe80000100a00 */
[----:B------:R-:W-:Y:S04]  /*355e0*/  STL.64 [R1+0x318], R10 ;  /* 0x0003180a01007387 */ /* 0x000fe80000100a00 */
[----:B------:R-:W0:Y:S04]  /*355f0*/  LDSM.16.M88.4 R8, [R0+UR5+0xf000] ;  /* 0x00f000050008783b */ /* 0x000e280008000200 */
[----:B------:R-:W4:Y:S04]  /*35600*/  LDL.LU R21, [R1+0x2d4] ;  /* 0x0002d40001157983 */ /* 0x000f280000300800 */
[----:B0-----:R-:W-:Y:S04]  /*35610*/  STL.64 [R1+0x60], R8 ;  /* 0x0000600801007387 */ /* 0x001fe80000100a00 */
[----:B------:R0:W-:Y:S01]  /*35620*/  STL.64 [R1+0x68], R10 ;  /* 0x0000680a01007387 */ /* 0x0001e20000100a00 */
[----:B------:R-:W-:Y:S01]  /*35630*/  IMAD.MOV.U32 R25, RZ, RZ, R8 ;  /* 0x000000ffff197224 */ /* 0x000fe200078e0008 */
[----:B------:R-:W-:-:S02]  /*35640*/  MOV R24, R9 ;  /* 0x0000000900187202 */ /* 0x000fc40000000f00 */
[----:B0-----:R-:W3:Y:S04]  /*35650*/  LDL.LU.64 R10, [R1+0x3238] ;  /* 0x00323800010a7983 */ /* 0x001ee80000300a00 */
[----:B------:R-:W3:Y:S01]  /*35660*/  LDL.LU.64 R8, [R1+0x3230] ;  /* 0x0032300001087983 */ /* 0x000ee20000300a00 */
[----:B--2---:R-:W-:-:S03]  /*35670*/  IMAD.MOV.U32 R29, RZ, RZ, R17 ;  /* 0x000000ffff1d7224 */ /* 0x004fc600078e0011 */
[----:B------:R-:W2:Y:S01]  /*35680*/  LDL.LU.64 R18, [R1+0x3228] ;  /* 0x0032280001127983 */ /* 0x000ea20000300a00 */
[----:B------:R-:W-:Y:S01]  /*35690*/  IMAD.MOV.U32 R22, RZ, RZ, R3 ;  /* 0x000000ffff167224 */ /* 0x000fe200078e0003 */
[----:B---3--:R-:W-:Y:S02]  /*356a0*/  HMMA.16816.F32.BF16 R8, R12, R16, R8 ;  /* 0x000000100c08723c */ /* 0x008fe40000041808 */
[----:B------:R-:W2:-:S15]  /*356b0*/  LDL.LU.64 R16, [R1+0x3220] ;  /* 0x0032200001107983 */ /* 0x000e9e0000300a00 */
[----:B------:R-:W-:Y:S02]  /*356c0*/  NOP ;  /* 0x0000000000007918 */ /* 0x000fe40000000000 */
[----:B------:R-:W-:Y:S01]  /*356d0*/  IMAD.MOV.U32 R3, RZ, RZ, R9 ;  /* 0x000000ffff037224 */ /* 0x000fe200078e0009 */
[----:B------:R0:W-:Y:S04]  /*356e0*/  STL [R1+0x300], R8 ;  /* 0x0003000801007387 */ /* 0x0001e80000100800 */
[----:B0-----:R-:W2:Y:S01]  /*356f0*/  LDL.LU.64 R8, [R1+0x3218] ;  /* 0x0032180001087983 */ /* 0x001ea20000300a00 */
[----:B------:R-:W-:Y:S02]  /*35700*/  IMAD.MOV.U32 R23, RZ, RZ, R2 ;  /* 0x000000ffff177224 */ /* 0x000fe400078e0002 */
[----:B------:R-:W-:Y:S02]  /*35710*/  IMAD.MOV.U32 R2, RZ, RZ, R10 ;  /* 0x000000ffff027224 */ /* 0x000fe400078e000a */
[----:B------:R-:W-:-:S05]  /*35720*/  IMAD.MOV.U32 R0, RZ, RZ, R11 ;  /* 0x000000ffff007224 */ /* 0x000fca00078e000b */
[----:B------:R-:W-:Y:S04]  /*35730*/  STL [R1+0x2e30], R0 ;  /* 0x002e300001007387 */ /* 0x000fe80000100800 */
[----:B------:R-:W-:Y:S04]  /*35740*/  STL [R1+0x2e2c], R2 ;  /* 0x002e2c0201007387 */ /* 0x000fe80000100800 */
[----:B------:R-:W-:Y:S01]  /*35750*/  STL [R1+0x2e28], R3 ;  /* 0x002e280301007387 */ /* 0x000fe20000100800 */
[----:B--2---:R-:W-:Y:S03]  /*35760*/  HMMA.16816.F32.BF16 R8, R12, R8, R16 ;  /* 0x000000080c08723c */ /* 0x004fe60000041810 */
[----:B------:R-:W2:-:S15]  /*35770*/  LDL.LU.64 R16, [R1+0x3210] ;  /* 0x0032100001107983 */ /* 0x000e9e0000300a00 */
[----:B------:R-:W-:Y:S01]  /*35780*/  NOP ;  /* 0x0000000000007918 */ /* 0x000fe20000000000 */
[----:B------:R0:W-:Y:S04]  /*35790*/  STL.64 [R1+0x2f0], R8 ;  /* 0x0002f00801007387 */ /* 0x0001e80000100a00 */
[----:B------:R-:W-:Y:S04]  /*357a0*/  STL.64 [R1+0x2f8], R10 ;  /* 0x0002f80a01007387 */ /* 0x000fe80000100a00 */
[----:B0-----:R-:W3:Y:S01]  /*357b0*/  LDL.LU R9, [R1+0x3208] ;  /* 0x0032080001097983 */ /* 0x001ee20000300800 */
[----:B--2---:R-:W-:Y:S03]  /*357c0*/  HMMA.16816.F32.BF16 R16, R12, R16, R4 ;  /* 0x000000100c10723c */ /* 0x004fe60000041804 */
[----:B---3--:R-:W0:-:S15]  /*357d0*/  LDSM.16.MT88.4 R8, [R9+UR5+0x2080] ;  /* 0x002080050908783b */ /* 0x008e1e0008004200 */
[----:B------:R-:W-:Y:S01]  /*357e0*/  NOP ;  /* 0x0000000000007918 */ /* 0x000fe20000000000 */
[----:B------:R-:W-:Y:S02]  /*357f0*/  IMAD.MOV.U32 R3, RZ, RZ, R19 ;  /* 0x000000ffff037224 */ /* 0x000fe400078e0013 */
[----:B------:R-:W-:Y:S01]  /*35800*/  IMAD.MOV.U32 R2, RZ, RZ, R18 ;  /* 0x000000ffff027224 */ /* 0x000fe200078e0012 */
[----:B0-----:R-:W-:Y:S04]  /*35810*/  STL.64 [R1+0x31f0], R10 ;  /* 0x0031f00a01007387 */ /* 0x001fe80000100a00 */
[----:B------:R0:W-:Y:S04]  /*35820*/  STL.64 [R1+0x31e8], R8 ;  /* 0x0031e80801007387 */ /* 0x0001e80000100a00 */
[----:B0-----:R-:W2:Y:S04]  /*35830*/  LDL.LU R8, [R1+0x2c0] ;  /* 0x0002c00001087983 */ /* 0x001ea80000300800 */
[----:B------:R-:W2:Y:S04]  /*35840*/  LDL.LU R9, [R1+0x2c4] ;  /* 0x0002c40001097983 */ /* 0x000ea80000300800 */
[----:B------:R-:W2:Y:S04]  /*35850*/  LDL.LU R10, [R1+0x2c8] ;  /* 0x0002c800010a7983 */ /* 0x000ea80000300800 */
[----:B------:R-:W4:Y:S04]  /*35860*/  LDL.LU.64 R4, [R1+0x3200] ;  /* 0x0032000001047983 */ /* 0x000f280000300a00 */
[----:B------:R-:W-:Y:S04]  /*35870*/  STL [R1+0x2e0], R16 ;  /* 0x0002e01001007387 */ /* 0x000fe80000100800 */
[----:B------:R-:W-:Y:S04]  /*35880*/  STL [R1+0x2f68], R3 ;  /* 0x002f680301007387 */ /* 0x000fe80000100800 */
[----:B------:R0:W-:Y:S04]  /*35890*/  STL [R1+0x2eec], R2 ;  /* 0x002eec0201007387 */ /* 0x0001e80000100800 */
[----:B0-----:R-:W3:Y:S01]  /*358a0*/  LDL R2, [R1+0x17fc] ;  /* 0x0017fc0001027983 */ /* 0x001ee20000100800 */
[----:B------:R-:W-:-:S05]  /*358b0*/  IMAD.MOV.U32 R0, RZ, RZ, R17 ;  /* 0x000000ffff007224 */ /* 0x000fca00078e0011 */
[----:B------:R-:W-:Y:S04]  /*358c0*/  STL [R1+0x2ee8], R0 ;  /* 0x002ee80001007387 */ /* 0x000fe80000100800 */
[----:B---3--:R-:W0:Y:S04]  /*358d0*/  LDSM.16.MT88.4 R16, [R2+UR5+0x2000] ;  /* 0x002000050210783b */ /* 0x008e280008004200 */
[----:B0-----:R-:W-:Y:S04]  /*358e0*/  STL.64 [R1+0x3168], R18 ;  /* 0x0031681201007387 */ /* 0x001fe80000100a00 */
[----:B------:R4:W-:Y:S02]  /*358f0*/  STL.64 [R1+0x3160], R16 ;  /* 0x0031601001007387 */ /* 0x0009e40000100a00 */
[----:B----4-:R-:W-:Y:S02]  /*35900*/  HMMA.16816.F32.BF16 R16, R12, R4, R20 ;  /* 0x000000040c10723c */ /* 0x010fe40000041814 */
[----:B------:R-:W0:Y:S04]  /*35910*/  LDSM.16.MT88.4 R20, [R2+UR5+0x2080] ;  /* 0x002080050214783b */ /* 0x000e280008004200 */
[----:B0-----:R-:W-:-:S13]  /*35920*/  STL.64 [R1+0x30e8], R22 ;  /* 0x0030e81601007387 */ /* 0x001fda0000100a00 */
[----:B------:R-:W-:Y:S04]  /*35930*/  STL.64 [R1+0x2d0], R16 ;  /* 0x0002d01001007387 */ /* 0x000fe80000100a00 */
[----:B------:R-:W-:Y:S04]  /*35940*/  STL.64 [R1+0x2d8], R18 ;  /* 0x0002d81201007387 */ /* 0x000fe80000100a00 */
[----:B------:R0:W-:Y:S04]  /*35950*/  STL.64 [R1+0x30e0], R20 ;  /* 0x0030e01401007387 */ /* 0x0001e80000100a00 */
[----:B0-----:R-:W2:Y:S01]  /*35960*/  LDL.64 R20, [R1+0x50] ;  /* 0x0000500001147983 */ /* 0x001ea20000100a00 */
[----:B------:R-:W-:-:S03]  /*35970*/  IMAD.MOV.U32 R11, RZ, RZ, R28 ;  /* 0x000000ffff0b7224 */ /* 0x000fc600078e001c */
[----:B------:R-:W-:Y:S04]  /*35980*/  STL [R1+0x2f6c], R2 ;  /* 0x002f6c0201007387 */ /* 0x000fe80000100800 */
[----:B--2---:R-:W-:-:S15]  /*35990*/  HMMA.16816.F32.BF16 R8, R12, R20, R8 ;  /* 0x000000140c08723c */ /* 0x004fde0000041808 */
[----:B------:R-:W-:-:S04]  /*359a0*/  NOP ;  /* 0x0000000000007918 */ /* 0x000fc80000000000 */
[----:B------:R-:W-:Y:S02]  /*359b0*/  IMAD.MOV.U32 R6, RZ, RZ, R9 ;  /* 0x000000ffff067224 */ /* 0x000fe400078e0009 */
[----:B------:R-:W-:Y:S01]  /*359c0*/  IMAD.MOV.U32 R7, RZ, RZ, R10 ;  /* 0x000000ffff077224 */ /* 0x000fe200078e000a */
[----:B------:R-:W-:Y:S04]  /*359d0*/  STL [R1+0x2c0], R8 ;  /* 0x0002c00801007387 */ /* 0x000fe80000100800 */
[----:B------:R-:W-:Y:S04]  /*359e0*/  STL.64 [R1+0x3190], R6 ;  /* 0x0031900601007387 */ /* 0x000fe80000100a00 */
[----:B------:R0:W-:Y:S04]  /*359f0*/  STL.64 [R1+0x3188], R4 ;  /* 0x0031880401007387 */ /* 0x0001e80000100a00 */
[----:B0-----:R-:W2:Y:S04]  /*35a00*/  LDL.LU R4, [R1+0x140] ;  /* 0x0001400001047983 */ /* 0x001ea80000300800 */
[----:B------:R-:W2:Y:S04]  /*35a10*/  LDL.LU R5, [R1+0x144] ;  /* 0x0001440001057983 */ /* 0x000ea80000300800 */
[----:B------:R-:W3:Y:S04]  /*35a20*/  LDL.LU R6, [R1+0x148] ;  /* 0x0001480001067983 */ /* 0x000ee80000300800 */
[----:B------:R-:W3:Y:S04]  /*35a30*/  LDL.LU R7, [R1+0x14c] ;  /* 0x00014c0001077983 */ /* 0x000ee80000300800 */
[----:B------:R-:W4:Y:S04]  /*35a40*/  LDL R3, [R1+0x17f8] ;  /* 0x0017f80001037983 */ /* 0x000f280000100800 */
[----:B------:R-:W2:Y:S04]  /*35a50*/  LDL.LU R16, [R1+0x170] ;  /* 0x0001700001107983 */ /* 0x000ea80000300800 */
[----:B------:R-:W2:Y:S04]  /*35a60*/  LDL.LU R17, [R1+0x174] ;  /* 0x0001740001117983 */ /* 0x000ea80000300800 */
[----:B------:R-:W2:Y:S04]  /*35a70*/  LDL.LU R18, [R1+0x178] ;  /* 0x0001780001127983 */ /* 0x000ea80000300800 */
[----:B------:R-:W2:Y:S04]  /*35a80*/  LDL.LU R19, [R1+0x17c] ;  /* 0x00017c0001137983 */ /* 0x000ea80000300800 */
[----:B--2---:R-:W-:Y:S04]  /*35a90*/  STL.64 [R1+0x31d0], R18 ;  /* 0x0031d01201007387 */ /* 0x004fe80000100a00 */
[----:B------:R0:W-:Y:S02]  /*35aa0*/  STL.64 [R1+0x31c8], R16 ;  /* 0x0031c81001007387 */ /* 0x0001e40000100a00 */
[----:B0-----:R-:W-:-:S02]  /*35ab0*/  IMAD.MOV.U32 R16, RZ, RZ, R27 ;  /* 0x000000ffff107224 */ /* 0x001fc400078e001b */
[----:B------:R-:W-:-:S05]  /*35ac0*/  IMAD.MOV.U32 R17, RZ, RZ, R26 ;  /* 0x000000ffff117224 */ /* 0x000fca00078e001a */
[----:B------:R0:W-:Y:S04]  /*35ad0*/  STL.64 [R1+0x31f8], R16 ;  /* 0x0031f81001007387 */ /* 0x0001e80000100a00 */
[----:B0-----:R-:W2:Y:S04]  /*35ae0*/  LDL.LU R16, [R1+0x210] ;  /* 0x0002100001107983 */ /* 0x001ea80000300800 */
[----:B------:R-:W2:Y:S04]  /*35af0*/  LDL.LU R17, [R1+0x214] ;  /* 0x0002140001117983 */ /* 0x000ea80000300800 */
[----:B------:R-:W2:Y:S04]  /*35b00*/  LDL.LU R18, [R1+0x218] ;  /* 0x0002180001127983 */ /* 0x000ea80000300800 */
[----:B------:R-:W2:Y:S04]  /*35b10*/  LDL.LU R19, [R1+0x21c] ;  /* 0x00021c0001137983 */ /* 0x000ea80000300800 */
[----:B---3--:R-:W-:Y:S04]  /*35b20*/  STL.64 [R1+0x31a0], R6 ;  /* 0x0031a00601007387 */ /* 0x008fe80000100a00 */
[----:B------:R0:W-:Y:S04]  /*35b30*/  STL.64 [R1+0x3198], R4 ;  /* 0x0031980401007387 */ /* 0x0001e80000100a00 */
[----:B0-----:R-:W3:Y:S04]  /*35b40*/  LDL.64 R4, [R1] ;  /* 0x0000000001047983 */ /* 0x001ee80000100a00 */
[----:B---3--:R0:W-:Y:S04]  /*35b50*/  STL.64 [R1+0x31b0], R4 ;  /* 0x0031b00401007387 */ /* 0x0081e80000100a00 */
[----:B0-----:R-:W3:Y:S04]  /*35b60*/  LDL.LU R4, [R1+0x160] ;  /* 0x0001600001047983 */ /* 0x001ee80000300800 */
[----:B------:R-:W3:Y:S04]  /*35b70*/  LDL.LU R5, [R1+0x164] ;  /* 0x0001640001057983 */ /* 0x000ee80000300800 */
[----:B------:R-:W2:Y:S04]  /*35b80*/  LDL.LU R6, [R1+0x168] ;  /* 0x0001680001067983 */ /* 0x000ea80000300800 */
[----:B------:R-:W2:Y:S04]  /*35b90*/  LDL.LU R7, [R1+0x16c] ;  /* 0x00016c0001077983 */ /* 0x000ea80000300800 */
[----:B--2---:R-:W-:Y:S04]  /*35ba0*/  STL.64 [R1+0x31c0], R6 ;  /* 0x0031c00601007387 */ /* 0x004fe80000100a00 */
[----:B---3--:R0:W-:Y:S04]  /*35bb0*/  STL.64 [R1+0x31b8], R4 ;  /* 0x0031b80401007387 */ /* 0x0081e80000100a00 */
[----:B0-----:R-:W2:Y:S01]  /*35bc0*/  LDL.64 R4, [R1+0x20] ;  /* 0x0000200001047983 */ /* 0x001ea20000100a00 */
[----:B------:R-:W-:-:S02]  /*35bd0*/  IMAD.MOV.U32 R8, RZ, RZ, R25 ;  /* 0x000000ffff087224 */ /* 0x000fc400078e0019 */
[----:B------:R-:W-:Y:S02]  /*35be0*/  IMAD.MOV.U32 R9, RZ, RZ, R24 ;  /* 0x000000ffff097224 */ /* 0x000fe400078e0018 */
[----:B----4-:R-:W0:Y:S04]  /*35bf0*/  LDSM.16.MT88.4 R24, [R3+UR5+0x2000] ;  /* 0x002000050318783b */ /* 0x010e280008004200 */
[----:B--2---:R1:W-:Y:S04]  /*35c00*/  STL.64 [R1+0x31d8], R4 ;  /* 0x0031d80401007387 */ /* 0x0043e80000100a00 */
[----:B-1----:R-:W2:Y:S04]  /*35c10*/  LDL.LU R4, [R1+0x180] ;  /* 0x0001800001047983 */ /* 0x002ea80000300800 */
[----:B------:R-:W2:Y:S04]  /*35c20*/  LDL.LU R5, [R1+0x184] ;  /* 0x0001840001057983 */ /* 0x000ea80000300800 */
[----:B------:R-:W2:Y:S04]  /*35c30*/  LDL.LU R6, [R1+0x188] ;  /* 0x0001880001067983 */ /* 0x000ea80000300800 */
[----:B------:R-:W2:Y:S04]  /*35c40*/  LDL.LU R7, [R1+0x18c] ;  /* 0x00018c0001077983 */ /* 0x000ea80000300800 */
[----:B------:R1:W-:Y:S04]  /*35c50*/  STL.64 [R1+0x3180], R20 ;  /* 0x0031801401007387 */ /* 0x0003e80000100a00 */
[----:B-1----:R-:W3:Y:S01]  /*35c60*/  LDL.64 R20, [R1+0x30] ;  /* 0x0000300001147983 */ /* 0x002ee20000100a00 */
[----:B------:R-:W-:Y:S01]  /*35c70*/  HMMA.16816.F32.BF16 R12, R12, R8, R16 ;  /* 0x000000080c0c723c */ /* 0x000fe20000041810 */
[----:B------:R-:W-:-:S02]  /*35c80*/  IMAD.MOV.U32 R28, RZ, RZ, R11 ;  /* 0x000000ffff1c7224 */ /* 0x000fc400078e000b */
[----:B---3--:R1:W-:Y:S04]  /*35c90*/  STL.64 [R1+0x31a8], R20 ;  /* 0x0031a81401007387 */ /* 0x0083e80000100a00 */
[----:B-1----:R-:W3:Y:S04]  /*35ca0*/  LDL.LU R20, [R1+0x150] ;  /* 0x0001500001147983 */ /* 0x002ee80000300800 */
[----:B------:R-:W3:Y:S04]  /*35cb0*/  LDL.LU R21, [R1+0x154] ;  /* 0x0001540001157983 */ /* 0x000ee80000300800 */
[----:B------:R-:W3:Y:S04]  /*35cc0*/  LDL.LU R22, [R1+0x158] ;  /* 0x0001580001167983 */ /* 0x000ee80000300800 */
[----:B------:R-:W3:Y:S04]  /*35cd0*/  LDL.LU R23, [R1+0x15c] ;  /* 0x00015c0001177983 */ /* 0x000ee80000300800 */
[----:B------:R-:W-:Y:S04]  /*35ce0*/  STL [R1+0x2f70], R28 ;  /* 0x002f701c01007387 */ /* 0x000fe80000100800 */
[----:B0-----:R-:W-:Y:S04]  /*35cf0*/  STL.64 [R1+0x3060], R26 ;  /* 0x0030601a01007387 */ /* 0x001fe80000100a00 */
[----:B------:R0:W-:Y:S04]  /*35d00*/  STL.64 [R1+0x3058], R24 ;  /* 0x0030581801007387 */ /* 0x0001e80000100a00 */
[----:B0-----:R-:W4:Y:S04]  /*35d10*/  LDL.LU R24, [R1+0x130] ;  /* 0x0001300001187983 */ /* 0x001f280000300800 */
[----:B------:R-:W4:Y:S04]  /*35d20*/  LDL.LU R25, [R1+0x134] ;  /* 0x0001340001197983 */ /* 0x000f280000300800 */
[----:B------:R-:W4:Y:S04]  /*35d30*/  LDL.LU R26, [R1+0x138] ;  /* 0x00013800011a7983 */ /* 0x000f280000300800 */
[----:B------:R-:W4:Y:S04]  /*35d40*/  LDL.LU R27, [R1+0x13c] ;  /* 0x00013c00011b7983 */ /* 0x000f280000300800 */
[----:B------:R-:W2:Y:S04]  /*35d50*/  LDL.LU.64 R16, [R1+0x31f8] ;  /* 0x0031f80001107983 */ /* 0x000ea80000300a00 */
[----:B------:R-:W2:Y:S04]  /*35d60*/  LDL.LU.64 R10, [R1+0x31f0] ;  /* 0x0031f000010a7983 */ /* 0x000ea80000300a00 */
[----:B------:R-:W2:Y:S04]  /*35d70*/  LDL.LU.64 R8, [R1+0x31e8] ;  /* 0x0031e80001087983 */ /* 0x000ea80000300a00 */
[----:B------:R-:W-:Y:S04]  /*35d80*/  STL.64 [R1+0x210], R12 ;  /* 0x0002100c01007387 */ /* 0x000fe80000100a00 */
[----:B------:R-:W-:Y:S04]  /*35d90*/  STL.64 [R1+0x218], R14 ;  /* 0x0002180e01007387 */ /* 0x000fe80000100a00 */
[----:B------:R-:W0:Y:S04]  /*35da0*/  LDSM.16.MT88.4 R12, [R3+UR5+0x2080] ;  /* 0x00208005030c783b */ /* 0x000e280008004200 */
[----:B0-----:R-:W-:Y:S04]  /*35db0*/  STL.64 [R1+0x2fd8], R14 ;  /* 0x002fd80e01007387 */ /* 0x001fe80000100a00 */
[----:B------:R0:W-:Y:S04]  /*35dc0*/  STL.64 [R1+0x2fd0], R12 ;  /* 0x002fd00c01007387 */ /* 0x0001e80000100a00 */
[----:B0-----:R-:W3:Y:S01]  /*35dd0*/  LDL.64 R12, [R1+0x60] ;  /* 0x00006000010c7983 */ /* 0x001ee20000100a00 */
[----:B--2---:R-:W-:Y:S03]  /*35de0*/  HMMA.16816.F32.BF16 R16, R8, R16, R4 ;  /* 0x000000100810723c */ /* 0x004fe60000041804 */
[----:B---3--:R0:W-:Y:S04]  /*35df0*/  STL.64 [R1+0x3170], R12 ;  /* 0x0031700c01007387 */ /* 0x0081e80000100a00 */
[----:B0-----:R-:W2:Y:S01]  /*35e00*/  LDL R12, [R1+0x10] ;  /* 0x00001000010c7983 */ /* 0x001ea20000100800 */
[----:B------:R-:W-:-:S03]  /*35e10*/  IMAD.MOV.U32 R13, RZ, RZ, R29 ;  /* 0x000000ffff0d7224 */ /* 0x000fc600078e001d */
[----:B------:R-:W3:Y:S04]  /*35e20*/  LDL.LU R29, [R1+0x31e0] ;  /* 0x0031e000011d7983 */ /* 0x000ee80000300800 */
[----:B------:R-:W2:Y:S04]  /*35e30*/  LDL.LU.64 R4, [R1+0x31d8] ;  /* 0x0031d80001047983 */ /* 0x000ea80000300a00 */
[----:B------:R-:W-:Y:S04]  /*35e40*/  STL.64 [R1+0x180], R16 ;  /* 0x0001801001007387 */ /* 0x000fe80000100a00 */
[----:B------:R0:W-:Y:S04]  /*35e50*/  STL.64 [R1+0x188], R18 ;  /* 0x0001881201007387 */ /* 0x0001e80000100a00 */
[----:B0-----:R-:W2:Y:S04]  /*35e60*/  LDL.LU.64 R18, [R1+0x31d0] ;  /* 0x0031d00001127983 */ /* 0x001ea80000300a00 */
[----:B------:R-:W2:Y:S02]  /*35e70*/  LDL.LU.64 R16, [R1+0x31c8] ;  /* 0x0031c80001107983 */ /* 0x000ea40000300a00 */
[----:B--2---:R-:W-:Y:S01]  /*35e80*/  HMMA.16816.F32.BF16 R16, R8, R4, R16 ;  /* 0x000000040810723c */ /* 0x004fe20000041810 */
[----:B------:R-:W-:-:S15]  /*35e90*/  IMAD.MOV.U32 R3, RZ, RZ, R5 ;  /* 0x000000ffff037224 */ /* 0x000fde00078e0005 */
[----:B------:R-:W-:-:S03]  /*35ea0*/  NOP ;  /* 0x0000000000007918 */ /* 0x000fc60000000000 */
[----:B------:R0:W-:Y:S04]  /*35eb0*/  STL.64 [R1+0x170], R16 ;  /* 0x0001701001007387 */ /* 0x0001e80000100a00 */
[----:B------:R-:W-:Y:S04]  /*35ec0*/  STL.64 [R1+0x178], R18 ;  /* 0x0001781201007387 */ /* 0x000fe80000100a00 */
[----:B------:R-:W2:Y:S01]  /*35ed0*/  LDL.LU.64 R6, [R1+0x31c0] ;  /* 0x0031c00001067983 */ /* 0x000ea20000300a00 */
[----:B0-----:R-:W-:-:S03]  /*35ee0*/  IMAD.MOV.U32 R16, RZ, RZ, R4 ;  /* 0x000000ffff107224 */ /* 0x001fc600078e0004 */
[----:B------:R-:W2:Y:S02]  /*35ef0*/  LDL.LU.64 R4, [R1+0x31b8] ;  /* 0x0031b80001047983 */ /* 0x000ea40000300a00 */
[----:B--2---:R-:W-:Y:S02]  /*35f00*/  HMMA.16816.F32.BF16 R12, R8, R12, R4 ;  /* 0x0000000c080c723c */ /* 0x004fe40000041804 */
[----:B------:R-:W2:-:S15]  /*35f10*/  LDL.LU.64 R4, [R1+0x31b0] ;  /* 0x0031b00001047983 */ /* 0x000e9e0000300a00 */
[----:B------:R-:W-:Y:S02]  /*35f20*/  NOP ;  /* 0x0000000000007918 */ /* 0x000fe40000000000 */
[----:B------:R0:W-:Y:S04]  /*35f30*/  STL.64 [R1+0x160], R12 ;  /* 0x0001600c01007387 */ /* 0x0001e80000100a00 */
[----:B------:R1:W-:Y:S04]  /*35f40*/  STL.64 [R1+0x168], R14 ;  /* 0x0001680e01007387 */ /* 0x0003e80000100a00 */
[----:B0-----:R-:W3:Y:S04]  /*35f50*/  LDL.LU R12, [R1+0x120] ;  /* 0x00012000010c7983 */ /* 0x001ee80000300800 */
[----:B------:R-:W3:Y:S04]  /*35f60*/  LDL.LU R13, [R1+0x124] ;  /* 0x00012400010d7983 */ /* 0x000ee80000300800 */
[----:B-1----:R-:W3:Y:S04]  /*35f70*/  LDL.LU R14, [R1+0x128] ;  /* 0x00012800010e7983 */ /* 0x002ee80000300800 */
[----:B------:R-:W3:Y:S01]  /*35f80*/  LDL.LU R15, [R1+0x12c] ;  /* 0x00012c00010f7983 */ /* 0x000ee20000300800 */
[----:B--2---:R-:W-:Y:S01]  /*35f90*/  HMMA.16816.F32.BF16 R20, R8, R4, R20 ;  /* 0x000000040814723c */ /* 0x004fe20000041814 */
[----:B------:R-:W-:Y:S01]  /*35fa0*/  IMAD.MOV.U32 R2, RZ, RZ, R4 ;  /* 0x000000ffff027224 */ /* 0x000fe200078e0004 */
[----:B------:R-:W-:-:S15]  /*35fb0*/  MOV R0, R5 ;  /* 0x0000000500007202 */ /* 0x000fde0000000f00 */
[----:B------:R-:W-:Y:S02]  /*35fc0*/  NOP ;  /* 0x0000000000007918 */ /* 0x000fe40000000000 */
[----:B------:R0:W-:Y:S04]  /*35fd0*/  STL.64 [R1+0x150], R20 ;  /* 0x0001501401007387 */ /* 0x0001e80000100a00 */
[----:B------:R-:W-:Y:S04]  /*35fe0*/  STL.64 [R1+0x158], R22 ;  /* 0x0001581601007387 */ /* 0x000fe80000100a00 */
[----:B0-----:R-:W2:Y:S04]  /*35ff0*/  LDL.LU.64 R20, [R1+0x31a8] ;  /* 0x0031a80001147983 */ /* 0x001ea80000300a00 */
[----:B------:R-:W2:Y:S04]  /*36000*/  LDL.LU.64 R6, [R1+0x31a0] ;  /* 0x0031a00001067983 */ /* 0x000ea80000300a00 */
[----:B------:R-:W2:Y:S02]  /*36010*/  LDL.LU.64 R4, [R1+0x3198] ;  /* 0x0031980001047983 */ /* 0x000ea40000300a00 */
[----:B--2---:R-:W-:-:S15]  /*36020*/  HMMA.16816.F32.BF16 R4, R8, R20, R4 ;  /* 0x000000140804723c */ /* 0x004fde0000041804 */
[----:B------:R-:W-:-:S04]  /*36030*/  NOP ;  /* 0x0000000000007918 */ /* 0x000fc80000000000 */
[----:B------:R-:W-:Y:S04]  /*36040*/  STL.64 [R1+0x140], R4 ;  /* 0x0001400401007387 */ /* 0x000fe80000100a00 */
[----:B------:R0:W-:Y:S04]  /*36050*/  STL.64 [R1+0x148], R6 ;  /* 0x0001480601007387 */ /* 0x0001e80000100a00 */
[----:B0-----:R-:W2:Y:S04]  /*36060*/  LDL.LU.64 R6, [R1+0x3190] ;  /* 0x0031900001067983 */ /* 0x001ea80000300a00 */
[----:B------:R-:W4:Y:S01]  /*36070*/  LDL.LU.64 R4, [R1+0x3188] ;  /* 0x0031880001047983 */ /* 0x000f220000300a00 */
[----:B------:R-:W-:-:S02]  /*36080*/  IMAD.MOV.U32 R18, RZ, RZ, R20 ;  /* 0x000000ffff127224 */ /* 0x000fc400078e0014 */
[----:B------:R-:W-:Y:S02]  /*36090*/  IMAD.MOV.U32 R17, RZ, RZ, R21 ;  /* 0x000000ffff117224 */ /* 0x000fe400078e0015 */
[----:B------:R-:W3:Y:S01]  /*360a0*/  LDL.LU.64 R20, [R1+0x3180] ;  /* 0x0031800001147983 */ /* 0x000ee20000300a00 */
[----:B----4-:R-:W-:Y:S03]  /*360b0*/  HMMA.16816.F32.BF16 R24, R8, R4, R24 ;  /* 0x000000040818723c */ /* 0x010fe60000041818 */
[----:B--2---:R-:W-:Y:S04]  /*360c0*/  STL.64 [R1+0x3100], R6 ;  /* 0x0031000601007387 */ /* 0x004fe80000100a00 */
[----:B------:R0:W-:Y:S02]  /*360d0*/  STL.64 [R1+0x30f8], R4 ;  /* 0x0030f80401007387 */ /* 0x0001e40000100a00 */
[----:B0-----:R-:W-:-:S02]  /*360e0*/  IMAD.MOV.U32 R4, RZ, RZ, R18 ;  /* 0x000000ffff047224 */ /* 0x001fc400078e0012 */
[----:B------:R-:W-:-:S08]  /*360f0*/  IMAD.MOV.U32 R5, RZ, RZ, R17 ;  /* 0x000000ffff057224 */ /* 0x000fd000078e0011 */
[----:B------:R-:W-:Y:S04]  /*36100*/  STL.64 [R1+0x130], R24 ;  /* 0x0001301801007387 */ /* 0x000fe80000100a00 */
[----:B------:R-:W-:Y:S04]  /*36110*/  STL.64 [R1+0x138], R26 ;  /* 0x0001381a01007387 */ /* 0x000fe80000100a00 */
[----:B------:R0:W-:Y:S04]  /*36120*/  STL.64 [R1+0x3118], R4 ;  /* 0x0031180401007387 */ /* 0x0001e80000100a00 */
[----:B0-----:R-:W2:Y:S04]  /*36130*/  LDL.LU R4, [R1+0xd0] ;  /* 0x0000d00001047983 */ /* 0x001ea80000300800 */
[----:B------:R-:W2:Y:S04]  /*36140*/  LDL.LU R5, [R1+0xd4] ;  /* 0x0000d40001057983 */ /* 0x000ea80000300800 */
[----:B------:R-:W4:Y:S01]  /*36150*/  LDL.LU R6, [R1+0xd8] ;  /* 0x0000d80001067983 */ /* 0x000f220000300800 */
[----:B---3--:R-:W-:-:S03]  /*36160*/  IMAD.MOV.U32 R7, RZ, RZ, R29 ;  /* 0x000000ffff077224 */ /* 0x008fc600078e001d */
[----:B------:R-:W3:Y:S01]  /*36170*/  LDL.LU R29, [R1+0x3178] ;  /* 0x00317800011d7983 */ /* 0x000ee20000300800 */
[----:B------:R-:W-:Y:S03]  /*36180*/  HMMA.16816.F32.BF16 R12, R8, R20, R12 ;  /* 0x00000014080c723c */ /* 0x000fe6000004180c */
[----:B----4-:R-:W-:Y:S04]  /*36190*/  STL.64 [R1+0x3128], R6 ;  /* 0x0031280601007387 */ /* 0x010fe80000100a00 */
[----:B--2---:R0:W-:Y:S04]  /*361a0*/  STL.64 [R1+0x3120], R4 ;  /* 0x0031200401007387 */ /* 0x0041e80000100a00 */
[----:B0-----:R-:W2:Y:S04]  /*361b0*/  LDL.64 R4, [R1+0x10] ;  /* 0x0000100001047983 */ /* 0x001ea80000100a00 */
[----:B--2---:R0:W-:Y:S02]  /*361c0*/  STL.64 [R1+0x3140], R4 ;  /* 0x0031400401007387 */ /* 0x0041e40000100a00 */
[----:B0-----:R-:W-:-:S02]  /*361d0*/  IMAD.MOV.U32 R4, RZ, RZ, R16 ;  /* 0x000000ffff047224 */ /* 0x001fc400078e0010 */
[----:B------:R-:W2:Y:S04]  /*361e0*/  LDL.LU R16, [R1+0xb0] ;  /* 0x0000b00001107983 */ /* 0x000ea80000300800 */
[----:B------:R-:W2:Y:S01]  /*361f0*/  LDL.LU R17, [R1+0xb4] ;  /* 0x0000b40001117983 */ /* 0x000ea20000300800 */
[----:B------:R-:W-:-:S03]  /*36200*/  IMAD.MOV.U32 R5, RZ, RZ, R3 ;  /* 0x000000ffff057224 */ /* 0x000fc600078e0003 */
[----:B------:R-:W2:Y:S04]  /*36210*/  LDL.LU R18, [R1+0xb8] ;  /* 0x0000b80001127983 */ /* 0x000ea80000300800 */
[----:B------:R-:W2:Y:S04]  /*36220*/  LDL.LU R19, [R1+0xbc] ;  /* 0x0000bc0001137983 */ /* 0x000ea80000300800 */
[----:B------:R-:W4:Y:S04]  /*36230*/  LDL.LU R24, [R1+0x100] ;  /* 0x0001000001187983 */ /* 0x000f280000300800 */
[----:B------:R-:W4:Y:S04]  /*36240*/  LDL.LU R25, [R1+0x104] ;  /* 0x0001040001197983 */ /* 0x000f280000300800 */
[----:B------:R-:W4:Y:S04]  /*36250*/  LDL.LU R26, [R1+0x108] ;  /* 0x00010800011a7983 */ /* 0x000f280000300800 */
[----:B------:R0:W-:Y:S04]  /*36260*/  STL.64 [R1+0x3158], R4 ;  /* 0x0031580401007387 */ /* 0x0001e80000100a00 */
[----:B0-----:R-:W2:Y:S04]  /*36270*/  LDL.64 R4, [R1+0x40] ;  /* 0x0000400001047983 */ /* 0x001ea80000100a00 */
[----:B------:R0:W-:Y:S04]  /*36280*/  STL.64 [R1+0x120], R12 ;  /* 0x0001200c01007387 */ /* 0x0001e80000100a00 */
[----:B------:R-:W-:Y:S04]  /*36290*/  STL [R1+0x128], R14 ;  /* 0x0001280e01007387 */ /* 0x000fe80000100800 */
[----:B0-----:R-:W2:Y:S04]  /*362a0*/  LDL.LU.64 R12, [R1+0x3170] ;  /* 0x00317000010c7983 */ /* 0x001ea80000300a00 */
        /* <DEDUP_REMOVED lines=16> */
[----:B------:R-:W2:Y:S01]  /*363b0*/  LDL.LU R23, [R1+0xec] ;  /* 0x0000ec0001177983 */ /* 0x000ea20000300800 */
[----:B---3--:R-:W-:-:S02]  /*363c0*/  IMAD.MOV.U32 R27, RZ, RZ, R29 ;  /* 0x000000ffff1b7224 */ /* 0x008fc400078e001d */
[----:B------:R-:W-:Y:S01]  /*363d0*/  IMAD.MOV.U32 R29, RZ, RZ, R15 ;  /* 0x000000ffff1d7224 */ /* 0x000fe200078e000f */
[----:B------:R-:W-:Y:S01]  /*363e0*/  HMMA.16816.F32.BF16 R8, R8, R12, R16 ;  /* 0x0000000c0808723c */ /* 0x000fe20000041810 */
[----:B--2---:R-:W-:Y:S04]  /*363f0*/  STL.64 [R1+0x3150], R22 ;  /* 0x0031501601007387 */ /* 0x004fe80000100a00 */
[----:B------:R0:W-:Y:S04]  /*36400*/  STL.64 [R1+0x3148], R20 ;  /* 0x0031481401007387 */ /* 0x0001e80000100a00 */
[----:B0-----:R-:W2:Y:S04]  /*36410*/  LDL.LU R20, [R1+0xf0] ;  /* 0x0000f00001147983 */ /* 0x001ea80000300800 */
[----:B------:R-:W2:Y:S04]  /*36420*/  LDL.LU R21, [R1+0xf4] ;  /* 0x0000f40001157983 */ /* 0x000ea80000300800 */
[----:B------:R-:W2:Y:S04]  /*36430*/  LDL.LU R22, [R1+0xf8] ;  /* 0x0000f80001167983 */ /* 0x000ea80000300800 */
[----:B------:R-:W2:Y:S04]  /*36440*/  LDL.LU R23, [R1+0xfc] ;  /* 0x0000fc0001177983 */ /* 0x000ea80000300800 */
[----:B------:R-:W-:Y:S04]  /*36450*/  STL [R1+0x2f74], R29 ;  /* 0x002f741d01007387 */ /* 0x000fe80000100800 */
[----:B------:R-:W4:Y:S04]  /*36460*/  LDL.LU.64 R18, [R1+0x3168] ;  /* 0x0031680001127983 */ /* 0x000f280000300a00 */
[----:B------:R-:W4:Y:S04]  /*36470*/  LDL.LU.64 R16, [R1+0x3160] ;  /* 0x0031600001107983 */ /* 0x000f280000300a00 */
[----:B------:R-:W-:Y:S04]  /*36480*/  STL.64 [R1+0xb0], R8 ;  /* 0x0000b00801007387 */ /* 0x000fe80000100a00 */
[----:B------:R-:W-:Y:S01]  /*36490*/  STL.64 [R1+0xb8], R10 ;  /* 0x0000b80a01007387 */ /* 0x000fe20000100a00 */
[----:B------:R-:W-:Y:S01]  /*364a0*/  IMAD.MOV.U32 R3, RZ, RZ, R5 ;  /* 0x000000ffff037224 */ /* 0x000fe200078e0005 */
[----:B----4-:R-:W-:-:S15]  /*364b0*/  HMMA.16816.F32.BF16 R24, R16, R4, R24 ;  /* 0x000000041018723c */ /* 0x010fde0000041818 */
[----:B------:R-:W-:-:S04]  /*364c0*/  NOP ;  /* 0x0000000000007918 */ /* 0x000fc80000000000 */
[----:B------:R0:W-:Y:S04]  /*364d0*/  STL.64 [R1+0x100], R24 ;  /* 0x0001001801007387 */ /* 0x0001e80000100a00 */
[----:B------:R-:W-:Y:S01]  /*364e0*/  STL.64 [R1+0x108], R26 ;  /* 0x0001081a01007387 */ /* 0x000fe20000100a00 */
[----:B0-----:R-:W-:-:S03]  /*364f0*/  IMAD.MOV.U32 R24, RZ, RZ, R4 ;  /* 0x000000ffff187224 */ /* 0x001fc600078e0004 */
[----:B------:R-:W2:Y:S02]  /*36500*/  LDL.LU.64 R4, [R1+0x3158] ;  /* 0x0031580001047983 */ /* 0x000ea40000300a00 */
[----:B--2---:R-:W-:Y:S02]  /*36510*/  HMMA.16816.F32.BF16 R4, R16, R4, R20 ;  /* 0x000000041004723c */ /* 0x004fe40000041814 */
[----:B------:R-:W2:Y:S04]  /*36520*/  LDL.LU.64 R22, [R1+0x3150] ;  /* 0x0031500001167983 */ /* 0x000ea80000300a00 */
[----:B------:R-:W2:-:S13]  /*36530*/  LDL.LU.64 R20, [R1+0x3148] ;  /* 0x0031480001147983 */ /* 0x000e9a0000300a00 */
[----:B------:R0:W-:Y:S04]  /*36540*/  STL.64 [R1+0xf0], R4 ;  /* 0x0000f00401007387 */ /* 0x0001e80000100a00 */
[----:B------:R-:W-:Y:S04]  /*36550*/  STL.64 [R1+0xf8], R6 ;  /* 0x0000f80601007387 */ /* 0x000fe80000100a00 */
[----:B0-----:R-:W2:Y:S01]  /*36560*/  LDL.LU.64 R4, [R1+0x3140] ;  /* 0x0031400001047983 */ /* 0x001ea20000300a00 */
[----:B------:R-:W-:Y:S02]  /*36570*/  IMAD.MOV.U32 R8, RZ, RZ, R2 ;  /* 0x000000ffff087224 */ /* 0x000fe400078e0002 */
[----:B------:R-:W-:Y:S01]  /*36580*/  IMAD.MOV.U32 R9, RZ, RZ, R0 ;  /* 0x000000ffff097224 */ /* 0x000fe200078e0000 */
        /* <DEDUP_REMOVED lines=8> */
[----:B------:R-:W3:Y:S04]  /*36610*/  LDL.LU.64 R6, [R1+0x3128] ;  /* 0x0031280001067983 */ /* 0x000ee80000300a00 */
[----:B------:R-:W3:Y:S02]  /*36620*/  LDL.LU.64 R4, [R1+0x3120] ;  /* 0x0031200001047983 */ /* 0x000ee40000300a00 */
[----:B---3--:R-:W-:-:S15]  /*36630*/  HMMA.16816.F32.BF16 R4, R16, R8, R4 ;  /* 0x000000081004723c */ /* 0x008fde0000041804 */
[----:B------:R-:W-:-:S04]  /*36640*/  NOP ;  /* 0x0000000000007918 */ /* 0x000fc80000000000 */
[----:B------:R0:W-:Y:S04]  /*36650*/  STL.64 [R1+0xd0], R4 ;  /* 0x0000d00401007387 */ /* 0x0001e80000100a00 */
[----:B------:R-:W-:Y:S04]  /*36660*/  STL.64 [R1+0xd8], R6 ;  /* 0x0000d80601007387 */ /* 0x000fe80000100a00 */
[----:B0-----:R-:W2:Y:S04]  /*36670*/  LDL.LU.64 R4, [R1+0x3118] ;  /* 0x0031180001047983 */ /* 0x001ea80000300a00 */
[----:B------:R0:W-:Y:S04]  /*36680*/  STL.64 [R1+0x30c0], R8 ;  /* 0x0030c00801007387 */ /* 0x0001e80000100a00 */
[----:B0-----:R-:W3:Y:S04]  /*36690*/  LDL.LU R8, [R1+0x4b0] ;  /* 0x0004b00001087983 */ /* 0x001ee80000300800 */
[----:B------:R-:W3:Y:S04]  /*366a0*/  LDL.LU R9, [R1+0x4b4] ;  /* 0x0004b40001097983 */ /* 0x000ee80000300800 */
[----:B------:R-:W3:Y:S04]  /*366b0*/  LDL.LU R10, [R1+0x4b8] ;  /* 0x0004b800010a7983 */ /* 0x000ee80000300800 */
[----:B------:R-:W3:Y:S01]  /*366c0*/  LDL.LU R11, [R1+0x4bc] ;  /* 0x0004bc00010b7983 */ /* 0x000ee20000300800 */
[----:B--2---:R-:W-:Y:S03]  /*366d0*/  HMMA.16816.F32.BF16 R4, R16, R4, R20 ;  /* 0x000000041004723c */ /* 0x004fe60000041814 */
[----:B------:R-:W2:Y:S04]  /*366e0*/  LDL.LU.64 R22, [R1+0x3110] ;  /* 0x0031100001167983 */ /* 0x000ea80000300a00 */
[----:B------:R-:W2:-:S12]  /*366f0*/  LDL.LU.64 R20, [R1+0x3108] ;  /* 0x0031080001147983 */ /* 0x000e980000300a00 */
[----:B------:R-:W-:Y:S04]  /*36700*/  STL.64 [R1+0x200], R4 ;  /* 0x0002000401007387 */ /* 0x000fe80000100a00 */
[----:B------:R0:W-:Y:S04]  /*36710*/  STL.64 [R1+0x208], R6 ;  /* 0x0002080601007387 */ /* 0x0001e80000100a00 */
[----:B0-----:R-:W4:Y:S04]  /*36720*/  LDL.LU.64 R6, [R1+0x3100] ;  /* 0x0031000001067983 */ /* 0x001f280000300a00 */
[----:B------:R-:W2:Y:S02]  /*36730*/  LDL.LU.64 R4, [R1+0x30f8] ;  /* 0x0030f80001047983 */ /* 0x000ea40000300a00 */
[----:B--2---:R-:W-:-:S15]  /*36740*/  HMMA.16816.F32.BF16 R20, R16, R4, R20 ;  /* 0x000000041014723c */ /* 0x004fde0000041814 */
[----:B------:R-:W-:-:S04]  /*36750*/  NOP ;  /* 0x0000000000007918 */ /* 0x000fc80000000000 */
[----:B------:R0:W-:Y:S04]  /*36760*/  STL.64 [R1+0x2b0], R20 ;  /* 0x0002b01401007387 */ /* 0x0001e80000100a00 */
[----:B------:R-:W-:Y:S04]  /*36770*/  STL.64 [R1+0x2b8], R22 ;  /* 0x0002b81601007387 */ /* 0x000fe80000100a00 */
[----:B0-----:R-:W2:Y:S04]  /*36780*/  LDL.LU.64 R20, [R1+0x30f0] ;  /* 0x0030f00001147983 */ /* 0x001ea80000300a00 */
[----:B----4-:R-:W-:Y:S04]  /*36790*/  STL.64 [R1+0x3080], R6 ;  /* 0x0030800601007387 */ /* 0x010fe80000100a00 */
[----:B------:R0:W-:Y:S04]  /*367a0*/  STL.64 [R1+0x3078], R4 ;  /* 0x0030780401007387 */ /* 0x0001e80000100a00 */
[----:B0-----:R-:W2:Y:S04]  /*367b0*/  LDL.LU R4, [R1+0x4c0] ;  /* 0x0004c00001047983 */ /* 0x001ea80000300800 */
[----:B------:R-:W2:Y:S04]  /*367c0*/  LDL.LU R5, [R1+0x4c4] ;  /* 0x0004c40001057983 */ /* 0x000ea80000300800 */
[----:B------:R-:W2:Y:S04]  /*367d0*/  LDL.LU R6, [R1+0x4c8] ;  /* 0x0004c80001067983 */ /* 0x000ea80000300800 */
[----:B------:R-:W2:Y:S02]  /*367e0*/  LDL.LU R7, [R1+0x4cc] ;  /* 0x0004cc0001077983 */ /* 0x000ea40000300800 */
[----:B--2---:R-:W-:Y:S01]  /*367f0*/  HMMA.16816.F32.BF16 R4, R16, R20, R4 ;  /* 0x000000141004723c */ /* 0x004fe20000041804 */
[----:B------:R-:W-:-:S02]  /*36800*/  IMAD.MOV.U32 R15, RZ, RZ, R20 ;  /* 0x000000ffff0f7224 */ /* 0x000fc400078e0014 */
[----:B------:R-:W-:-:S15]  /*36810*/  IMAD.MOV.U32 R14, RZ, RZ, R21 ;  /* 0x000000ffff0e7224 */ /* 0x000fde00078e0015 */
[----:B------:R-:W-:Y:S01]  /*36820*/  NOP ;  /* 0x0000000000007918 */ /* 0x000fe20000000000 */
[----:B------:R0:W-:Y:S04]  /*36830*/  STL.64 [R1+0x3f0], R4 ;  /* 0x0003f00401007387 */ /* 0x0001e80000100a00 */
[----:B------:R-:W-:Y:S04]  /*36840*/  STL.64 [R1+0x3f8], R6 ;  /* 0x0003f80601007387 */ /* 0x000fe80000100a00 */
[----:B------:R-:W2:Y:S04]  /*36850*/  LDL.LU.64 R22, [R1+0x30e8] ;  /* 0x0030e80001167983 */ /* 0x000ea80000300a00 */
[----:B------:R-:W2:Y:S04]  /*36860*/  LDL.LU.64 R20, [R1+0x30e0] ;  /* 0x0030e00001147983 */ /* 0x000ea80000300a00 */
[----:B0-----:R-:W4:Y:S01]  /*36870*/  LDL.64 R4, [R1+0x30] ;  /* 0x0000300001047983 */ /* 0x001f220000100a00 */
[----:B---3--:R-:W-:Y:S03]  /*36880*/  HMMA.16816.F32.BF16 R8, R16, R12, R8 ;  /* 0x0000000c1008723c */ /* 0x008fe60000041808 */
[----:B----4-:R-:W-:-:S15]  /*36890*/  STL.64 [R1+0x3098], R4 ;  /* 0x0030980401007387 */ /* 0x010fde0000100a00 */
[----:B------:R-:W-:Y:S01]  /*368a0*/  NOP ;  /* 0x0000000000007918 */ /* 0x000fe20000000000 */
[----:B------:R-:W-:Y:S04]  /*368b0*/  STL.64 [R1+0x3e0], R8 ;  /* 0x0003e00801007387 */ /* 0x000fe80000100a00 */
[----:B------:R-:W-:Y:S04]  /*368c0*/  STL.64 [R1+0x3e8], R10 ;  /* 0x0003e80a01007387 */ /* 0x000fe80000100a00 */
[----:B------:R-:W-:Y:S04]  /*368d0*/  STL.64 [R1+0x3070], R14 ;  /* 0x0030700e01007387 */ /* 0x000fe80000100a00 */
[----:B------:R0:W-:Y:S04]  /*368e0*/  STL.64 [R1+0x3068], R12 ;  /* 0x0030680c01007387 */ /* 0x0001e80000100a00 */
[----:B0-----:R-:W3:Y:S04]  /*368f0*/  LDL.LU R12, [R1+0x410] ;  /* 0x00041000010c7983 */ /* 0x001ee80000300800 */
[----:B------:R-:W3:Y:S04]  /*36900*/  LDL.LU R13, [R1+0x414] ;  /* 0x00041400010d7983 */ /* 0x000ee80000300800 */
[----:B------:R-:W4:Y:S04]  /*36910*/  LDL.LU R14, [R1+0x418] ;  /* 0x00041800010e7983 */ /* 0x000f280000300800 */
        /* <DEDUP_REMOVED lines=9> */
[----:B--2---:R-:W-:Y:S04]  /*369b0*/  STL.64 [R1+0x30d0], R10 ;  /* 0x0030d00a01007387 */ /* 0x004fe80000100a00 */
[----:B------:R-:W-:Y:S04]  /*369c0*/  STL.64 [R1+0x30c8], R8 ;  /* 0x0030c80801007387 */ /* 0x000fe80000100a00 */
[----:B------:R-:W-:Y:S04]  /*369d0*/  STL.64 [R1+0x30a8], R6 ;  /* 0x0030a80601007387 */ /* 0x000fe80000100a00 */
[----:B------:R0:W-:Y:S04]  /*369e0*/  STL.64 [R1+0x30a0], R4 ;  /* 0x0030a00401007387 */ /* 0x0001e80000100a00 */
[----:B0-----:R-:W2:Y:S04]  /*369f0*/  LDL.LU R4, [R1+0x440] ;  /* 0x0004400001047983 */ /* 0x001ea80000300800 */
[----:B------:R-:W2:Y:S04]  /*36a00*/  LDL.LU R5, [R1+0x444] ;  /* 0x0004440001057983 */ /* 0x000ea80000300800 */
[----:B------:R-:W2:Y:S04]  /*36a10*/  LDL.LU R6, [R1+0x448] ;  /* 0x0004480001067983 */ /* 0x000ea80000300800 */
[----:B------:R-:W2:Y:S04]  /*36a20*/  LDL.LU R7, [R1+0x44c] ;  /* 0x00044c0001077983 */ /* 0x000ea80000300800 */
[----:B--2---:R-:W-:Y:S04]  /*36a30*/  STL.64 [R1+0x30b8], R6 ;  /* 0x0030b80601007387 */ /* 0x004fe80000100a00 */
[----:B------:R0:W-:Y:S04]  /*36a40*/  STL.64 [R1+0x30b0], R4 ;  /* 0x0030b00401007387 */ /* 0x0001e80000100a00 */
[----:B0-----:R-:W2:Y:S01]  /*36a50*/  LDL.64 R4, [R1+0x20] ;  /* 0x0000200001047983 */ /* 0x001ea20000100a00 */
[----:B------:R-:W-:-:S03]  /*36a60*/  IMAD.MOV.U32 R8, RZ, RZ, R24 ;  /* 0x000000ffff087224 */ /* 0x000fc600078e0018 */
[----:B--2---:R0:W-:Y:S04]  /*36a70*/  STL.64 [R1+0x30d8], R4 ;  /* 0x0030d80401007387 */ /* 0x0041e80000100a00 */
[----:B0-----:R-:W2:Y:S04]  /*36a80*/  LDL.LU R4, [R1+0x4a0] ;  /* 0x0004a00001047983 */ /* 0x001ea80000300800 */
[----:B------:R-:W2:Y:S04]  /*36a90*/  LDL.LU R5, [R1+0x4a4] ;  /* 0x0004a40001057983 */ /* 0x000ea80000300800 */
[----:B------:R-:W2:Y:S04]  /*36aa0*/  LDL.LU R6, [R1+0x4a8] ;  /* 0x0004a80001067983 */ /* 0x000ea80000300800 */
[----:B------:R-:W2:Y:S04]  /*36ab0*/  LDL.LU R7, [R1+0x4ac] ;  /* 0x0004ac0001077983 */ /* 0x000ea80000300800 */
[----:B----4-:R-:W-:Y:S04]  /*36ac0*/  STL.64 [R1+0x3090], R14 ;  /* 0x0030900e01007387 */ /* 0x010fe80000100a00 */
[----:B---3--:R0:W-:Y:S04]  /*36ad0*/  STL.64 [R1+0x3088], R12 ;  /* 0x0030880c01007387 */ /* 0x0081e80000100a00 */
[----:B0-----:R-:W3:Y:S04]  /*36ae0*/  LDL.LU R12, [R1+0x420] ;  /* 0x00042000010c7983 */ /* 0x001ee80000300800 */
[----:B------:R-:W3:Y:S04]  /*36af0*/  LDL.LU R13, [R1+0x424] ;  /* 0x00042400010d7983 */ /* 0x000ee80000300800 */
[----:B------:R-:W3:Y:S04]  /*36b00*/  LDL.LU R14, [R1+0x428] ;  /* 0x00042800010e7983 */ /* 0x000ee80000300800 */
[----:B------:R-:W3:Y:S04]  /*36b10*/  LDL.LU R15, [R1+0x42c] ;  /* 0x00042c00010f7983 */ /* 0x000ee80000300800 */
[----:B------:R-:W4:Y:S04]  /*36b20*/  LDL.LU R24, [R1+0x400] ;  /* 0x0004000001187983 */ /* 0x000f280000300800 */
[----:B------:R-:W4:Y:S04]  /*36b30*/  LDL.LU R25, [R1+0x404] ;  /* 0x0004040001197983 */ /* 0x000f280000300800 */
[----:B------:R-:W4:Y:S04]  /*36b40*/  LDL.LU R26, [R1+0x408] ;  /* 0x00040800011a7983 */ /* 0x000f280000300800 */
[----:B------:R-:W4:Y:S04]  /*36b50*/  LDL.LU R27, [R1+0x40c] ;  /* 0x00040c00011b7983 */ /* 0x000f280000300800 */
[----:B------:R-:W2:Y:S01]  /*36b60*/  LDL R19, [R1+0x17f4] ;  /* 0x0017f40001137983 */ /* 0x000ea20000100800 */
[----:B------:R-:W-:-:S03]  /*36b70*/  IMAD.MOV.U32 R9, RZ, RZ, R3 ;  /* 0x000000ffff097224 */ /* 0x000fc600078e0003 */
[----:B--2---:R0:W-:Y:S04]  /*36b80*/  STL [R1+0x2f78], R19 ;  /* 0x002f781301007387 */ /* 0x0041e80000100800 */
[----:B------:R-:W2:Y:S04]  /*36b90*/  LDL.LU R16, [R1+0x260] ;  /* 0x0002600001107983 */ /* 0x000ea80000300800 */
[----:B------:R-:W2:Y:S04]  /*36ba0*/  LDL.LU R17, [R1+0x264] ;  /* 0x0002640001117983 */ /* 0x000ea80000300800 */
[----:B------:R-:W2:Y:S04]  /*36bb0*/  LDL.LU R18, [R1+0x268] ;  /* 0x0002680001127983 */ /* 0x000ea80000300800 */
[----:B0-----:R-:W2:Y:S01]  /*36bc0*/  LDL.LU R19, [R1+0x26c] ;  /* 0x00026c0001137983 */ /* 0x001ea20000300800 */
[----:B------:R-:W-:Y:S03]  /*36bd0*/  HMMA.16816.F32.BF16 R8, R20, R8, R4 ;  /* 0x000000081408723c */ /* 0x000fe60000041804 */
[----:B--2---:R-:W-:Y:S04]  /*36be0*/  STL.64 [R1+0x2f88], R18 ;  /* 0x002f881201007387 */ /* 0x004fe80000100a00 */
[----:B------:R0:W-:Y:S02]  /*36bf0*/  STL.64 [R1+0x2f80], R16 ;  /* 0x002f801001007387 */ /* 0x0001e40000100a00 */
[----:B0-----:R-:W-:-:S02]  /*36c00*/  IMAD.MOV.U32 R17, RZ, RZ, R0 ;  /* 0x000000ffff117224 */ /* 0x001fc400078e0000 */
[----:B------:R-:W2:Y:S04]  /*36c10*/  LDL R0, [R1+0x534] ;  /* 0x0005340001007983 */ /* 0x000ea80000100800 */
[----:B------:R-:W2:Y:S04]  /*36c20*/  LDL.LU.64 R4, [R1+0x30d8] ;  /* 0x0030d80001047983 */ /* 0x000ea80000300a00 */
[----:B------:R-:W-:Y:S04]  /*36c30*/  STL.64 [R1+0x460], R8 ;  /* 0x0004600801007387 */ /* 0x000fe80000100a00 */
[----:B------:R0:W-:Y:S04]  /*36c40*/  STL.64 [R1+0x468], R10 ;  /* 0x0004680a01007387 */ /* 0x0001e80000100a00 */
[----:B0-----:R-:W2:Y:S04]  /*36c50*/  LDL.LU.64 R10, [R1+0x30d0] ;  /* 0x0030d000010a7983 */ /* 0x001ea80000300a00 */
[----:B------:R-:W2:Y:S02]  /*36c60*/  LDL.LU.64 R8, [R1+0x30c8] ;  /* 0x0030c80001087983 */ /* 0x000ea40000300a00 */
[----:B--2---:R-:W-:-:S15]  /*36c70*/  HMMA.16816.F32.BF16 R8, R20, R4, R8 ;  /* 0x000000041408723c */ /* 0x004fde0000041808 */
[----:B------:R-:W-:-:S04]  /*36c80*/  NOP ;  /* 0x0000000000007918 */ /* 0x000fc80000000000 */
[----:B------:R0:W-:Y:S04]  /*36c90*/  STL.64 [R1+0x450], R8 ;  /* 0x0004500801007387 */ /* 0x0001e80000100a00 */
[----:B------:R1:W-:Y:S04]  /*36ca0*/  STL.64 [R1+0x458], R10 ;  /* 0x0004580a01007387 */ /* 0x0003e80000100a00 */
[----:B0-----:R-:W2:Y:S01]  /*36cb0*/  LDL.LU.64 R8, [R1+0x30c0] ;  /* 0x0030c00001087983 */ /* 0x001ea20000300a00 */
[----:B-1----:R-:W-:Y:S02]  /*36cc0*/  IMAD.MOV.U32 R11, RZ, RZ, R4 ;  /* 0x000000ffff0b7224 */ /* 0x002fe400078e0004 */
[----:B------:R-:W-:Y:S01]  /*36cd0*/  IMAD.MOV.U32 R10, RZ, RZ, R5 ;  /* 0x000000ffff0a7224 */ /* 0x000fe200078e0005 */
[----:B------:R-:W2:Y:S04]  /*36ce0*/  LDL.LU.64 R6, [R1+0x30b8] ;  /* 0x0030b80001067983 */ /* 0x000ea80000300a00 */
[----:B------:R-:W2:Y:S01]  /*36cf0*/  LDL.LU.64 R4, [R1+0x30b0] ;  /* 0x0030b00001047983 */ /* 0x000ea20000300a00 */
[----:B------:R-:W-:-:S07]  /*36d00*/  MOV R16, R2 ;  /* 0x0000000200107202 */ /* 0x000fce0000000f00 */
[----:B--2---:R-:W-:-:S15]  /*36d10*/  HMMA.16816.F32.BF16 R4, R20, R16, R4 ;  /* 0x000000101404723c */ /* 0x004fde0000041804 */
[----:B------:R-:W-:-:S04]  /*36d20*/  NOP ;  /* 0x0000000000007918 */ /* 0x000fc80000000000 */
[----:B------:R-:W-:Y:S04]  /*36d30*/  STL.64 [R1+0x440], R4 ;  /* 0x0004400401007387 */ /* 0x000fe80000100a00 */
[----:B------:R0:W-:Y:S04]  /*36d40*/  STL.64 [R1+0x448], R6 ;  /* 0x0004480601007387 */ /* 0x0001e80000100a00 */
[----:B0-----:R-:W2:Y:S04]  /*36d50*/  LDL.LU.64 R6, [R1+0x30a8] ;  /* 0x0030a80001067983 */ /* 0x001ea80000300a00 */
[----:B------:R-:W2:Y:S04]  /*36d60*/  LDL.LU.64 R4, [R1+0x30a0] ;  /* 0x0030a00001047983 */ /* 0x000ea80000300a00 */
[----:B------:R0:W-:Y:S04]  /*36d70*/  STL.64 [R1+0x3038], R16 ;  /* 0x0030381001007387 */ /* 0x0001e80000100a00 */
[----:B0-----:R-:W3:Y:S04]  /*36d80*/  LDL.LU R16, [R1+0x3c0] ;  /* 0x0003c00001107983 */ /* 0x001ee80000300800 */
[----:B------:R-:W3:Y:S04]  /*36d90*/  LDL.LU R17, [R1+0x3c4] ;  /* 0x0003c40001117983 */ /* 0x000ee80000300800 */
[----:B------:R-:W3:Y:S04]  /*36da0*/  LDL.LU R18, [R1+0x3c8] ;  /* 0x0003c80001127983 */ /* 0x000ee80000300800 */
[----:B------:R-:W3:Y:S01]  /*36db0*/  LDL.LU R19, [R1+0x3cc] ;  /* 0x0003cc0001137983 */ /* 0x000ee20000300800 */
[----:B--2---:R-:W-:-:S15]  /*36dc0*/  HMMA.16816.F32.BF16 R4, R20, R8, R4 ;  /* 0x000000081404723c */ /* 0x004fde0000041804 */
[----:B------:R-:W-:-:S04]  /*36dd0*/  NOP ;  /* 0x0000000000007918 */ /* 0x000fc80000000000 */
[----:B------:R0:W-:Y:S04]  /*36de0*/  STL.64 [R1+0x430], R4 ;  /* 0x0004300401007387 */ /* 0x0001e80000100a00 */
[----:B------:R-:W-:Y:S04]  /*36df0*/  STL.64 [R1+0x438], R6 ;  /* 0x0004380601007387 */ /* 0x000fe80000100a00 */
[----:B0-----:R-:W3:Y:S04]  /*36e00*/  LDL.LU.64 R4, [R1+0x3098] ;  /* 0x0030980001047983 */ /* 0x001ee80000300a00 */
[----:B------:R-:W-:Y:S01]  /*36e10*/  STL.64 [R1+0x3030], R8 ;  /* 0x0030300801007387 */ /* 0x000fe20000100a00 */
[----:B---3--:R-:W-:Y:S01]  /*36e20*/  HMMA.16816.F32.BF16 R12, R20, R4, R12 ;  /* 0x00000004140c723c */ /* 0x008fe2000004180c */
        /* <DEDUP_REMOVED lines=11> */
[----:B------:R-:W-:Y:S04]  /*36ee0*/  STL.64 [R1+0x410], R12 ;  /* 0x0004100c01007387 */ /* 0x000fe80000100a00 */
[----:B------:R0:W-:Y:S04]  /*36ef0*/  STL.64 [R1+0x418], R14 ;  /* 0x0004180e01007387 */ /* 0x0001e80000100a00 */
[----:B0-----:R-:W2:Y:S04]  /*36f00*/  LDL.LU.64 R14, [R1+0x3070] ;  /* 0x00307000010e7983 */ /* 0x001ea80000300a00 */
[----:B------:R-:W4:Y:S04]  /*36f10*/  LDL.LU.64 R12, [R1+0x3068] ;  /* 0x00306800010c7983 */ /* 0x000f280000300a00 */
[----:B---3--:R-:W-:Y:S04]  /*36f20*/  STL.64 [R1+0x3010], R6 ;  /* 0x0030100601007387 */ /* 0x008fe80000100a00 */
[----:B------:R2:W-:Y:S02]  /*36f30*/  STL.64 [R1+0x3008], R4 ;  /* 0x0030080401007387 */ /* 0x0005e40000100a00 */
[----:B--2---:R-:W-:-:S02]  /*36f40*/  IMAD.MOV.U32 R4, RZ, RZ, R15 ;  /* 0x000000ffff047224 */ /* 0x004fc400078e000f */
[----:B------:R-:W-:-:S07]  /*36f50*/  IMAD.MOV.U32 R5, RZ, RZ, R14 ;  /* 0x000000ffff057224 */ /* 0x000fce00078e000e */
[----:B----4-:R-:W-:Y:S01]  /*36f60*/  HMMA.16816.F32.BF16 R4, R20, R4, R24 ;  /* 0x000000041404723c */ /* 0x010fe20000041818 */
[----:B------:R-:W2:Y:S04]  /*36f70*/  LDL.LU.64 R26, [R1+0x3060] ;  /* 0x00306000011a7983 */ /* 0x000ea80000300a00 */
[----:B------:R-:W2:-:S14]  /*36f80*/  LDL.LU.64 R24, [R1+0x3058] ;  /* 0x0030580001187983 */ /* 0x000e9c0000300a00 */
[----:B------:R-:W-:Y:S04]  /*36f90*/  STL.64 [R1+0x400], R4 ;  /* 0x0004000401007387 */ /* 0x000fe80000100a00 */
[----:B------:R0:W-:Y:S02]  /*36fa0*/  STL.64 [R1+0x408], R6 ;  /* 0x0004080601007387 */ /* 0x0001e40000100a00 */
[----:B0-----:R-:W-:Y:S02]  /*36fb0*/  HMMA.16816.F32.BF16 R4, R20, R12, R16 ;  /* 0x0000000c1404723c */ /* 0x001fe40000041810 */
[----:B------:R0:W-:Y:S04]  /*36fc0*/  STL.64 [R1+0x2fe8], R12 ;  /* 0x002fe80c01007387 */ /* 0x0001e80000100a00 */
[----:B------:R-:W3:-:S13]  /*36fd0*/  LDL.LU R20, [R1+0x240] ;  /* 0x0002400001147983 */ /* 0x000eda0000300800 */
[----:B------:R-:W-:Y:S04]  /*36fe0*/  STL.64 [R1+0x360], R4 ;  /* 0x0003600401007387 */ /* 0x000fe80000100a00 */
[----:B------:R-:W-:Y:S04]  /*36ff0*/  STL.64 [R1+0x368], R6 ;  /* 0x0003680601007387 */ /* 0x000fe80000100a00 */
[----:B------:R-:W3:Y:S04]  /*37000*/  LDL.LU R21, [R1+0x244] ;  /* 0x0002440001157983 */ /* 0x000ee80000300800 */
        /* <DEDUP_REMOVED lines=8> */
[----:B0-----:R-:W2:Y:S04]  /*37090*/  LDL.64 R12, [R1+0x50] ;  /* 0x00005000010c7983 */ /* 0x001ea80000100a00 */
[----:B-1----:R-:W3:Y:S04]  /*370a0*/  LDL.64 R16, [R1+0x40] ;  /* 0x0000400001107983 */ /* 0x002ee80000100a00 */
[----:B--2---:R-:W-:Y:S04]  /*370b0*/  STL.64 [R1+0x3000], R12 ;  /* 0x0030000c01007387 */ /* 0x004fe80000100a00 */
[----:B----4-:R-:W-:Y:S04]  /*370c0*/  STL.64 [R1+0x2f98], R22 ;  /* 0x002f981601007387 */ /* 0x010fe80000100a00 */
[----:B---3--:R0:W-:Y:S04]  /*370d0*/  STL.64 [R1+0x2f90], R20 ;  /* 0x002f901401007387 */ /* 0x0081e80000100a00 */
[----:B0-----:R-:W2:Y:S04]  /*370e0*/  LDL.LU R20, [R1+0x270] ;  /* 0x0002700001147983 */ /* 0x001ea80000300800 */
[----:B------:R-:W2:Y:S04]  /*370f0*/  LDL.LU R21, [R1+0x274] ;  /* 0x0002740001157983 */ /* 0x000ea80000300800 */
[----:B------:R-:W3:Y:S04]  /*37100*/  LDL.LU R22, [R1+0x278] ;  /* 0x0002780001167983 */ /* 0x000ee80000300800 */
[----:B------:R-:W3:Y:S01]  /*37110*/  LDL.LU R23, [R1+0x27c] ;  /* 0x00027c0001177983 */ /* 0x000ee20000300800 */
[----:B------:R-:W-:-:S02]  /*37120*/  IMAD.MOV.U32 R4, RZ, RZ, R3 ;  /* 0x000000ffff047224 */ /* 0x000fc400078e0003 */
[----:B------:R-:W-:Y:S01]  /*37130*/  IMAD.MOV.U32 R5, RZ, RZ, R2 ;  /* 0x000000ffff057224 */ /* 0x000fe200078e0002 */
[----:B---3--:R-:W-:Y:S04]  /*37140*/  STL.64 [R1+0x2fa8], R22 ;  /* 0x002fa81601007387 */ /* 0x008fe80000100a00 */
[----:B--2---:R0:W-:Y:S02]  /*37150*/  STL.64 [R1+0x2fa0], R20 ;  /* 0x002fa01401007387 */ /* 0x0041e40000100a00 */
[----:B0-----:R-:W-:Y:S02]  /*37160*/  IMAD.MOV.U32 R20, RZ, RZ, R11 ;  /* 0x000000ffff147224 */ /* 0x001fe400078e000b */
[----:B------:R-:W-:-:S05]  /*37170*/  IMAD.MOV.U32 R21, RZ, RZ, R10 ;  /* 0x000000ffff157224 */ /* 0x000fca00078e000a */
[----:B------:R0:W-:Y:S04]  /*37180*/  STL.64 [R1+0x3050], R20 ;  /* 0x0030501401007387 */ /* 0x0001e80000100a00 */
[----:B0-----:R-:W2:Y:S04]  /*37190*/  LDL.LU R20, [R1+0x3d0] ;  /* 0x0003d00001147983 */ /* 0x001ea80000300800 */
[----:B------:R-:W2:Y:S04]  /*371a0*/  LDL.LU R21, [R1+0x3d4] ;  /* 0x0003d40001157983 */ /* 0x000ea80000300800 */
[----:B------:R-:W2:Y:S04]  /*371b0*/  LDL.LU R22, [R1+0x3d8] ;  /* 0x0003d80001167983 */ /* 0x000ea80000300800 */
[----:B------:R-:W2:Y:S04]  /*371c0*/  LDL.LU R23, [R1+0x3dc] ;  /* 0x0003dc0001177983 */ /* 0x000ea80000300800 */
[----:B------:R-:W3:Y:S04]  /*371d0*/  LDL.LU R8, [R1+0x3b0] ;  /* 0x0003b00001087983 */ /* 0x000ee80000300800 */
[----:B------:R-:W3:Y:S04]  /*371e0*/  LDL.LU R9, [R1+0x3b4] ;  /* 0x0003b40001097983 */ /* 0x000ee80000300800 */
[----:B------:R-:W3:Y:S04]  /*371f0*/  LDL.LU R10, [R1+0x3b8] ;  /* 0x0003b800010a7983 */ /* 0x000ee80000300800 */
[----:B------:R-:W3:Y:S04]  /*37200*/  LDL.LU R11, [R1+0x3bc] ;  /* 0x0003bc00010b7983 */ /* 0x000ee80000300800 */
[----:B------:R0:W-:Y:S04]  /*37210*/  STL.64 [R1+0x3028], R4 ;  /* 0x0030280401007387 */ /* 0x0001e80000100a00 */
[----:B------:R-:W4:Y:S04]  /*37220*/  LDL.LU R12, [R1+0x380] ;  /* 0x00038000010c7983 */ /* 0x000f280000300800 */
[----:B------:R-:W4:Y:S04]  /*37230*/  LDL.LU R13, [R1+0x384] ;  /* 0x00038400010d7983 */ /* 0x000f280000300800 */
[----:B------:R-:W3:Y:S04]  /*37240*/  LDL.LU R14, [R1+0x388] ;  /* 0x00038800010e7983 */ /* 0x000ee80000300800 */
[----:B------:R-:W3:Y:S04]  /*37250*/  LDL.LU R15, [R1+0x38c] ;  /* 0x00038c00010f7983 */ /* 0x000ee80000300800 */
[----:B0-----:R-:W4:Y:S04]  /*37260*/  LDL.LU R4, [R1+0x3a0] ;  /* 0x0003a00001047983 */ /* 0x001f280000300800 */
[----:B------:R-:W4:Y:S04]  /*37270*/  LDL.LU R5, [R1+0x3a4] ;  /* 0x0003a40001057983 */ /* 0x000f280000300800 */
[----:B------:R-:W4:Y:S04]  /*37280*/  LDL.LU R6, [R1+0x3a8] ;  /* 0x0003a80001067983 */ /* 0x000f280000300800 */
[----:B------:R-:W4:Y:S01]  /*37290*/  LDL.LU R7, [R1+0x3ac] ;  /* 0x0003ac0001077983 */ /* 0x000f220000300800 */
[----:B------:R-:W-:-:S02]  /*372a0*/  IMAD.MOV.U32 R3, RZ, RZ, R16 ;  /* 0x000000ffff037224 */ /* 0x000fc400078e0010 */
[----:B------:R-:W-:Y:S01]  /*372b0*/  IMAD.MOV.U32 R2, RZ, RZ, R17 ;  /* 0x000000ffff027224 */ /* 0x000fe200078e0011 */
[C---:B--2---:R-:W-:Y:S01]  /*372c0*/  HMMA.16816.F32.BF16 R20, R24.reuse, R16, R20 ;  /* 0x000000101814723c */ /* 0x044fe20000041814 */
[----:B---3--:R-:W-:Y:S04]  /*372d0*/  STL.64 [R1+0x3020], R14 ;  /* 0x0030200e01007387 */ /* 0x008fe80000100a00 */
[----:B----4-:R0:W-:Y:S04]  /*372e0*/  STL.64 [R1+0x3018], R12 ;  /* 0x0030180c01007387 */ /* 0x0101e80000100a00 */
[----:B0-----:R-:W2:Y:S04]  /*372f0*/  LDL.LU R12, [R1+0x390] ;  /* 0x00039000010c7983 */ /* 0x001ea80000300800 */
[----:B------:R-:W2:Y:S04]  /*37300*/  LDL.LU R13, [R1+0x394] ;  /* 0x00039400010d7983 */ /* 0x000ea80000300800 */
[----:B------:R-:W2:Y:S04]  /*37310*/  LDL.LU R14, [R1+0x398] ;  /* 0x00039800010e7983 */ /* 0x000ea80000300800 */
[----:B------:R-:W2:Y:S04]  /*37320*/  LDL.LU R15, [R1+0x39c] ;  /* 0x00039c00010f7983 */ /* 0x000ea80000300800 */
[----:B------:R0:W-:Y:S04]  /*37330*/  STL.64 [R1+0x3d0], R20 ;  /* 0x0003d01401007387 */ /* 0x0001e80000100a00 */
[----:B------:R-:W-:Y:S04]  /*37340*/  STL.64 [R1+0x3d8], R22 ;  /* 0x0003d81601007387 */ /* 0x000fe80000100a00 */
[----:B0-----:R-:W3:Y:S04]  /*37350*/  LDL.LU.64 R20, [R1+0x3050] ;  /* 0x0030500001147983 */ /* 0x001ee80000300a00 */
[----:B------:R-:W3:Y:S04]  /*37360*/  LDL.LU.64 R18, [R1+0x3048] ;  /* 0x0030480001127983 */ /* 0x000ee80000300a00 */
[----:B------:R-:W3:Y:S02]  /*37370*/  LDL.LU.64 R16, [R1+0x3040] ;  /* 0x0030400001107983 */ /* 0x000ee40000300a00 */
[----:B---3--:R-:W-:-:S15]  /*37380*/  HMMA.16816.F32.BF16 R16, R24, R20, R16 ;  /* 0x000000141810723c */ /* 0x008fde0000041810 */
[----:B------:R-:W-:-:S04]  /*37390*/  NOP ;  /* 0x0000000000007918 */ /* 0x000fc80000000000 */
[----:B------:R0:W-:Y:S04]  /*373a0*/  STL.64 [R1+0x3c0], R16 ;  /* 0x0003c01001007387 */ /* 0x0001e80000100a00 */
[----:B------:R-:W-:Y:S04]  /*373b0*/  STL.64 [R1+0x3c8], R18 ;  /* 0x0003c81201007387 */ /* 0x000fe80000100a00 */
[----:B0-----:R-:W3:Y:S04]  /*373c0*/  LDL.LU.64 R16, [R1+0x3038] ;  /* 0x0030380001107983 */ /* 0x001ee80000300a00 */
[----:B------:R0:W-:Y:S02]  /*373d0*/  STL.64 [R1+0x2fb8], R20 ;  /* 0x002fb81401007387 */ /* 0x0001e40000100a00 */
[----:B0-----:R-:W-:-:S02]  /*373e0*/  IMAD.MOV.U32 R20, RZ, RZ, R3 ;  /* 0x000000ffff147224 */ /* 0x001fc400078e0003 */
[----:B------:R-:W-:-:S05]  /*373f0*/  IMAD.MOV.U32 R21, RZ, RZ, R2 ;  /* 0x000000ffff157224 */ /* 0x000fca00078e0002 */
[----:B------:R0:W-:Y:S04]  /*37400*/  STL.64 [R1+0x2fe0], R20 ;  /* 0x002fe01401007387 */ /* 0x0001e80000100a00 */
[----:B0-----:R-:W4:Y:S04]  /*37410*/  LDL.LU R20, [R1+0x2a0] ;  /* 0x0002a00001147983 */ /* 0x001f280000300800 */
[----:B------:R-:W4:Y:S04]  /*37420*/  LDL.LU R21, [R1+0x2a4] ;  /* 0x0002a40001157983 */ /* 0x000f280000300800 */
[----:B------:R-:W2:Y:S04]  /*37430*/  LDL.LU R22, [R1+0x2a8] ;  /* 0x0002a80001167983 */ /* 0x000ea80000300800 */
[----:B------:R-:W2:Y:S01]  /*37440*/  LDL.LU R23, [R1+0x2ac] ;  /* 0x0002ac0001177983 */ /* 0x000ea20000300800 */
[C---:B---3--:R-:W-:Y:S03]  /*37450*/  HMMA.16816.F32.BF16 R8, R24.reuse, R16, R8 ;  /* 0x000000101808723c */ /* 0x048fe60000041808 */
[----:B--2---:R-:W-:Y:S04]  /*37460*/  STL.64 [R1+0x2ff8], R22 ;  /* 0x002ff81601007387 */ /* 0x004fe80000100a00 */
        /* <DEDUP_REMOVED lines=21> */
[----:B------:R1:W-:Y:S04]  /*375c0*/  STL.64 [R1+0x3a8], R6 ;  /* 0x0003a80601007387 */ /* 0x0003e80000100a00 */
[----:B0-----:R-:W1:Y:S02]  /*375d0*/  LDL.LU.64 R4, [R1+0x3028] ;  /* 0x0030280001047983 */ /* 0x001e640000300a00 */
[----:B-1----:R-:W-:Y:S02]  /*375e0*/  HMMA.16816.F32.BF16 R4, R24, R4, R12 ;  /* 0x000000041804723c */ /* 0x002fe4000004180c */
[----:B------:R-:W3:Y:S04]  /*375f0*/  LDL.LU.64 R14, [R1+0x3020] ;  /* 0x00302000010e7983 */ /* 0x000ee80000300a00 */
[----:B------:R-:W3:-:S13]  /*37600*/  LDL.LU.64 R12, [R1+0x3018] ;  /* 0x00301800010c7983 */ /* 0x000eda0000300a00 */
[----:B------:R-:W-:Y:S04]  /*37610*/  STL.64 [R1+0x390], R4 ;  /* 0x0003900401007387 */ /* 0x000fe80000100a00 */
[----:B------:R0:W-:Y:S04]  /*37620*/  STL.64 [R1+0x398], R6 ;  /* 0x0003980601007387 */ /* 0x0001e80000100a00 */
[----:B0-----:R-:W4:Y:S04]  /*37630*/  LDL.LU.64 R6, [R1+0x3010] ;  /* 0x0030100001067983 */ /* 0x001f280000300a00 */
[----:B------:R-:W3:Y:S02]  /*37640*/  LDL.LU.64 R4, [R1+0x3008] ;  /* 0x0030080001047983 */ /* 0x000ee40000300a00 */
[----:B---3--:R-:W-:-:S15]  /*37650*/  HMMA.16816.F32.BF16 R12, R24, R4, R12 ;  /* 0x00000004180c723c */ /* 0x008fde000004180c */
[----:B------:R-:W-:-:S04]  /*37660*/  NOP ;  /* 0x0000000000007918 */ /* 0x000fc80000000000 */
[----:B------:R0:W-:Y:S04]  /*37670*/  STL.64 [R1+0x380], R12 ;  /* 0x0003800c01007387 */ /* 0x0001e80000100a00 */
[----:B------:R-:W-:Y:S04]  /*37680*/  STL.64 [R1+0x388], R14 ;  /* 0x0003880e01007387 */ /* 0x000fe80000100a00 */
[----:B0-----:R-:W3:Y:S02]  /*37690*/  LDL.LU.64 R12, [R1+0x3000] ;  /* 0x00300000010c7983 */ /* 0x001ee40000300a00 */
[----:B---3--:R-:W-:Y:S01]  /*376a0*/  HMMA.16816.F32.BF16 R20, R24, R12, R20 ;  /* 0x0000000c1814723c */ /* 0x008fe20000041814 */
[----:B------:R-:W-:-:S02]  /*376b0*/  IMAD.MOV.U32 R29, RZ, RZ, R12 ;  /* 0x000000ffff1d7224 */ /* 0x000fc400078e000c */
[----:B------:R-:W-:-:S15]  /*376c0*/  IMAD.MOV.U32 R28, RZ, RZ, R13 ;  /* 0x000000ffff1c7224 */ /* 0x000fde00078e000d */
[----:B------:R-:W-:Y:S01]  /*376d0*/  NOP ;  /* 0x0000000000007918 */ /* 0x000fe20000000000 */
[----:B------:R-:W-:Y:S04]  /*376e0*/  STL.64 [R1+0x370], R20 ;  /* 0x0003701401007387 */ /* 0x000fe80000100a00 */
[----:B------:R0:W-:Y:S04]  /*376f0*/  STL.64 [R1+0x378], R22 ;  /* 0x0003781601007387 */ /* 0x0001e80000100a00 */
[----:B0-----:R-:W3:Y:S04]  /*37700*/  LDL.LU.64 R22, [R1+0x2ff8] ;  /* 0x002ff80001167983 */ /* 0x001ee80000300a00 */
[----:B------:R-:W3:Y:S04]  /*37710*/  LDL.LU.64 R20, [R1+0x2ff0] ;  /* 0x002ff00001147983 */ /* 0x000ee80000300a00 */
[----:B------:R-:W3:Y:S02]  /*37720*/  LDL.LU.64 R12, [R1+0x2fe8] ;  /* 0x002fe800010c7983 */ /* 0x000ee40000300a00 */
[----:B---3--:R-:W-:Y:S02]  /*37730*/  HMMA.16816.F32.BF16 R24, R24, R12, R20 ;  /* 0x0000000c1818723c */ /* 0x008fe40000041814 */
[----:B------:R-:W2:Y:S01]  /*37740*/  LDL.LU.64 R20, [R1+0x2fe0] ;  /* 0x002fe00001147983 */ /* 0x000ea20000300a00 */
[----:B------:R-:W-:-:S02]  /*37750*/  IMAD.MOV.U32 R2, RZ, RZ, R12 ;  /* 0x000000ffff027224 */ /* 0x000fc400078e000c */
[----:B------:R-:W-:-:S14]  /*37760*/  IMAD.MOV.U32 R3, RZ, RZ, R13 ;  /* 0x000000ffff037224 */ /* 0x000fdc00078e000d */
[----:B------:R0:W-:Y:S04]  /*37770*/  STL.64 [R1+0x2a0], R24 ;  /* 0x0002a01801007387 */ /* 0x0001e80000100a00 */
[----:B------:R-:W-:Y:S04]  /*37780*/  STL.64 [R1+0x2a8], R26 ;  /* 0x0002a81a01007387 */ /* 0x000fe80000100a00 */
[----:B------:R-:W2:Y:S04]  /*37790*/  LDL.LU.64 R14, [R1+0x2fd8] ;  /* 0x002fd800010e7983 */ /* 0x000ea80000300a00 */
[----:B------:R-:W2:Y:S04]  /*377a0*/  LDL.LU.64 R12, [R1+0x2fd0] ;  /* 0x002fd000010c7983 */ /* 0x000ea80000300a00 */
[----:B0-----:R-:W3:Y:S01]  /*377b0*/  LDL.LU.64 R24, [R1+0x30] ;  /* 0x0000300001187983 */ /* 0x001ee20000300a00 */
        /* <DEDUP_REMOVED lines=13> */
[----:B--2---:R-:W-:Y:S02]  /*37890*/  HMMA.16816.F32.BF16 R16, R12, R16, R20 ;  /* 0x000000100c10723c */ /* 0x004fe40000041814 */
[----:B------:R-:W2:Y:S04]  /*378a0*/  LDL.LU.64 R22, [R1+0x2f98] ;  /* 0x002f980001167983 */ /* 0x000ea80000300a00 */
[----:B------:R-:W2:-:S13]  /*378b0*/  LDL.LU.64 R20, [R1+0x2f90] ;  /* 0x002f900001147983 */ /* 0x000e9a0000300a00 */
[----:B------:R-:W-:Y:S04]  /*378c0*/  STL.64 [R1+0x270], R16 ;  /* 0x0002701001007387 */ /* 0x000fe80000100a00 */
[----:B------:R0:W-:Y:S04]  /*378d0*/  STL.64 [R1+0x278], R18 ;  /* 0x0002781201007387 */ /* 0x0001e80000100a00 */
[----:B0-----:R-:W2:Y:S04]  /*378e0*/  LDL.LU.64 R18, [R1+0x2f88] ;  /* 0x002f880001127983 */ /* 0x001ea80000300a00 */
[----:B------:R-:W2:Y:S02]  /*378f0*/  LDL.LU.64 R16, [R1+0x2f80] ;  /* 0x002f800001107983 */ /* 0x000ea40000300a00 */
[----:B--2---:R-:W-:Y:S02]  /*37900*/  HMMA.16816.F32.BF16 R8, R12, R8, R16 ;  /* 0x000000080c08723c */ /* 0x004fe40000041810 */
[----:B------:R-:W2:-:S15]  /*37910*/  LDL.LU R19, [R1+0x2f78] ;  /* 0x002f780001137983 */ /* 0x000e9e0000300800 */
[----:B------:R-:W-:Y:S02]  /*37920*/  NOP ;  /* 0x0000000000007918 */ /* 0x000fe40000000000 */
[----:B------:R-:W-:Y:S04]  /*37930*/  STL.64 [R1+0x260], R8 ;  /* 0x0002600801007387 */ /* 0x000fe80000100a00 */
[----:B------:R-:W-:Y:S04]  /*37940*/  STL.64 [R1+0x268], R10 ;  /* 0x0002680a01007387 */ /* 0x000fe80000100a00 */
[----:B--2---:R-:W0:Y:S04]  /*37950*/  LDSM.16.MT88.4 R8, [R19+UR5+0x2000] ;  /* 0x002000051308783b */ /* 0x004e280008004200 */
[----:B------:R-:W1:Y:S04]  /*37960*/  LDSM.16.MT88.4 R16, [R19+UR5+0x2080] ;  /* 0x002080051310783b */ /* 0x000e680008004200 */
[----:B0-----:R-:W-:Y:S04]  /*37970*/  STL.64 [R1+0x2f58], R10 ;  /* 0x002f580a01007387 */ /* 0x001fe80000100a00 */
[----:B------:R0:W-:Y:S04]  /*37980*/  STL.64 [R1+0x2f50], R8 ;  /* 0x002f500801007387 */ /* 0x0001e80000100a00 */
[----:B0-----:R-:W3:Y:S04]  /*37990*/  LDL.LU R8, [R1+0x250] ;  /* 0x0002500001087983 */ /* 0x001ee80000300800 */
[----:B------:R-:W3:Y:S04]  /*379a0*/  LDL.LU R9, [R1+0x254] ;  /* 0x0002540001097983 */ /* 0x000ee80000300800 */
[----:B------:R-:W3:Y:S04]  /*379b0*/  LDL.LU R10, [R1+0x258] ;  /* 0x00025800010a7983 */ /* 0x000ee80000300800 */
[----:B------:R-:W3:Y:S02]  /*379c0*/  LDL.LU R11, [R1+0x25c] ;  /* 0x00025c00010b7983 */ /* 0x000ee40000300800 */
[----:B---3--:R-:W-:-:S15]  /*379d0*/  HMMA.16816.F32.BF16 R8, R12, R24, R8 ;  /* 0x000000180c08723c */ /* 0x008fde0000041808 */
[----:B------:R-:W-:-:S04]  /*379e0*/  NOP ;  /* 0x0000000000007918 */ /* 0x000fc80000000000 */
[----:B------:R-:W-:Y:S04]  /*379f0*/  STL.64 [R1+0x250], R8 ;  /* 0x0002500801007387 */ /* 0x000fe80000100a00 */
[----:B------:R-:W-:Y:S04]  /*37a00*/  STL.64 [R1+0x258], R10 ;  /* 0x0002580a01007387 */ /* 0x000fe80000100a00 */
[----:B-1----:R-:W-:Y:S04]  /*37a10*/  STL.64 [R1+0x2ed0], R18 ;  /* 0x002ed01201007387 */ /* 0x002fe80000100a00 */
[----:B------:R0:W-:Y:S02]  /*37a20*/  STL.64 [R1+0x2ec8], R16 ;  /* 0x002ec81001007387 */ /* 0x0001e40000100a00 */
[----:B0-----:R-:W-:Y:S02]  /*37a30*/  HMMA.16816.F32.BF16 R16, R12, R4, R20 ;  /* 0x000000040c10723c */ /* 0x001fe40000041814 */
[----:B------:R-:W0:Y:S04]  /*37a40*/  LDSM.16.MT88.4 R20, [R0+UR5+0x3000] ;  /* 0x003000050014783b */ /* 0x000e280008004200 */
[----:B----4-:R-:W-:Y:S04]  /*37a50*/  STL.64 [R1+0x2ef8], R6 ;  /* 0x002ef80601007387 */ /* 0x010fe80000100a00 */
[----:B------:R-:W-:Y:S09]  /*37a60*/  STL.64 [R1+0x2ef0], R4 ;  /* 0x002ef00401007387 */ /* 0x000ff20000100a00 */
[----:B------:R-:W-:Y:S04]  /*37a70*/  STL.64 [R1+0x240], R16 ;  /* 0x0002401001007387 */ /* 0x000fe80000100a00 */
[----:B------:R-:W-:Y:S04]  /*37a80*/  STL.64 [R1+0x248], R18 ;  /* 0x0002481201007387 */ /* 0x000fe80000100a00 */
[----:B0-----:R-:W-:Y:S04]  /*37a90*/  STL.64 [R1+0x2e40], R22 ;  /* 0x002e401601007387 */ /* 0x001fe80000100a00 */
[----:B------:R0:W-:Y:S04]  /*37aa0*/  STL.64 [R1+0x2e38], R20 ;  /* 0x002e381401007387 */ /* 0x0001e80000100a00 */
[----:B0-----:R-:W2:Y:S04]  /*37ab0*/  LDL.LU R20, [R1+0x340] ;  /* 0x0003400001147983 */ /* 0x001ea80000300800 */
[----:B------:R-:W2:Y:S04]  /*37ac0*/  LDL.LU R21, [R1+0x344] ;  /* 0x0003440001157983 */ /* 0x000ea80000300800 */
[----:B------:R-:W3:Y:S04]  /*37ad0*/  LDL.LU R22, [R1+0x348] ;  /* 0x0003480001167983 */ /* 0x000ee80000300800 */
[----:B------:R-:W3:Y:S01]  /*37ae0*/  LDL.LU R23, [R1+0x34c] ;  /* 0x00034c0001177983 */ /* 0x000ee20000300800 */
[----:B------:R-:W-:Y:S01]  /*37af0*/  MOV R9, R24 ;  /* 0x0000001800097202 */ /* 0x000fe20000000f00 */
[----:B------:R-:W-:-:S02]  /*37b00*/  IMAD.MOV.U32 R8, RZ, RZ, R25 ;  /* 0x000000ffff087224 */ /* 0x000fc400078e0019 */
[----:B------:R-:W-:Y:S02]  /*37b10*/  IMAD.MOV.U32 R24, RZ, RZ, R29 ;  /* 0x000000ffff187224 */ /* 0x000fe400078e001d */
[----:B------:R-:W-:Y:S01]  /*37b20*/  IMAD.MOV.U32 R25, RZ, RZ, R28 ;  /* 0x000000ffff197224 */ /* 0x000fe200078e001c */
[----:B---3--:R-:W-:Y:S04]  /*37b30*/  STL.64 [R1+0x2e50], R22 ;  /* 0x002e501601007387 */ /* 0x008fe80000100a00 */
[----:B--2---:R0:W-:Y:S04]  /*37b40*/  STL.64 [R1+0x2e48], R20 ;  /* 0x002e481401007387 */ /* 0x0041e80000100a00 */
[----:B------:R-:W2:Y:S04]  /*37b50*/  LDL.LU R29, [R1+0x2f74] ;  /* 0x002f7400011d7983 */ /* 0x000ea80000300800 */
[----:B------:R-:W3:Y:S04]  /*37b60*/  LDL.LU R28, [R1+0x2f70] ;  /* 0x002f7000011c7983 */ /* 0x000ee80000300800 */
[----:B------:R-:W4:Y:S04]  /*37b70*/  LDL.LU R16, [R1+0x230] ;  /* 0x0002300001107983 */ /* 0x000f280000300800 */
[----:B------:R-:W4:Y:S04]  /*37b80*/  LDL.LU R17, [R1+0x234] ;  /* 0x0002340001117983 */ /* 0x000f280000300800 */
[----:B------:R-:W4:Y:S04]  /*37b90*/  LDL.LU R18, [R1+0x238] ;  /* 0x0002380001127983 */ /* 0x000f280000300800 */
[----:B------:R-:W4:Y:S01]  /*37ba0*/  LDL.LU R19, [R1+0x23c] ;  /* 0x00023c0001137983 */ /* 0x000f220000300800 */
[----:B0-----:R-:W-:-:S02]  /*37bb0*/  IMAD.MOV.U32 R20, RZ, RZ, R9 ;  /* 0x000000ffff147224 */ /* 0x001fc400078e0009 */
[----:B------:R-:W-:-:S05]  /*37bc0*/  IMAD.MOV.U32 R21, RZ, RZ, R8 ;  /* 0x000000ffff157224 */ /* 0x000fca00078e0008 */
[----:B------:R0:W-:Y:S04]  /*37bd0*/  STL.64 [R1+0x2f28], R20 ;  /* 0x002f281401007387 */ /* 0x0001e80000100a00 */
[----:B------:R-:W2:Y:S04]  /*37be0*/  LDL.LU R4, [R1+0x1b0] ;  /* 0x0001b00001047983 */ /* 0x000ea80000300800 */
[----:B------:R-:W2:Y:S04]  /*37bf0*/  LDL.LU R5, [R1+0x1b4] ;  /* 0x0001b40001057983 */ /* 0x000ea80000300800 */
[----:B------:R-:W2:Y:S04]  /*37c00*/  LDL.LU R6, [R1+0x1b8] ;  /* 0x0001b80001067983 */ /* 0x000ea80000300800 */
[----:B------:R-:W2:Y:S04]  /*37c10*/  LDL.LU R7, [R1+0x1bc] ;  /* 0x0001bc0001077983 */ /* 0x000ea80000300800 */
[----:B0-----:R-:W2:Y:S04]  /*37c20*/  LDL.LU R20, [R1+0x1d0] ;  /* 0x0001d00001147983 */ /* 0x001ea80000300800 */
[----:B------:R-:W2:Y:S04]  /*37c30*/  LDL.LU R21, [R1+0x1d4] ;  /* 0x0001d40001157983 */ /* 0x000ea80000300800 */
[----:B------:R-:W2:Y:S04]  /*37c40*/  LDL.LU R22, [R1+0x1d8] ;  /* 0x0001d80001167983 */ /* 0x000ea80000300800 */
[----:B------:R-:W2:Y:S01]  /*37c50*/  LDL.LU R23, [R1+0x1dc] ;  /* 0x0001dc0001177983 */ /* 0x000ea20000300800 */
[----:B------:R-:W-:-:S02]  /*37c60*/  IMAD.MOV.U32 R8, RZ, RZ, R2 ;  /* 0x000000ffff087224 */ /* 0x000fc400078e0002 */
[----:B------:R-:W-:Y:S01]  /*37c70*/  IMAD.MOV.U32 R9, RZ, RZ, R3 ;  /* 0x000000ffff097224 */ /* 0x000fe200078e0003 */
[----:B------:R-:W3:Y:S04]  /*37c80*/  LDL.LU R2, [R1+0x2f6c] ;  /* 0x002f6c0001027983 */ /* 0x000ee80000300800 */
[----:B------:R-:W3:Y:S04]  /*37c90*/  LDL.LU R3, [R1+0x2f68] ;  /* 0x002f680001037983 */ /* 0x000ee80000300800 */
[----:B--2---:R-:W-:Y:S04]  /*37ca0*/  STL.64 [R1+0x2f38], R22 ;  /* 0x002f381601007387 */ /* 0x004fe80000100a00 */
[----:B------:R0:W-:Y:S04]  /*37cb0*/  STL.64 [R1+0x2f30], R20 ;  /* 0x002f301401007387 */ /* 0x0001e80000100a00 */
[----:B0-----:R-:W2:Y:S04]  /*37cc0*/  LDL.LU.64 R20, [R1+0x20] ;  /* 0x0000200001147983 */ /* 0x001ea80000300a00 */
[----:B--2---:R0:W-:Y:S04]  /*37cd0*/  STL.64 [R1+0x2f48], R20 ;  /* 0x002f481401007387 */ /* 0x0041e80000100a00 */
[----:B0-----:R-:W2:Y:S04]  /*37ce0*/  LDL.LU.64 R20, [R1+0x40] ;  /* 0x0000400001147983 */ /* 0x001ea80000300a00 */
[----:B--2---:R0:W-:Y:S04]  /*37cf0*/  STL.64 [R1+0x2f60], R20 ;  /* 0x002f601401007387 */ /* 0x0041e80000100a00 */
[----:B0-----:R-:W2:Y:S04]  /*37d00*/  LDL.LU R20, [R1+0x110] ;  /* 0x0001100001147983 */ /* 0x001ea80000300800 */
[----:B------:R-:W2:Y:S04]  /*37d10*/  LDL.LU R21, [R1+0x114] ;  /* 0x0001140001157983 */ /* 0x000ea80000300800 */
[----:B------:R-:W2:Y:S04]  /*37d20*/  LDL.LU R22, [R1+0x118] ;  /* 0x0001180001167983 */ /* 0x000ea80000300800 */
[----:B------:R-:W2:Y:S04]  /*37d30*/  LDL.LU R23, [R1+0x11c] ;  /* 0x00011c0001177983 */ /* 0x000ea80000300800 */
[----:B------:R-:W-:Y:S04]  /*37d40*/  STL.64 [R1+0x2f08], R6 ;  /* 0x002f080601007387 */ /* 0x000fe80000100a00 */
[----:B------:R0:W-:Y:S04]  /*37d50*/  STL.64 [R1+0x2f00], R4 ;  /* 0x002f000401007387 */ /* 0x0001e80000100a00 */
[----:B0-----:R-:W2:Y:S01]  /*37d60*/  LDL.LU.64 R4, [R1] ;  /* 0x0000000001047983 */ /* 0x001ea20000300a00 */
[C---:B----4-:R-:W-:Y:S03]  /*37d70*/  HMMA.16816.F32.BF16 R24, R12.reuse, R24, R16 ;  /* 0x000000180c18723c */ /* 0x050fe60000041810 */
[----:B--2---:R0:W-:Y:S04]  /*37d80*/  STL.64 [R1+0x2f20], R4 ;  /* 0x002f200401007387 */ /* 0x0041e80000100a00 */
[----:B0-----:R-:W2:Y:S04]  /*37d90*/  LDL.LU.64 R4, [R1+0x10] ;  /* 0x0000100001047983 */ /* 0x001ea80000300a00 */
[----:B--2---:R0:W-:Y:S04]  /*37da0*/  STL.64 [R1+0x2f40], R4 ;  /* 0x002f400401007387 */ /* 0x0041e80000100a00 */
[----:B0-----:R-:W2:Y:S04]  /*37db0*/  LDL.LU R4, [R1+0x1e0] ;  /* 0x0001e00001047983 */ /* 0x001ea80000300800 */
[----:B------:R-:W2:Y:S04]  /*37dc0*/  LDL.LU R5, [R1+0x1e4] ;  /* 0x0001e40001057983 */ /* 0x000ea80000300800 */
[----:B------:R-:W2:Y:S04]  /*37dd0*/  LDL.LU R6, [R1+0x1e8] ;  /* 0x0001e80001067983 */ /* 0x000ea80000300800 */
[----:B------:R-:W2:Y:S04]  /*37de0*/  LDL.LU R7, [R1+0x1ec] ;  /* 0x0001ec0001077983 */ /* 0x000ea80000300800 */
[----:B------:R-:W4:Y:S04]  /*37df0*/  LDL.LU R16, [R1+0x1a0] ;  /* 0x0001a00001107983 */ /* 0x000f280000300800 */
[----:B------:R-:W-:Y:S04]  /*37e00*/  STL.64 [R1+0x230], R24 ;  /* 0x0002301801007387 */ /* 0x000fe80000100a00 */
[----:B------:R-:W-:Y:S04]  /*37e10*/  STL.64 [R1+0x238], R26 ;  /* 0x0002381a01007387 */ /* 0x000fe80000100a00 */
[----:B------:R-:W4:Y:S04]  /*37e20*/  LDL.LU R17, [R1+0x1a4] ;  /* 0x0001a40001117983 */ /* 0x000f280000300800 */
[----:B------:R-:W2:Y:S04]  /*37e30*/  LDL.LU R18, [R1+0x1a8] ;  /* 0x0001a80001127983 */ /* 0x000ea80000300800 */
[----:B------:R-:W2:Y:S04]  /*37e40*/  LDL.LU R19, [R1+0x1ac] ;  /* 0x0001ac0001137983 */ /* 0x000ea80000300800 */
[----:B------:R-:W0:Y:S01]  /*37e50*/  LDSM.16.MT88.4 R24, [R0+UR5+0x3080] ;  /* 0x003080050018783b */ /* 0x000e220008004200 */
[----:B------:R-:W-:Y:S03]  /*37e60*/  HMMA.16816.F32.BF16 R12, R12, R8, R20 ;  /* 0x000000080c0c723c */ /* 0x000fe60000041814 */
[----:B--2---:R-:W-:Y:S04]  /*37e70*/  STL.64 [R1+0x2f18], R18 ;  /* 0x002f181201007387 */ /* 0x004fe80000100a00 */
[----:B----4-:R1:W-:Y:S04]  /*37e80*/  STL.64 [R1+0x2f10], R16 ;  /* 0x002f101001007387 */ /* 0x0103e80000100a00 */
[----:B-1----:R-:W2:Y:S04]  /*37e90*/  LDL.LU R16, [R1+0x1c0] ;  /* 0x0001c00001107983 */ /* 0x002ea80000300800 */
[----:B------:R-:W2:Y:S04]  /*37ea0*/  LDL.LU R17, [R1+0x1c4] ;  /* 0x0001c40001117983 */ /* 0x000ea80000300800 */
[----:B------:R-:W2:Y:S04]  /*37eb0*/  LDL.LU R18, [R1+0x1c8] ;  /* 0x0001c80001127983 */ /* 0x000ea80000300800 */
[----:B------:R-:W2:Y:S04]  /*37ec0*/  LDL.LU R19, [R1+0x1cc] ;  /* 0x0001cc0001137983 */ /* 0x000ea80000300800 */
[----:B0-----:R-:W-:Y:S04]  /*37ed0*/  STL.64 [R1+0x2da8], R26 ;  /* 0x002da81a01007387 */ /* 0x001fe80000100a00 */
[----:B------:R0:W-:Y:S04]  /*37ee0*/  STL.64 [R1+0x2da0], R24 ;  /* 0x002da01801007387 */ /* 0x0001e80000100a00 */
[----:B0-----:R-:W4:Y:S04]  /*37ef0*/  LDL.LU.64 R24, [R1+0x50] ;  /* 0x0000500001187983 */ /* 0x001f280000300a00 */
[----:B------:R-:W2:Y:S04]  /*37f00*/  LDL.64 R26, [R1+0x58] ;  /* 0x00005800011a7983 */ /* 0x000ea80000100a00 */
[----:B------:R-:W2:Y:S04]  /*37f10*/  LDL.LU.64 R20, [R1+0x2f60] ;  /* 0x002f600001147983 */ /* 0x000ea80000300a00 */
[----:B------:R-:W2:Y:S04]  /*37f20*/  LDL.LU.64 R10, [R1+0x2f58] ;  /* 0x002f5800010a7983 */ /* 0x000ea80000300a00 */
[----:B------:R-:W2:Y:S04]  /*37f30*/  LDL.LU.64 R8, [R1+0x2f50] ;  /* 0x002f500001087983 */ /* 0x000ea80000300a00 */
[----:B------:R-:W-:Y:S04]  /*37f40*/  STL.64 [R1+0x110], R12 ;  /* 0x0001100c01007387 */ /* 0x000fe80000100a00 */
[----:B------:R-:W-:Y:S04]  /*37f50*/  STL.64 [R1+0x118], R14 ;  /* 0x0001180e01007387 */ /* 0x000fe80000100a00 */
[----:B---3--:R-:W0:Y:S04]  /*37f60*/  LDSM.16.MT88.4 R12, [R2+UR5+0x3000] ;  /* 0x00300005020c783b */ /* 0x008e280008004200 */
[----:B0-----:R-:W-:Y:S04]  /*37f70*/  STL.64 [R1+0x2d28], R14 ;  /* 0x002d280e01007387 */ /* 0x001fe80000100a00 */
[----:B------:R0:W-:Y:S04]  /*37f80*/  STL.64 [R1+0x2d20], R12 ;  /* 0x002d200c01007387 */ /* 0x0001e80000100a00 */
[----:B0-----:R-:W3:Y:S04]  /*37f90*/  LDL.LU.64 R12, [R1+0x60] ;  /* 0x00006000010c7983 */ /* 0x001ee80000300a00 */
[----:B------:R-:W2:Y:S04]  /*37fa0*/  LDL.64 R14, [R1+0x68] ;  /* 0x00006800010e7983 */ /* 0x000ea80000100a00 */
[----:B--2---:R-:W-:Y:S04]  /*37fb0*/  STL.64 [R1+0x2ee0], R14 ;  /* 0x002ee00e01007387 */ /* 0x004fe80000100a00 */
[----:B---3--:R0:W-:Y:S04]  /*37fc0*/  STL.64 [R1+0x2ed8], R12 ;  /* 0x002ed80c01007387 */ /* 0x0081e80000100a00 */
[----:B0-----:R-:W2:Y:S04]  /*37fd0*/  LDL.LU R12, [R1+0x1f0] ;  /* 0x0001f000010c7983 */ /* 0x001ea80000300800 */
[----:B------:R-:W2:Y:S04]  /*37fe0*/  LDL.LU R13, [R1+0x1f4] ;  /* 0x0001f400010d7983 */ /* 0x000ea80000300800 */
[----:B------:R-:W2:Y:S04]  /*37ff0*/  LDL.LU R14, [R1+0x1f8] ;  /* 0x0001f800010e7983 */ /* 0x000ea80000300800 */
[----:B------:R-:W2:Y:S02]  /*38000*/  LDL.LU R15, [R1+0x1fc] ;  /* 0x0001fc00010f7983 */ /* 0x000ea40000300800 */
[----:B--2---:R-:W-:-:S15]  /*38010*/  HMMA.16816.F32.BF16 R12, R8, R20, R12 ;  /* 0x00000014080c723c */ /* 0x004fde000004180c */
[----:B------:R-:W-:-:S04]  /*38020*/  NOP ;  /* 0x0000000000007918 */ /* 0x000fc80000000000 */
[----:B------:R0:W-:Y:S04]  /*38030*/  STL.64 [R1+0x1f0], R12 ;  /* 0x0001f00c01007387 */ /* 0x0001e80000100a00 */
[----:B------:R1:W-:Y:S01]  /*38040*/  STL.64 [R1+0x1f8], R14 ;  /* 0x0001f80e01007387 */ /* 0x0003e20000100a00 */
[----:B0-----:R-:W-:Y:S02]  /*38050*/  IMAD.MOV.U32 R13, RZ, RZ, R20 ;  /* 0x000000ffff0d7224 */ /* 0x001fe400078e0014 */
[----:B------:R-:W-:Y:S02]  /*38060*/  IMAD.MOV.U32 R12, RZ, RZ, R21 ;  /* 0x000000ffff0c7224 */ /* 0x000fe400078e0015 */
[----:B------:R-:W2:Y:S02]  /*38070*/  LDL.LU.64 R20, [R1+0x2f48] ;  /* 0x002f480001147983 */ /* 0x000ea40000300a00 */
[----:B--2---:R-:W-:Y:S01]  /*38080*/  HMMA.16816.F32.BF16 R4, R8, R20, R4 ;  /* 0x000000140804723c */ /* 0x004fe20000041804 */
[----:B-1----:R-:W-:-:S02]  /*38090*/  IMAD.MOV.U32 R15, RZ, RZ, R20 ;  /* 0x000000ffff0f7224 */ /* 0x002fc400078e0014 */
[----:B------:R-:W-:-:S15]  /*380a0*/  IMAD.MOV.U32 R14, RZ, RZ, R21 ;  /* 0x000000ffff0e7224 */ /* 0x000fde00078e0015 */
[----:B------:R-:W-:Y:S01]  /*380b0*/  NOP ;  /* 0x0000000000007918 */ /* 0x000fe20000000000 */
[----:B------:R0:W-:Y:S04]  /*380c0*/  STL.64 [R1+0x1e0], R4 ;  /* 0x0001e00401007387 */ /* 0x0001e80000100a00 */
[----:B------:R-:W-:Y:S04]  /*380d0*/  STL.64 [R1+0x1e8], R6 ;  /* 0x0001e80601007387 */ /* 0x000fe80000100a00 */
[----:B0-----:R-:W2:Y:S04]  /*380e0*/  LDL.LU.64 R4, [R1+0x2f40] ;  /* 0x002f400001047983 */ /* 0x001ea80000300a00 */
[----:B------:R-:W2:Y:S04]  /*380f0*/  LDL.LU.64 R22, [R1+0x2f38] ;  /* 0x002f380001167983 */ /* 0x000ea80000300a00 */
[----:B------:R-:W2:Y:S02]  /*38100*/  LDL.LU.64 R20, [R1+0x2f30] ;  /* 0x002f300001147983 */ /* 0x000ea40000300a00 */
[----:B--2---:R-:W-:-:S15]  /*38110*/  HMMA.16816.F32.BF16 R20, R8, R4, R20 ;  /* 0x000000040814723c */ /* 0x004fde0000041814 */
[----:B------:R-:W-:-:S04]  /*38120*/  NOP ;  /* 0x0000000000007918 */ /* 0x000fc80000000000 */
[----:B------:R0:W-:Y:S04]  /*38130*/  STL.64 [R1+0x1d0], R20 ;  /* 0x0001d01401007387 */ /* 0x0001e80000100a00 */
[----:B------:R1:W-:Y:S04]  /*38140*/  STL.64 [R1+0x1d8], R22 ;  /* 0x0001d81601007387 */ /* 0x0003e80000100a00 */
[----:B0-----:R-:W2:Y:S01]  /*38150*/  LDL.LU.64 R20, [R1+0x2f28] ;  /* 0x002f280001147983 */ /* 0x001ea20000300a00 */
[----:B-1----:R-:W-:Y:S02]  /*38160*/  IMAD.MOV.U32 R23, RZ, RZ, R4 ;  /* 0x000000ffff177224 */ /* 0x002fe400078e0004 */
[----:B------:R-:W-:-:S02]  /*38170*/  IMAD.MOV.U32 R22, RZ, RZ, R5 ;  /* 0x000000ffff167224 */ /* 0x000fc400078e0005 */
[----:B------:R-:W3:Y:S02]  /*38180*/  LDL.LU.64 R4, [R1+0x2f20] ;  /* 0x002f200001047983 */ /* 0x000ee40000300a00 */
        /* <DEDUP_REMOVED lines=8> */
[----:B------:R-:W2:Y:S04]  /*38210*/  LDL.LU.64 R6, [R1+0x2f08] ;  /* 0x002f080001067983 */ /* 0x000ea80000300a00 */
[----:B------:R-:W2:Y:S02]  /*38220*/  LDL.LU.64 R4, [R1+0x2f00] ;  /* 0x002f000001047983 */ /* 0x000ea40000300a00 */
[----:B--2---:R-:W-:-:S15]  /*38230*/  HMMA.16816.F32.BF16 R4, R8, R20, R4 ;  /* 0x000000140804723c */ /* 0x004fde0000041804 */
[----:B------:R-:W-:-:S04]  /*38240*/  NOP ;  /* 0x0000000000007918 */ /* 0x000fc80000000000 */
[----:B------:R-:W-:Y:S04]  /*38250*/  STL.64 [R1+0x1b0], R4 ;  /* 0x0001b00401007387 */ /* 0x000fe80000100a00 */
[----:B------:R0:W-:Y:S04]  /*38260*/  STL.64 [R1+0x1b8], R6 ;  /* 0x0001b80601007387 */ /* 0x0001e80000100a00 */
[----:B0-----:R-:W2:Y:S04]  /*38270*/  LDL.LU.64 R6, [R1+0x2ef8] ;  /* 0x002ef80001067983 */ /* 0x001ea80000300a00 */
[----:B------:R-:W3:Y:S04]  /*38280*/  LDL.LU.64 R4, [R1+0x2ef0] ;  /* 0x002ef00001047983 */ /* 0x000ee80000300a00 */
[----:B------:R0:W-:Y:S02]  /*38290*/  STL.64 [R1+0x2e68], R20 ;  /* 0x002e681401007387 */ /* 0x0001e40000100a00 */
[----:B0-----:R-:W-:-:S02]  /*382a0*/  IMAD.MOV.U32 R20, RZ, RZ, R2 ;  /* 0x000000ffff147224 */ /* 0x001fc400078e0002 */
[----:B------:R-:W-:Y:S01]  /*382b0*/  IMAD.MOV.U32 R21, RZ, RZ, R0 ;  /* 0x000000ffff157224 */ /* 0x000fe200078e0000 */
[----:B------:R-:W2:Y:S04]  /*382c0*/  LDL.LU R2, [R1+0x2eec] ;  /* 0x002eec0001027983 */ /* 0x000ea80000300800 */
[----:B------:R-:W2:Y:S04]  /*382d0*/  LDL.LU R0, [R1+0x2ee8] ;  /* 0x002ee80001007983 */ /* 0x000ea80000300800 */
[----:B------:R0:W-:Y:S02]  /*382e0*/  STL.64 [R1+0x2e80], R20 ;  /* 0x002e801401007387 */ /* 0x0001e40000100a00 */
[----:B0-----:R-:W-:-:S02]  /*382f0*/  IMAD.MOV.U32 R20, RZ, RZ, R23 ;  /* 0x000000ffff147224 */ /* 0x001fc400078e0017 */
[----:B------:R-:W-:-:S05]  /*38300*/  IMAD.MOV.U32 R21, RZ, RZ, R22 ;  /* 0x000000ffff157224 */ /* 0x000fca00078e0016 */
[----:B------:R0:W-:Y:S02]  /*38310*/  STL.64 [R1+0x2e98], R20 ;  /* 0x002e981401007387 */ /* 0x0001e40000100a00 */
[----:B0-----:R-:W-:Y:S01]  /*38320*/  MOV R20, R15 ;  /* 0x0000000f00147202 */ /* 0x001fe20000000f00 */
[----:B------:R-:W-:-:S05]  /*38330*/  IMAD.MOV.U32 R21, RZ, RZ, R14 ;  /* 0x000000ffff157224 */ /* 0x000fca00078e000e */
[----:B------:R0:W-:Y:S02]  /*38340*/  STL.64 [R1+0x2eb0], R20 ;  /* 0x002eb01401007387 */ /* 0x0001e40000100a00 */
[----:B0-----:R-:W-:Y:S02]  /*38350*/  IMAD.MOV.U32 R21, RZ, RZ, R12 ;  /* 0x000000ffff157224 */ /* 0x001fe400078e000c */
[----:B------:R-:W-:Y:S01]  /*38360*/  IMAD.MOV.U32 R20, RZ, RZ, R13 ;  /* 0x000000ffff147224 */ /* 0x000fe200078e000d */
[----:B---3--:R-:W-:-:S15]  /*38370*/  HMMA.16816.F32.BF16 R16, R8, R4, R16 ;  /* 0x000000040810723c */ /* 0x008fde0000041810 */
[----:B------:R-:W-:-:S04]  /*38380*/  NOP ;  /* 0x0000000000007918 */ /* 0x000fc80000000000 */
[----:B------:R0:W-:Y:S04]  /*38390*/  STL.64 [R1+0x1a0], R16 ;  /* 0x0001a01001007387 */ /* 0x0001e80000100a00 */
[----:B------:R1:W-:Y:S04]  /*383a0*/  STL.64 [R1+0x1a8], R18 ;  /* 0x0001a81201007387 */ /* 0x0003e80000100a00 */
[----:B0-----:R-:W3:Y:S04]  /*383b0*/  LDL.LU R16, [R1+0xc0] ;  /* 0x0000c00001107983 */ /* 0x001ee80000300800 */
[----:B------:R-:W3:Y:S04]  /*383c0*/  LDL.LU R17, [R1+0xc4] ;  /* 0x0000c40001117983 */ /* 0x000ee80000300800 */
[----:B-1----:R-:W3:Y:S04]  /*383d0*/  LDL.LU R18, [R1+0xc8] ;  /* 0x0000c80001127983 */ /* 0x002ee80000300800 */
[----:B------:R-:W3:Y:S04]  /*383e0*/  LDL.LU R19, [R1+0xcc] ;  /* 0x0000cc0001137983 */ /* 0x000ee80000300800 */
[----:B------:R-:W4:Y:S04]  /*383f0*/  LDL.LU R12, [R1+0x190] ;  /* 0x00019000010c7983 */ /* 0x000f280000300800 */
[----:B------:R-:W4:Y:S04]  /*38400*/  LDL.LU R13, [R1+0x194] ;  /* 0x00019400010d7983 */ /* 0x000f280000300800 */
[----:B------:R-:W4:Y:S04]  /*38410*/  LDL.LU R14, [R1+0x198] ;  /* 0x00019800010e7983 */ /* 0x000f280000300800 */
[----:B------:R-:W4:Y:S04]  /*38420*/  LDL.LU R15, [R1+0x19c] ;  /* 0x00019c00010f7983 */ /* 0x000f280000300800 */
        /* <DEDUP_REMOVED lines=18> */
[C---:B----4-:R-:W-:Y:S03]  /*38550*/  HMMA.16816.F32.BF16 R12, R8.reuse, R24, R12 ;  /* 0x00000018080c723c */ /* 0x050fe6000004180c */
[----:B--2---:R-:W-:Y:S04]  /*38560*/  STL.64 [R1+0x2ea8], R6 ;  /* 0x002ea80601007387 */ /* 0x004fe80000100a00 */
[----:B------:R0:W-:Y:S04]  /*38570*/  STL.64 [R1+0x2ea0], R4 ;  /* 0x002ea00401007387 */ /* 0x0001e80000100a00 */
[----:B0-----:R-:W2:Y:S04]  /*38580*/  LDL.LU R4, [R1+0x90] ;  /* 0x0000900001047983 */ /* 0x001ea80000300800 */
[----:B------:R-:W2:Y:S04]  /*38590*/  LDL.LU R5, [R1+0x94] ;  /* 0x0000940001057983 */ /* 0x000ea80000300800 */
[----:B------:R-:W4:Y:S04]  /*385a0*/  LDL.LU R6, [R1+0x98] ;  /* 0x0000980001067983 */ /* 0x000f280000300800 */
[----:B------:R-:W4:Y:S04]  /*385b0*/  LDL.LU R7, [R1+0x9c] ;  /* 0x00009c0001077983 */ /* 0x000f280000300800 */
[----:B----4-:R-:W-:Y:S04]  /*385c0*/  STL.64 [R1+0x2ec0], R6 ;  /* 0x002ec00601007387 */ /* 0x010fe80000100a00 */
[----:B--2---:R0:W-:Y:S04]  /*385d0*/  STL.64 [R1+0x2eb8], R4 ;  /* 0x002eb80401007387 */ /* 0x0041e80000100a00 */
[----:B0-----:R-:W2:Y:S04]  /*385e0*/  LDL.LU R4, [R1+0xa0] ;  /* 0x0000a00001047983 */ /* 0x001ea80000300800 */
[----:B------:R-:W2:Y:S04]  /*385f0*/  LDL.LU R5, [R1+0xa4] ;  /* 0x0000a40001057983 */ /* 0x000ea80000300800 */
[----:B------:R-:W2:Y:S04]  /*38600*/  LDL.LU R6, [R1+0xa8] ;  /* 0x0000a80001067983 */ /* 0x000ea80000300800 */
[----:B------:R-:W2:Y:S04]  /*38610*/  LDL.LU R7, [R1+0xac] ;  /* 0x0000ac0001077983 */ /* 0x000ea80000300800 */
[----:B------:R-:W-:Y:S04]  /*38620*/  STL.64 [R1+0x190], R12 ;  /* 0x0001900c01007387 */ /* 0x000fe80000100a00 */
[----:B------:R0:W-:Y:S04]  /*38630*/  STL.64 [R1+0x198], R14 ;  /* 0x0001980e01007387 */ /* 0x0001e80000100a00 */
[----:B0-----:R-:W4:Y:S04]  /*38640*/  LDL.LU.64 R14, [R1+0x2ee0] ;  /* 0x002ee000010e7983 */ /* 0x001f280000300a00 */
[----:B------:R-:W3:Y:S02]  /*38650*/  LDL.LU.64 R12, [R1+0x2ed8] ;  /* 0x002ed800010c7983 */ /* 0x000ee40000300a00 */
[----:B---3--:R-:W-:Y:S02]  /*38660*/  HMMA.16816.F32.BF16 R8, R8, R12, R16 ;  /* 0x0000000c0808723c */ /* 0x008fe40000041810 */
[----:B------:R-:W2:Y:S04]  /*38670*/  LDL.LU.64 R18, [R1+0x2ed0] ;  /* 0x002ed00001127983 */ /* 0x000ea80000300a00 */
[----:B------:R-:W2:-:S13]  /*38680*/  LDL.LU.64 R16, [R1+0x2ec8] ;  /* 0x002ec80001107983 */ /* 0x000e9a0000300a00 */
[----:B------:R0:W-:Y:S04]  /*38690*/  STL.64 [R1+0xc0], R8 ;  /* 0x0000c00801007387 */ /* 0x0001e80000100a00 */
[----:B------:R1:W-:Y:S04]  /*386a0*/  STL.64 [R1+0xc8], R10 ;  /* 0x0000c80a01007387 */ /* 0x0003e80000100a00 */
[----:B0-----:R-:W3:Y:S04]  /*386b0*/  LDL.LU R8, [R1+0x330] ;  /* 0x0003300001087983 */ /* 0x001ee80000300800 */
[----:B------:R-:W3:Y:S04]  /*386c0*/  LDL.LU R9, [R1+0x334] ;  /* 0x0003340001097983 */ /* 0x000ee80000300800 */
[----:B-1----:R-:W3:Y:S04]  /*386d0*/  LDL.LU R10, [R1+0x338] ;  /* 0x00033800010a7983 */ /* 0x002ee80000300800 */
[----:B------:R-:W3:Y:S01]  /*386e0*/  LDL.LU R11, [R1+0x33c] ;  /* 0x00033c00010b7983 */ /* 0x000ee20000300800 */
[----:B--2---:R-:W-:Y:S03]  /*386f0*/  HMMA.16816.F32.BF16 R20, R16, R20, R4 ;  /* 0x000000141014723c */ /* 0x004fe60000041804 */
[----:B------:R-:W2:Y:S04]  /*38700*/  LDL.LU.64 R6, [R1+0x2ec0] ;  /* 0x002ec00001067983 */ /* 0x000ea80000300a00 */
[----:B------:R-:W2:-:S12]  /*38710*/  LDL.LU.64 R4, [R1+0x2eb8] ;  /* 0x002eb80001047983 */ /* 0x000e980000300a00 */
[----:B------:R0:W-:Y:S04]  /*38720*/  STL.64 [R1+0xa0], R20 ;  /* 0x0000a01401007387 */ /* 0x0001e80000100a00 */
[----:B------:R2:W-:Y:S04]  /*38730*/  STL.64 [R1+0xa8], R22 ;  /* 0x0000a81601007387 */ /* 0x0005e80000100a00 */
[----:B0-----:R-:W2:Y:S02]  /*38740*/  LDL.LU.64 R20, [R1+0x2eb0] ;  /* 0x002eb00001147983 */ /* 0x001ea40000300a00 */
[----:B--2---:R-:W-:Y:S02]  /*38750*/  HMMA.16816.F32.BF16 R20, R16, R20, R4 ;  /* 0x000000141014723c */ /* 0x004fe40000041804 */
[----:B------:R-:W2:Y:S04]  /*38760*/  LDL.LU.64 R6, [R1+0x2ea8] ;  /* 0x002ea80001067983 */ /* 0x000ea80000300a00 */
[----:B------:R-:W2:-:S13]  /*38770*/  LDL.LU.64 R4, [R1+0x2ea0] ;  /* 0x002ea00001047983 */ /* 0x000e9a0000300a00 */
        /* <DEDUP_REMOVED lines=29> */
[----:B------:R-:W2:Y:S04]  /*38950*/  LDL.LU R4, [R1+0x350] ;  /* 0x0003500001047983 */ /* 0x000ea80000300800 */
[----:B------:R-:W2:Y:S04]  /*38960*/  LDL.LU R5, [R1+0x354] ;  /* 0x0003540001057983 */ /* 0x000ea80000300800 */
[----:B0-----:R-:W2:Y:S04]  /*38970*/  LDL.LU R6, [R1+0x358] ;  /* 0x0003580001067983 */ /* 0x001ea80000300800 */
[----:B------:R-:W2:Y:S04]  /*38980*/  LDL.LU R7, [R1+0x35c] ;  /* 0x00035c0001077983 */ /* 0x000ea80000300800 */
[----:B------:R-:W-:Y:S01]  /*38990*/  STL.64 [R1+0x2dc0], R26 ;  /* 0x002dc01a01007387 */ /* 0x000fe20000100a00 */
[----:B--2---:R-:W-:-:S15]  /*389a0*/  HMMA.16816.F32.BF16 R4, R16, R24, R4 ;  /* 0x000000181004723c */ /* 0x004fde0000041804 */
[----:B------:R-:W-:-:S04]  /*389b0*/  NOP ;  /* 0x0000000000007918 */ /* 0x000fc80000000000 */
[----:B------:R-:W-:Y:S04]  /*389c0*/  STL.64 [R1+0x350], R4 ;  /* 0x0003500401007387 */ /* 0x000fe80000100a00 */
[----:B------:R3:W-:Y:S02]  /*389d0*/  STL.64 [R1+0x358], R6 ;  /* 0x0003580601007387 */ /* 0x0007e40000100a00 */
[----:B---3--:R-:W-:Y:S02]  /*389e0*/  HMMA.16816.F32.BF16 R4, R16, R12, R8 ;  /* 0x0000000c1004723c */ /* 0x008fe40000041808 */
[----:B------:R-:W2:-:S15]  /*389f0*/  LDL.LU R8, [R1+0x320] ;  /* 0x0003200001087983 */ /* 0x000e9e0000300800 */
[----:B------:R-:W-:Y:S02]  /*38a00*/  NOP ;  /* 0x0000000000007918 */ /* 0x000fe40000000000 */
[----:B------:R-:W-:Y:S04]  /*38a10*/  STL.64 [R1+0x330], R4 ;  /* 0x0003300401007387 */ /* 0x000fe80000100a00 */
[----:B------:R0:W-:Y:S04]  /*38a20*/  STL.64 [R1+0x338], R6 ;  /* 0x0003380601007387 */ /* 0x0001e80000100a00 */
[----:B------:R-:W2:Y:S04]  /*38a30*/  LDL.LU R9, [R1+0x324] ;  /* 0x0003240001097983 */ /* 0x000ea80000300800 */
[----:B------:R-:W2:Y:S04]  /*38a40*/  LDL.LU R10, [R1+0x328] ;  /* 0x00032800010a7983 */ /* 0x000ea80000300800 */
[----:B------:R-:W2:Y:S04]  /*38a50*/  LDL.LU R11, [R1+0x32c] ;  /* 0x00032c00010b7983 */ /* 0x000ea80000300800 */
[----:B----4-:R1:W-:Y:S04]  /*38a60*/  STL.64 [R1+0x2e20], R14 ;  /* 0x002e200e01007387 */ /* 0x0103e80000100a00 */
[----:B0-----:R-:W3:Y:S04]  /*38a70*/  LDL.64 R6, [R1+0x28] ;  /* 0x0000280001067983 */ /* 0x001ee80000100a00 */
[----:B-1----:R-:W2:Y:S04]  /*38a80*/  LDL.64 R14, [R1+0x48] ;  /* 0x00004800010e7983 */ /* 0x002ea80000100a00 */
[----:B------:R-:W4:Y:S04]  /*38a90*/  LDL.LU R24, [R1+0x2d0] ;  /* 0x0002d00001187983 */ /* 0x000f280000300800 */
[----:B------:R-:W4:Y:S04]  /*38aa0*/  LDL.LU R25, [R1+0x2d4] ;  /* 0x0002d40001197983 */ /* 0x000f280000300800 */
[----:B------:R-:W2:Y:S04]  /*38ab0*/  LDL.LU R26, [R1+0x2d8] ;  /* 0x0002d800011a7983 */ /* 0x000ea80000300800 */
[----:B------:R-:W2:Y:S04]  /*38ac0*/  LDL.LU R27, [R1+0x2dc] ;  /* 0x0002dc00011b7983 */ /* 0x000ea80000300800 */
[----:B------:R-:W2:Y:S01]  /*38ad0*/  LDL.LU R16, [R1+0x2e0] ;  /* 0x0002e00001107983 */ /* 0x000ea20000300800 */
[----:B------:R-:W-:-:S02]  /*38ae0*/  IMAD.MOV.U32 R18, RZ, RZ, R2 ;  /* 0x000000ffff127224 */ /* 0x000fc400078e0002 */
[----:B------:R-:W-:Y:S02]  /*38af0*/  IMAD.MOV.U32 R19, RZ, RZ, R3 ;  /* 0x000000ffff137224 */ /* 0x000fe400078e0003 */
[----:B------:R-:W-:Y:S02]  /*38b00*/  IMAD.MOV.U32 R17, RZ, RZ, R0 ;  /* 0x000000ffff117224 */ /* 0x000fe400078e0000 */
[----:B------:R-:W3:Y:S04]  /*38b10*/  LDL.LU R0, [R1+0x2e30] ;  /* 0x002e300001007983 */ /* 0x000ee80000300800 */
[----:B------:R-:W3:Y:S04]  /*38b20*/  LDL.LU R2, [R1+0x2e2c] ;  /* 0x002e2c0001027983 */ /* 0x000ee80000300800 */
[----:B------:R-:W3:Y:S04]  /*38b30*/  LDL.LU R3, [R1+0x2e28] ;  /* 0x002e280001037983 */ /* 0x000ee80000300800 */
[----:B------:R-:W-:Y:S04]  /*38b40*/  STL.64 [R1+0x2de8], R18 ;  /* 0x002de81201007387 */ /* 0x000fe80000100a00 */
[----:B--2---:R0:W-:Y:S04]  /*38b50*/  STL.64 [R1+0x2de0], R16 ;  /* 0x002de01001007387 */ /* 0x0041e80000100a00 */
[----:B0-----:R-:W2:Y:S04]  /*38b60*/  LDL.LU R16, [R1+0x2f0] ;  /* 0x0002f00001107983 */ /* 0x001ea80000300800 */
[----:B------:R-:W2:Y:S04]  /*38b70*/  LDL.LU R17, [R1+0x2f4] ;  /* 0x0002f40001117983 */ /* 0x000ea80000300800 */
[----:B------:R-:W2:Y:S04]  /*38b80*/  LDL.LU R18, [R1+0x2f8] ;  /* 0x0002f80001127983 */ /* 0x000ea80000300800 */
[----:B------:R-:W2:Y:S04]  /*38b90*/  LDL.LU R19, [R1+0x2fc] ;  /* 0x0002fc0001137983 */ /* 0x000ea80000300800 */
[----:B--2---:R0:W-:Y:S04]  /*38ba0*/  STL.64 [R1+0x2df8], R18 ;  /* 0x002df81201007387 */ /* 0x0041e80000100a00 */
[----:B------:R1:W-:Y:S04]  /*38bb0*/  STL.64 [R1+0x2df0], R16 ;  /* 0x002df01001007387 */ /* 0x0003e80000100a00 */
[----:B0-----:R-:W2:Y:S04]  /*38bc0*/  LDL R18, [R1+0x18] ;  /* 0x0000180001127983 */ /* 0x001ea80000100800 */
[----:B------:R-:W2:Y:S01]  /*38bd0*/  LDL R19, [R1+0x1c] ;  /* 0x00001c0001137983 */ /* 0x000ea20000100800 */
[----:B------:R-:W-:Y:S03]  /*38be0*/  HMMA.16816.F32.BF16 R8, R20, R14, R8 ;  /* 0x0000000e1408723c */ /* 0x000fe60000041808 */
[----:B--2---:R0:W-:Y:S04]  /*38bf0*/  STL.64 [R1+0x2e10], R18 ;  /* 0x002e101201007387 */ /* 0x0041e80000100a00 */
[----:B-1----:R-:W2:Y:S04]  /*38c00*/  LDL.LU R16, [R1+0x310] ;  /* 0x0003100001107983 */ /* 0x002ea80000300800 */
[----:B------:R-:W2:Y:S04]  /*38c10*/  LDL.LU R17, [R1+0x314] ;  /* 0x0003140001117983 */ /* 0x000ea80000300800 */
[----:B0-----:R-:W2:Y:S04]  /*38c20*/  LDL.LU R18, [R1+0x318] ;  /* 0x0003180001127983 */ /* 0x001ea80000300800 */
[----:B------:R-:W2:Y:S04]  /*38c30*/  LDL.LU R19, [R1+0x31c] ;  /* 0x00031c0001137983 */ /* 0x000ea80000300800 */
[----:B------:R0:W-:Y:S04]  /*38c40*/  STL.64 [R1+0x2dd0], R26 ;  /* 0x002dd01a01007387 */ /* 0x0001e80000100a00 */
[----:B----4-:R1:W-:Y:S04]  /*38c50*/  STL.64 [R1+0x2dc8], R24 ;  /* 0x002dc81801007387 */ /* 0x0103e80000100a00 */
[----:B0-----:R-:W4:Y:S04]  /*38c60*/  LDL R26, [R1+0x8] ;  /* 0x00000800011a7983 */ /* 0x001f280000100800 */
[----:B------:R-:W4:Y:S01]  /*38c70*/  LDL R27, [R1+0xc] ;  /* 0x00000c00011b7983 */ /* 0x000f220000100800 */
[----:B---3--:R-:W-:-:S02]  /*38c80*/  IMAD.MOV.U32 R13, RZ, RZ, R6 ;  /* 0x000000ffff0d7224 */ /* 0x008fc400078e0006 */
[----:B------:R-:W-:Y:S01]  /*38c90*/  IMAD.MOV.U32 R12, RZ, RZ, R7 ;  /* 0x000000ffff0c7224 */ /* 0x000fe200078e0007 */
[----:B--2---:R-:W-:Y:S01]  /*38ca0*/  HMMA.16816.F32.BF16 R16, R20, R6, R16 ;  /* 0x000000061410723c */ /* 0x004fe20000041810 */
[----:B----4-:R-:W-:Y:S04]  /*38cb0*/  STL.64 [R1+0x2e00], R26 ;  /* 0x002e001a01007387 */ /* 0x010fe80000100a00 */
[----:B-1----:R-:W2:Y:S04]  /*38cc0*/  LDL.LU R24, [R1+0x300] ;  /* 0x0003000001187983 */ /* 0x002ea80000300800 */
[----:B------:R-:W-:Y:S04]  /*38cd0*/  STL.64 [R1+0x320], R8 ;  /* 0x0003200801007387 */ /* 0x000fe80000100a00 */
[----:B------:R0:W-:Y:S02]  /*38ce0*/  STL.64 [R1+0x328], R10 ;  /* 0x0003280a01007387 */ /* 0x0001e40000100a00 */
[----:B0-----:R-:W-:-:S02]  /*38cf0*/  IMAD.MOV.U32 R11, RZ, RZ, R14 ;  /* 0x000000ffff0b7224 */ /* 0x001fc400078e000e */
[----:B------:R-:W-:Y:S02]  /*38d00*/  IMAD.MOV.U32 R10, RZ, RZ, R15 ;  /* 0x000000ffff0a7224 */ /* 0x000fe400078e000f */
[----:B------:R-:W3:Y:S04]  /*38d10*/  LDL.LU.64 R14, [R1+0x2e20] ;  /* 0x002e2000010e7983 */ /* 0x000ee80000300a00 */
[----:B------:R0:W-:Y:S01]  /*38d20*/  STL.64 [R1+0x2dd8], R10 ;  /* 0x002dd80a01007387 */ /* 0x0001e20000100a00 */
[----:B------:R-:W-:Y:S02]  /*38d30*/  IMAD.MOV.U32 R26, RZ, RZ, R2 ;  /* 0x000000ffff1a7224 */ /* 0x000fe400078e0002 */
[----:B------:R-:W-:Y:S02]  /*38d40*/  IMAD.MOV.U32 R27, RZ, RZ, R0 ;  /* 0x000000ffff1b7224 */ /* 0x000fe400078e0000 */
[----:B------:R-:W-:-:S02]  /*38d50*/  IMAD.MOV.U32 R2, RZ, RZ, R18 ;  /* 0x000000ffff027224 */ /* 0x000fc400078e0012 */
[----:B------:R-:W-:Y:S01]  /*38d60*/  IMAD.MOV.U32 R0, RZ, RZ, R19 ;  /* 0x000000ffff007224 */ /* 0x000fe200078e0013 */
[----:B0-----:R-:W4:Y:S04]  /*38d70*/  LDL.64 R10, [R1+0x38] ;  /* 0x00003800010a7983 */ /* 0x001f280000100a00 */
[----:B------:R-:W2:Y:S04]  /*38d80*/  LDL.LU.64 R6, [R1+0x2e18] ;  /* 0x002e180001067983 */ /* 0x000ea80000300a00 */
[----:B------:R-:W2:Y:S01]  /*38d90*/  LDL.LU.64 R18, [R1+0x2e10] ;  /* 0x002e100001127983 */ /* 0x000ea20000300a00 */
[----:B------:R-:W-:-:S02]  /*38da0*/  IMAD.MOV.U32 R25, RZ, RZ, R3 ;  /* 0x000000ffff197224 */ /* 0x000fc400078e0003 */
[----:B------:R-:W-:Y:S02]  /*38db0*/  IMAD.MOV.U32 R4, RZ, RZ, R16 ;  /* 0x000000ffff047224 */ /* 0x000fe400078e0010 */
[----:B------:R-:W-:Y:S01]  /*38dc0*/  IMAD.MOV.U32 R3, RZ, RZ, R17 ;  /* 0x000000ffff037224 */ /* 0x000fe200078e0011 */
[----:B---3--:R-:W-:Y:S04]  /*38dd0*/  STL.64 [R1+0x2db8], R14 ;  /* 0x002db80e01007387 */ /* 0x008fe80000100a00 */
[----:B------:R0:W-:Y:S04]  /*38de0*/  STL.64 [R1+0x2db0], R12 ;  /* 0x002db00c01007387 */ /* 0x0001e80000100a00 */
[----:B0-----:R-:W3:Y:S01]  /*38df0*/  LDL.LU R12, [R1+0x2c0] ;  /* 0x0002c000010c7983 */ /* 0x001ee20000300800 */
[----:B--2---:R-:W-:Y:S01]  /*38e00*/  HMMA.16816.F32.BF16 R16, R20, R18, R24 ;  /* 0x000000121410723c */ /* 0x004fe20000041818 */
[----:B------:R-:W-:-:S02]  /*38e10*/  IMAD.MOV.U32 R13, RZ, RZ, R6 ;  /* 0x000000ffff0d7224 */ /* 0x000fc400078e0006 */
[----:B------:R-:W-:Y:S01]  /*38e20*/  IMAD.MOV.U32 R14, RZ, RZ, R7 ;  /* 0x000000ffff0e7224 */ /* 0x000fe200078e0007 */
[----:B------:R-:W2:Y:S04]  /*38e30*/  LDL.LU R6, [R1+0x2e0c] ;  /* 0x002e0c0001067983 */ /* 0x000ea80000300800 */
[----:B------:R-:W2:Y:S04]  /*38e40*/  LDL.LU R7, [R1+0x2e08] ;  /* 0x002e080001077983 */ /* 0x000ea80000300800 */
[----:B------:R-:W-:Y:S04]  /*38e50*/  STL [R1+0x2a24], R0 ;  /* 0x002a240001007387 */ /* 0x000fe80000100800 */
[----:B------:R-:W-:Y:S04]  /*38e60*/  STL [R1+0x2a20], R2 ;  /* 0x002a200201007387 */ /* 0x000fe80000100800 */
[----:B------:R-:W-:Y:S04]  /*38e70*/  STL [R1+0x2a1c], R3 ;  /* 0x002a1c0301007387 */ /* 0x000fe80000100800 */
[----:B------:R-:W-:Y:S04]  /*38e80*/  STL [R1+0x2a18], R4 ;  /* 0x002a180401007387 */ /* 0x000fe80000100800 */
[----:B------:R-:W2:Y:S04]  /*38e90*/  LDL.LU.64 R26, [R1+0x2e00] ;  /* 0x002e0000011a7983 */ /* 0x000ea80000300a00 */
[----:B------:R-:W-:Y:S04]  /*38ea0*/  STL.64 [R1+0x300], R16 ;  /* 0x0003001001007387 */ /* 0x000fe80000100a00 */
[----:B------:R0:W-:Y:S04]  /*38eb0*/  STL.64 [R1+0x308], R18 ;  /* 0x0003081201007387 */ /* 0x0001e80000100a00 */
[----:B0-----:R-:W2:Y:S04]  /*38ec0*/  LDL.LU.64 R18, [R1+0x2df8] ;  /* 0x002df80001127983 */ /* 0x001ea80000300a00 */
[----:B------:R-:W2:Y:S02]  /*38ed0*/  LDL.LU.64 R16, [R1+0x2df0] ;  /* 0x002df00001107983 */ /* 0x000ea40000300a00 */
[----:B--2---:R-:W-:Y:S02]  /*38ee0*/  HMMA.16816.F32.BF16 R24, R20, R26, R16 ;  /* 0x0000001a1418723c */ /* 0x004fe40000041810 */
[----:B------:R-:W2:Y:S04]  /*38ef0*/  LDL.LU.64 R18, [R1+0x2de8] ;  /* 0x002de80001127983 */ /* 0x000ea80000300a00 */
[----:B------:R-:W2:-:S13]  /*38f00*/  LDL.LU.64 R16, [R1+0x2de0] ;  /* 0x002de00001107983 */ /* 0x000e9a0000300a00 */
[----:B------:R-:W-:Y:S01]  /*38f10*/  IMAD.MOV.U32 R0, RZ, RZ, R26 ;  /* 0x000000ffff007224 */ /* 0x000fe200078e001a */
[----:B------:R2:W-:Y:S01]  /*38f20*/  STL.64 [R1+0x2f0], R24 ;  /* 0x0002f01801007387 */ /* 0x0005e20000100a00 */
[----:B------:R-:W-:Y:S02]  /*38f30*/  IMAD.MOV.U32 R2, RZ, RZ, R27 ;  /* 0x000000ffff027224 */ /* 0x000fe400078e001b */
[----:B----4-:R-:W-:Y:S01]  /*38f40*/  IMAD.MOV.U32 R9, RZ, RZ, R11 ;  /* 0x000000ffff097224 */ /* 0x010fe200078e000b */
[----:B------:R-:W-:Y:S04]  /*38f50*/  STL [R1+0x2af8], R0 ;  /* 0x002af80001007387 */ /* 0x000fe80000100800 */
[----:B------:R-:W-:Y:S01]  /*38f60*/  STL [R1+0x2a28], R2 ;  /* 0x002a280201007387 */ /* 0x000fe20000100800 */
[----:B------:R-:W-:Y:S01]  /*38f70*/  MOV R15, R28 ;  /* 0x0000001c000f7202 */ /* 0x000fe20000000f00 */
[----:B--2---:R-:W-:Y:S01]  /*38f80*/  HMMA.16816.F32.BF16 R24, R20, R10, R16 ;  /* 0x0000000a1418723c */ /* 0x004fe20000041810 */
[----:B------:R-:W-:-:S02]  /*38f90*/  IMAD.MOV.U32 R16, RZ, RZ, R10 ;  /* 0x000000ffff107224 */ /* 0x000fc400078e000a */
[----:B------:R-:W2:-:S15]  /*38fa0*/  LDL.LU.64 R10, [R1+0x2dd8] ;  /* 0x002dd800010a7983 */ /* 0x000e9e0000300a00 */
[----:B------:R-:W-:Y:S01]  /*38fb0*/  NOP ;  /* 0x0000000000007918 */ /* 0x000fe20000000000 */
[----:B------:R-:W-:Y:S01]  /*38fc0*/  IMAD.MOV.U32 R28, RZ, RZ, R26 ;  /* 0x000000ffff1c7224 */ /* 0x000fe200078e001a */
[----:B------:R0:W-:Y:S01]  /*38fd0*/  STL.64 [R1+0x2e0], R24 ;  /* 0x0002e01801007387 */ /* 0x0001e20000100a00 */
[----:B------:R-:W-:-:S03]  /*38fe0*/  IMAD.MOV.U32 R5, RZ, RZ, R27 ;  /* 0x000000ffff057224 */ /* 0x000fc600078e001b */
[----:B------:R-:W4:Y:S04]  /*38ff0*/  LDL.LU.64 R26, [R1+0x2dd0] ;  /* 0x002dd000011a7983 */ /* 0x000f280000300a00 */
[----:B0-----:R-:W4:Y:S04]  /*39000*/  LDL.LU.64 R24, [R1+0x2dc8] ;  /* 0x002dc80001187983 */ /* 0x001f280000300a00 */
[----:B------:R-:W-:Y:S01]  /*39010*/  STL [R1+0x2afc], R28 ;  /* 0x002afc1c01007387 */ /* 0x000fe20000100800 */
[----:B----4-:R-:W-:-:S15]  /*39020*/  HMMA.16816.F32.BF16 R24, R20, R6, R24 ;  /* 0x000000061418723c */ /* 0x010fde0000041818 */
[----:B------:R-:W-:-:S04]  /*39030*/  NOP ;  /* 0x0000000000007918 */ /* 0x000fc80000000000 */
[----:B------:R-:W-:Y:S01]  /*39040*/  IMAD.MOV.U32 R3, RZ, RZ, R26 ;  /* 0x000000ffff037224 */ /* 0x000fe200078e001a */
[----:B------:R-:W-:Y:S01]  /*39050*/  STL [R1+0x2d4], R25 ;  /* 0x0002d41901007387 */ /* 0x000fe20000100800 */
[----:B------:R-:W-:-:S03]  /*39060*/  IMAD.MOV.U32 R4, RZ, RZ, R27 ;  /* 0x000000ffff047224 */ /* 0x000fc600078e001b */
[----:B------:R-:W3:Y:S04]  /*39070*/  LDL.LU.64 R26, [R1+0x2dc0] ;  /* 0x002dc000011a7983 */ /* 0x000ee80000300a00 */
[----:B------:R-:W-:Y:S04]  /*39080*/  STL.64 [R1+0x2d58], R6 ;  /* 0x002d580601007387 */ /* 0x000fe80000100a00 */
[----:B------:R0:W-:Y:S04]  /*39090*/  STL.64 [R1+0x2d50], R4 ;  /* 0x002d500401007387 */ /* 0x0001e80000100a00 */
[----:B0-----:R-:W4:Y:S04]  /*390a0*/  LDL.LU R4, [R1+0x210] ;  /* 0x0002100001047983 */ /* 0x001f280000300800 */
[----:B------:R-:W4:Y:S04]  /*390b0*/  LDL.LU R5, [R1+0x214] ;  /* 0x0002140001057983 */ /* 0x000f280000300800 */
[----:B------:R-:W4:Y:S04]  /*390c0*/  LDL.LU R6, [R1+0x218] ;  /* 0x0002180001067983 */ /* 0x000f280000300800 */
[----:B------:R-:W4:Y:S01]  /*390d0*/  LDL.LU R7, [R1+0x21c] ;  /* 0x00021c0001077983 */ /* 0x000f220000300800 */
[----:B---3--:R-:W-:-:S15]  /*390e0*/  HMMA.16816.F32.BF16 R12, R20, R26, R12 ;  /* 0x0000001a140c723c */ /* 0x008fde000004180c */
[----:B------:R-:W-:-:S04]  /*390f0*/  NOP ;  /* 0x0000000000007918 */ /* 0x000fc80000000000 */
[----:B------:R-:W-:Y:S04]  /*39100*/  STL.64 [R1+0x2c0], R12 ;  /* 0x0002c00c01007387 */ /* 0x000fe80000100a00 */
[----:B------:R0:W-:Y:S04]  /*39110*/  STL.64 [R1+0x2c8], R14 ;  /* 0x0002c80e01007387 */ /* 0x0001e80000100a00 */
[----:B0-----:R-:W4:Y:S04]  /*39120*/  LDL.LU.64 R14, [R1+0x2db8] ;  /* 0x002db800010e7983 */ /* 0x001f280000300a00 */
[----:B------:R-:W3:Y:S01]  /*39130*/  LDL.LU.64 R12, [R1+0x2db0] ;  /* 0x002db000010c7983 */ /* 0x000ee20000300a00 */
[----:B------:R-:W-:-:S02]  /*39140*/  IMAD.MOV.U32 R8, RZ, RZ, R26 ;  /* 0x000000ffff087224 */ /* 0x000fc400078e001a */
[----:B------:R-:W-:Y:S02]  /*39150*/  IMAD.MOV.U32 R0, RZ, RZ, R27 ;  /* 0x000000ffff007224 */ /* 0x000fe400078e001b */
[----:B------:R-:W-:Y:S01]  /*39160*/  IMAD.MOV.U32 R2, RZ, RZ, R24 ;  /* 0x000000ffff027224 */ /* 0x000fe200078e0018 */
[----:B------:R-:W2:Y:S04]  /*39170*/  LDL.LU.64 R26, [R1+0x2da8] ;  /* 0x002da800011a7983 */ /* 0x000ea80000300a00 */
[----:B------:R-:W2:Y:S01]  /*39180*/  LDL.LU.64 R24, [R1+0x2da0] ;  /* 0x002da00001187983 */ /* 0x000ea20000300a00 */
[----:B----4-:R-:W-:Y:S03]  /*39190*/  HMMA.16816.F32.BF16 R4, R20, R14, R4 ;  /* 0x0000000e1404723c */ /* 0x010fe60000041804 */
[----:B------:R-:W4:-:S15]  /*391a0*/  LDL.LU R20, [R1+0x150] ;  /* 0x0001500001147983 */ /* 0x000f1e0000300800 */
[----:B------:R-:W-:Y:S01]  /*391b0*/  NOP ;  /* 0x0000000000007918 */ /* 0x000fe20000000000 */
[----:B------:R-:W-:Y:S04]  /*391c0*/  STL.64 [R1+0x210], R4 ;  /* 0x0002100401007387 */ /* 0x000fe80000100a00 */
[----:B------:R-:W-:Y:S04]  /*391d0*/  STL.64 [R1+0x218], R6 ;  /* 0x0002180601007387 */ /* 0x000fe80000100a00 */
[----:B------:R-:W4:Y:S04]  /*391e0*/  LDL.LU R21, [R1+0x154] ;  /* 0x0001540001157983 */ /* 0x000f280000300800 */
[----:B------:R-:W2:Y:S04]  /*391f0*/  LDL.LU R22, [R1+0x158] ;  /* 0x0001580001167983 */ /* 0x000ea80000300800 */
[----:B------:R-:W2:Y:S04]  /*39200*/  LDL.LU R23, [R1+0x15c] ;  /* 0x00015c0001177983 */ /* 0x000ea80000300800 */
[----:B--2---:R0:W-:Y:S04]  /*39210*/  STL.64 [R1+0x2d68], R22 ;  /* 0x002d681601007387 */ /* 0x0041e80000100a00 */
[----:B----4-:R-:W-:Y:S04]  /*39220*/  STL.64 [R1+0x2d60], R20 ;  /* 0x002d601401007387 */ /* 0x010fe80000100a00 */
[----:B0-----:R-:W2:Y:S04]  /*39230*/  LDL.64 R22, [R1+0x18] ;  /* 0x0000180001167983 */ /* 0x001ea80000100a00 */
[----:B--2---:R3:W-:Y:S02]  /*39240*/  STL.64 [R1+0x2d70], R22 ;  /* 0x002d701601007387 */ /* 0x0047e40000100a00 */
[----:B---3--:R-:W-:-:S02]  /*39250*/  IMAD.MOV.U32 R22, RZ, RZ, R13 ;  /* 0x000000ffff167224 */ /* 0x008fc400078e000d */
[----:B------:R-:W-:-:S05]  /*39260*/  IMAD.MOV.U32 R23, RZ, RZ, R12 ;  /* 0x000000ffff177224 */ /* 0x000fca00078e000c */
[----:B------:R-:W-:Y:S04]  /*39270*/  STL.64 [R1+0x2d88], R22 ;  /* 0x002d881601007387 */ /* 0x000fe80000100a00 */
[----:B------:R-:W2:Y:S04]  /*39280*/  LDL.LU R4, [R1+0x140] ;  /* 0x0001400001047983 */ /* 0x000ea80000300800 */
        /* <DEDUP_REMOVED lines=8> */
[----:B------:R-:W3:Y:S01]  /*39310*/  LDL.LU R7, [R1+0x17c] ;  /* 0x00017c0001077983 */ /* 0x000ee20000300800 */
[----:B------:R-:W-:-:S03]  /*39320*/  IMAD.MOV.U32 R22, RZ, RZ, R11 ;  /* 0x000000ffff167224 */ /* 0x000fc600078e000b */
[----:B---3--:R-:W-:Y:S04]  /*39330*/  STL.64 [R1+0x2d98], R6 ;  /* 0x002d980601007387 */ /* 0x008fe80000100a00 */
[----:B--2---:R0:W-:Y:S04]  /*39340*/  STL.64 [R1+0x2d90], R4 ;  /* 0x002d900401007387 */ /* 0x0041e80000100a00 */
[----:B0-----:R-:W2:Y:S04]  /*39350*/  LDL.LU R4, [R1+0x180] ;  /* 0x0001800001047983 */ /* 0x001ea80000300800 */
[----:B------:R-:W2:Y:S04]  /*39360*/  LDL.LU R5, [R1+0x184] ;  /* 0x0001840001057983 */ /* 0x000ea80000300800 */
[----:B------:R-:W2:Y:S04]  /*39370*/  LDL.LU R6, [R1+0x188] ;  /* 0x0001880001067983 */ /* 0x000ea80000300800 */
[----:B------:R-:W2:Y:S04]  /*39380*/  LDL.LU R7, [R1+0x18c] ;  /* 0x00018c0001077983 */ /* 0x000ea80000300800 */
[----:B------:R0:W-:Y:S04]  /*39390*/  STL.64 [R1+0x2d30], R14 ;  /* 0x002d300e01007387 */ /* 0x0001e80000100a00 */
[----:B------:R-:W3:Y:S04]  /*393a0*/  LDL.LU R12, [R1+0x160] ;  /* 0x00016000010c7983 */ /* 0x000ee80000300800 */
[----:B------:R-:W3:Y:S04]  /*393b0*/  LDL.LU R13, [R1+0x164] ;  /* 0x00016400010d7983 */ /* 0x000ee80000300800 */
[----:B0-----:R-:W3:Y:S04]  /*393c0*/  LDL.LU R14, [R1+0x168] ;  /* 0x00016800010e7983 */ /* 0x001ee80000300800 */
[----:B------:R-:W3:Y:S04]  /*393d0*/  LDL.LU R15, [R1+0x16c] ;  /* 0x00016c00010f7983 */ /* 0x000ee80000300800 */
[----:B------:R-:W4:Y:S01]  /*393e0*/  LDL R11, [R1+0x17fc] ;  /* 0x0017fc00010b7983 */ /* 0x000f220000100800 */
[----:B------:R-:W-:-:S03]  /*393f0*/  IMAD.MOV.U32 R23, RZ, RZ, R10 ;  /* 0x000000ffff177224 */ /* 0x000fc600078e000a */
[----:B----4-:R0:W-:Y:S04]  /*39400*/  STL [R1+0x2cd8], R11 ;  /* 0x002cd80b01007387 */ /* 0x0101e80000100800 */
[----:B------:R-:W4:Y:S01]  /*39410*/  LDL R19, [R1+0x17f8] ;  /* 0x0017f80001137983 */ /* 0x000f220000100800 */
[C---:B--2---:R-:W-:Y:S03]  /*39420*/  HMMA.16816.F32.BF16 R20, R24.reuse, R22, R4 ;  /* 0x000000161814723c */ /* 0x044fe60000041804 */
[----:B0-----:R-:W2:Y:S04]  /*39430*/  LDL.64 R10, [R1+0x8] ;  /* 0x00000800010a7983 */ /* 0x001ea80000100a00 */
[----:B----4-:R-:W-:Y:S04]  /*39440*/  STL [R1+0x2cc0], R19 ;  /* 0x002cc01301007387 */ /* 0x010fe80000100800 */
        /* <DEDUP_REMOVED lines=10> */
[----:B0-----:R-:W3:Y:S01]  /*394f0*/  LDL.LU.64 R22, [R1+0x2d70] ;  /* 0x002d700001167983 */ /* 0x001ee20000300a00 */
[----:B------:R-:W-:Y:S01]  /*39500*/  IMAD.MOV.U32 R19, RZ, RZ, R9 ;  /* 0x000000ffff137224 */ /* 0x000fe200078e0009 */
[----:B---3--:R-:W-:Y:S01]  /*39510*/  HMMA.16816.F32.BF16 R12, R24, R22, R12 ;  /* 0x00000016180c723c */ /* 0x008fe2000004180c */
[----:B------:R-:W-:-:S15]  /*39520*/  IMAD.MOV.U32 R9, RZ, RZ, R23 ;  /* 0x000000ffff097224 */ /* 0x000fde00078e0017 */
[----:B------:R-:W-:-:S03]  /*39530*/  NOP ;  /* 0x0000000000007918 */ /* 0x000fc60000000000 */
[----:B------:R0:W-:Y:S04]  /*39540*/  STL.64 [R1+0x160], R12 ;  /* 0x0001600c01007387 */ /* 0x0001e80000100a00 */
[----:B------:R-:W-:Y:S01]  /*39550*/  STL.64 [R1+0x168], R14 ;  /* 0x0001680e01007387 */ /* 0x000fe20000100a00 */
[----:B0-----:R-:W-:-:S03]  /*39560*/  IMAD.MOV.U32 R12, RZ, RZ, R22 ;  /* 0x000000ffff0c7224 */ /* 0x001fc600078e0016 */
[----:B------:R-:W3:Y:S04]  /*39570*/  LDL.LU.64 R22, [R1+0x2d68] ;  /* 0x002d680001167983 */ /* 0x000ee80000300a00 */
[----:B------:R-:W3:Y:S04]  /*39580*/  LDL.LU.64 R20, [R1+0x2d60] ;  /* 0x002d600001147983 */ /* 0x000ee80000300a00 */
[----:B--2---:R-:W-:Y:S01]  /*39590*/  STL.64 [R1+0x2ce0], R10 ;  /* 0x002ce00a01007387 */ /* 0x004fe20000100a00 */
[----:B---3--:R-:W-:-:S15]  /*395a0*/  HMMA.16816.F32.BF16 R20, R24, R10, R20 ;  /* 0x0000000a1814723c */ /* 0x008fde0000041814 */
[----:B------:R-:W-:-:S04]  /*395b0*/  NOP ;  /* 0x0000000000007918 */ /* 0x000fc80000000000 */
[----:B------:R0:W-:Y:S04]  /*395c0*/  STL.64 [R1+0x150], R20 ;  /* 0x0001501401007387 */ /* 0x0001e80000100a00 */
[----:B------:R1:W-:Y:S04]  /*395d0*/  STL.64 [R1+0x158], R22 ;  /* 0x0001581601007387 */ /* 0x0003e80000100a00 */
[----:B0-----:R-:W2:Y:S04]  /*395e0*/  LDL.LU R20, [R1+0xb0] ;  /* 0x0000b00001147983 */ /* 0x001ea80000300800 */
[----:B------:R-:W2:Y:S04]  /*395f0*/  LDL.LU R21, [R1+0xb4] ;  /* 0x0000b40001157983 */ /* 0x000ea80000300800 */
[----:B-1----:R-:W3:Y:S04]  /*39600*/  LDL.LU R22, [R1+0xb8] ;  /* 0x0000b80001167983 */ /* 0x002ee80000300800 */
[----:B------:R-:W3:Y:S01]  /*39610*/  LDL.LU R23, [R1+0xbc] ;  /* 0x0000bc0001177983 */ /* 0x000ee20000300800 */
[----:B------:R-:W-:-:S02]  /*39620*/  IMAD.MOV.U32 R14, RZ, RZ, R8 ;  /* 0x000000ffff0e7224 */ /* 0x000fc400078e0008 */
[----:B------:R-:W-:Y:S01]  /*39630*/  IMAD.MOV.U32 R15, RZ, RZ, R0 ;  /* 0x000000ffff0f7224 */ /* 0x000fe200078e0000 */
[----:B------:R-:W-:Y:S01]  /*39640*/  MOV R10, R12 ;  /* 0x0000000c000a7202 */ /* 0x000fe20000000f00 */
[----:B------:R-:W-:Y:S02]  /*39650*/  IMAD.MOV.U32 R11, RZ, RZ, R9 ;  /* 0x000000ffff0b7224 */ /* 0x000fe400078e0009 */
[----:B------:R-:W-:Y:S01]  /*39660*/  IMAD.MOV.U32 R18, RZ, RZ, R16 ;  /* 0x000000ffff127224 */ /* 0x000fe200078e0010 */
[----:B---3--:R-:W-:Y:S04]  /*39670*/  STL.64 [R1+0x2d40], R22 ;  /* 0x002d401601007387 */ /* 0x008fe80000100a00 */
[----:B--2---:R-:W-:Y:S04]  /*39680*/  STL.64 [R1+0x2d38], R20 ;  /* 0x002d381401007387 */ /* 0x004fe80000100a00 */
[----:B------:R0:W-:Y:S04]  /*39690*/  STL.64 [R1+0x2d48], R14 ;  /* 0x002d480e01007387 */ /* 0x0001e80000100a00 */
[----:B------:R-:W2:Y:S04]  /*396a0*/  LDL.LU R12, [R1+0x130] ;  /* 0x00013000010c7983 */ /* 0x000ea80000300800 */
[----:B------:R-:W2:Y:S04]  /*396b0*/  LDL.LU R13, [R1+0x134] ;  /* 0x00013400010d7983 */ /* 0x000ea80000300800 */
[----:B0-----:R-:W2:Y:S04]  /*396c0*/  LDL.LU R14, [R1+0x138] ;  /* 0x00013800010e7983 */ /* 0x001ea80000300800 */
[----:B------:R-:W2:Y:S04]  /*396d0*/  LDL.LU R15, [R1+0x13c] ;  /* 0x00013c00010f7983 */ /* 0x000ea80000300800 */
[----:B------:R-:W3:Y:S04]  /*396e0*/  LDL.LU R20, [R1+0x120] ;  /* 0x0001200001147983 */ /* 0x000ee80000300800 */
[----:B------:R-:W3:Y:S04]  /*396f0*/  LDL.LU R21, [R1+0x124] ;  /* 0x0001240001157983 */ /* 0x000ee80000300800 */
[----:B------:R-:W3:Y:S04]  /*39700*/  LDL.LU R22, [R1+0x128] ;  /* 0x0001280001167983 */ /* 0x000ee80000300800 */
[----:B------:R0:W-:Y:S04]  /*39710*/  STL.64 [R1+0x2cf0], R10 ;  /* 0x002cf00a01007387 */ /* 0x0001e80000100a00 */
[----:B0-----:R-:W2:Y:S01]  /*39720*/  LDL.64 R10, [R1+0x28] ;  /* 0x00002800010a7983 */ /* 0x001ea20000100a00 */
[----:B----4-:R-:W-:Y:S01]  /*39730*/  HMMA.16816.F32.BF16 R4, R24, R18, R4 ;  /* 0x000000121804723c */ /* 0x010fe20000041804 */
[----:B------:R-:W-:-:S15]  /*39740*/  IMAD.MOV.U32 R23, RZ, RZ, R29 ;  /* 0x000000ffff177224 */ /* 0x000fde00078e001d */
[----:B------:R-:W-:-:S03]  /*39750*/  NOP ;  /* 0x0000000000007918 */ /* 0x000fc60000000000 */
[----:B------:R-:W-:Y:S01]  /*39760*/  IMAD.MOV.U32 R29, RZ, RZ, R7 ;  /* 0x000000ffff1d7224 */ /* 0x000fe200078e0007 */
[----:B--2---:R0:W-:Y:S04]  /*39770*/  STL.64 [R1+0x2d08], R10 ;  /* 0x002d080a01007387 */ /* 0x0041e80000100a00 */
[----:B0-----:R-:W2:Y:S04]  /*39780*/  LDL.64 R10, [R1+0x48] ;  /* 0x00004800010a7983 */ /* 0x001ea80000100a00 */
[----:B------:R-:W-:Y:S04]  /*39790*/  STL.64 [R1+0x140], R4 ;  /* 0x0001400401007387 */ /* 0x000fe80000100a00 */
[----:B------:R0:W-:Y:S04]  /*397a0*/  STL [R1+0x148], R6 ;  /* 0x0001480601007387 */ /* 0x0001e80000100800 */
[----:B0-----:R-:W4:Y:S04]  /*397b0*/  LDL.LU.64 R6, [R1+0x2d58] ;  /* 0x002d580001067983 */ /* 0x001f280000300a00 */
[----:B------:R-:W2:Y:S04]  /*397c0*/  LDL.LU.64 R4, [R1+0x2d50] ;  /* 0x002d500001047983 */ /* 0x000ea80000300a00 */
[----:B------:R0:W-:Y:S04]  /*397d0*/  STL.64 [R1+0x2ce8], R18 ;  /* 0x002ce81201007387 */ /* 0x0001e80000100a00 */
[----:B------:R-:W2:Y:S04]  /*397e0*/  LDL.LU R16, [R1+0xe0] ;  /* 0x0000e00001107983 */ /* 0x000ea80000300800 */
[----:B------:R-:W2:Y:S04]  /*397f0*/  LDL.LU R17, [R1+0xe4] ;  /* 0x0000e40001117983 */ /* 0x000ea80000300800 */
[----:B0-----:R-:W2:Y:S04]  /*39800*/  LDL.LU R18, [R1+0xe8] ;  /* 0x0000e80001127983 */ /* 0x001ea80000300800 */
        /* <DEDUP_REMOVED lines=12> */
[----:B------:R-:W2:Y:S04]  /*398d0*/  LDL.LU R18, [R1+0x108] ;  /* 0x0001080001127983 */ /* 0x000ea80000300800 */
[----:B------:R-:W2:Y:S04]  /*398e0*/  LDL.LU R19, [R1+0x10c] ;  /* 0x00010c0001137983 */ /* 0x000ea80000300800 */
[----:B------:R-:W-:Y:S04]  /*398f0*/  STL [R1+0x2980], R29 ;  /* 0x0029801d01007387 */ /* 0x000fe80000100800 */
[----:B------:R-:W-:Y:S04]  /*39900*/  STL.64 [R1+0x130], R12 ;  /* 0x0001300c01007387 */ /* 0x000fe80000100a00 */
[----:B------:R0:W-:Y:S04]  /*39910*/  STL.64 [R1+0x138], R14 ;  /* 0x0001380e01007387 */ /* 0x0001e80000100a00 */
[----:B0-----:R-:W3:Y:S04]  /*39920*/  LDL.LU.64 R14, [R1+0x2d48] ;  /* 0x002d4800010e7983 */ /* 0x001ee80000300a00 */
[----:B------:R-:W-:Y:S04]  /*39930*/  STL.64 [R1+0x2cd0], R6 ;  /* 0x002cd00601007387 */ /* 0x000fe80000100a00 */
[----:B------:R0:W-:Y:S04]  /*39940*/  STL.64 [R1+0x2cc8], R4 ;  /* 0x002cc80401007387 */ /* 0x0001e80000100a00 */
[----:B0-----:R-:W4:Y:S04]  /*39950*/  LDL.LU R4, [R1+0x200] ;  /* 0x0002000001047983 */ /* 0x001f280000300800 */
[----:B------:R-:W4:Y:S04]  /*39960*/  LDL.LU R5, [R1+0x204] ;  /* 0x0002040001057983 */ /* 0x000f280000300800 */
[----:B------:R-:W4:Y:S04]  /*39970*/  LDL.LU R6, [R1+0x208] ;  /* 0x0002080001067983 */ /* 0x000f280000300800 */
[----:B------:R-:W4:Y:S01]  /*39980*/  LDL.LU R7, [R1+0x20c] ;  /* 0x00020c0001077983 */ /* 0x000f220000300800 */
[----:B---3--:R-:W-:Y:S03]  /*39990*/  HMMA.16816.F32.BF16 R12, R24, R14, R20 ;  /* 0x0000000e180c723c */ /* 0x008fe60000041814 */
[----:B------:R-:W3:Y:S04]  /*399a0*/  LDL.LU.64 R22, [R1+0x2d40] ;  /* 0x002d400001167983 */ /* 0x000ee80000300a00 */
[----:B------:R-:W3:-:S12]  /*399b0*/  LDL.LU.64 R20, [R1+0x2d38] ;  /* 0x002d380001147983 */ /* 0x000ed80000300a00 */
[----:B------:R-:W-:Y:S04]  /*399c0*/  STL.64 [R1+0x120], R12 ;  /* 0x0001200c01007387 */ /* 0x000fe80000100a00 */
[----:B------:R0:W-:Y:S04]  /*399d0*/  STL.64 [R1+0x128], R14 ;  /* 0x0001280e01007387 */ /* 0x0001e80000100a00 */
[----:B0-----:R-:W3:Y:S02]  /*399e0*/  LDL.LU.64 R14, [R1+0x2d30] ;  /* 0x002d3000010e7983 */ /* 0x001ee40000300a00 */
[----:B---3--:R-:W-:Y:S01]  /*399f0*/  HMMA.16816.F32.BF16 R24, R24, R14, R20 ;  /* 0x0000000e1818723c */ /* 0x008fe20000041814 */
[----:B------:R-:W-:-:S02]  /*39a00*/  IMAD.MOV.U32 R21, RZ, RZ, R14 ;  /* 0x000000ffff157224 */ /* 0x000fc400078e000e */
[----:B------:R-:W-:-:S15]  /*39a10*/  IMAD.MOV.U32 R20, RZ, RZ, R15 ;  /* 0x000000ffff147224 */ /* 0x000fde00078e000f */
[----:B------:R-:W-:Y:S01]  /*39a20*/  NOP ;  /* 0x0000000000007918 */ /* 0x000fe20000000000 */
[----:B------:R0:W-:Y:S04]  /*39a30*/  STL.64 [R1+0xb0], R24 ;  /* 0x0000b01801007387 */ /* 0x0001e80000100a00 */
[----:B------:R1:W-:Y:S04]  /*39a40*/  STL.64 [R1+0xb8], R26 ;  /* 0x0000b81a01007387 */ /* 0x0003e80000100a00 */
[----:B------:R-:W2:Y:S04]  /*39a50*/  LDL.LU.64 R14, [R1+0x2d28] ;  /* 0x002d2800010e7983 */ /* 0x000ea80000300a00 */
[----:B------:R-:W2:Y:S01]  /*39a60*/  LDL.LU.64 R12, [R1+0x2d20] ;  /* 0x002d2000010c7983 */ /* 0x000ea20000300a00 */
[----:B------:R-:W-:-:S02]  /*39a70*/  IMAD.MOV.U32 R28, RZ, RZ, R10 ;  /* 0x000000ffff1c7224 */ /* 0x000fc400078e000a */
[----:B------:R-:W-:Y:S01]  /*39a80*/  IMAD.MOV.U32 R0, RZ, RZ, R11 ;  /* 0x000000ffff007224 */ /* 0x000fe200078e000b */
[----:B0-----:R-:W3:Y:S04]  /*39a90*/  LDL.LU R24, [R1+0xd0] ;  /* 0x0000d00001187983 */ /* 0x001ee80000300800 */
[----:B------:R-:W3:Y:S04]  /*39aa0*/  LDL.LU R25, [R1+0xd4] ;  /* 0x0000d40001197983 */ /* 0x000ee80000300800 */
[----:B-1----:R-:W3:Y:S04]  /*39ab0*/  LDL.LU R26, [R1+0xd8] ;  /* 0x0000d800011a7983 */ /* 0x002ee80000300800 */
[----:B------:R-:W3:Y:S01]  /*39ac0*/  LDL.LU R27, [R1+0xdc] ;  /* 0x0000dc00011b7983 */ /* 0x000ee20000300800 */
[----:B--2---:R-:W-:-:S15]  /*39ad0*/  HMMA.16816.F32.BF16 R16, R12, R10, R16 ;  /* 0x0000000a0c10723c */ /* 0x004fde0000041810 */
[----:B------:R-:W-:-:S04]  /*39ae0*/  NOP ;  /* 0x0000000000007918 */ /* 0x000fc80000000000 */
[----:B------:R-:W-:Y:S04]  /*39af0*/  STL.64 [R1+0x100], R16 ;  /* 0x0001001001007387 */ /* 0x000fe80000100a00 */
[----:B------:R0:W-:Y:S04]  /*39b00*/  STL.64 [R1+0x108], R18 ;  /* 0x0001081201007387 */ /* 0x0001e80000100a00 */
[----:B0-----:R-:W2:Y:S04]  /*39b10*/  LDL.LU.64 R18, [R1+0x2d18] ;  /* 0x002d180001127983 */ /* 0x001ea80000300a00 */
[----:B------:R-:W2:Y:S04]  /*39b20*/  LDL.LU.64 R16, [R1+0x2d10] ;  /* 0x002d100001107983 */ /* 0x000ea80000300a00 */
[----:B------:R-:W2:Y:S02]  /*39b30*/  LDL.LU.64 R10, [R1+0x2d08] ;  /* 0x002d0800010a7983 */ /* 0x000ea40000300a00 */
        /* <DEDUP_REMOVED lines=8> */
[----:B------:R-:W2:Y:S02]  /*39bc0*/  LDL.LU.64 R10, [R1+0x2cf0] ;  /* 0x002cf000010a7983 */ /* 0x000ea40000300a00 */
[----:B--2---:R-:W-:Y:S02]  /*39bd0*/  HMMA.16816.F32.BF16 R8, R12, R10, R16 ;  /* 0x0000000a0c08723c */ /* 0x004fe40000041810 */
[----:B------:R-:W4:-:S15]  /*39be0*/  LDL.LU.64 R18, [R1+0x2ce8] ;  /* 0x002ce80001127983 */ /* 0x000f1e0000300a00 */
[----:B------:R-:W-:Y:S02]  /*39bf0*/  NOP ;  /* 0x0000000000007918 */ /* 0x000fe40000000000 */
[----:B------:R-:W-:Y:S04]  /*39c00*/  STL.64 [R1+0xe0], R8 ;  /* 0x0000e00801007387 */ /* 0x000fe80000100a00 */
[----:B------:R0:W-:Y:S04]  /*39c10*/  STL.64 [R1+0xe8], R10 ;  /* 0x0000e80a01007387 */ /* 0x0001e80000100a00 */
[----:B0-----:R-:W3:Y:S02]  /*39c20*/  LDL.LU.64 R10, [R1+0x2ce0] ;  /* 0x002ce000010a7983 */ /* 0x001ee40000300a00 */
[----:B---3--:R-:W-:-:S15]  /*39c30*/  HMMA.16816.F32.BF16 R24, R12, R10, R24 ;  /* 0x0000000a0c18723c */ /* 0x008fde0000041818 */
[----:B------:R-:W-:-:S04]  /*39c40*/  NOP ;  /* 0x0000000000007918 */ /* 0x000fc80000000000 */
[----:B------:R0:W-:Y:S04]  /*39c50*/  STL.64 [R1+0xd0], R24 ;  /* 0x0000d01801007387 */ /* 0x0001e80000100a00 */
[----:B------:R-:W-:Y:S01]  /*39c60*/  STL.64 [R1+0xd8], R26 ;  /* 0x0000d81a01007387 */ /* 0x000fe20000100a00 */
[----:B0-----:R-:W-:-:S03]  /*39c70*/  IMAD.MOV.U32 R24, RZ, RZ, R11 ;  /* 0x000000ffff187224 */ /* 0x001fc600078e000b */
[----:B------:R-:W2:Y:S01]  /*39c80*/  LDL.LU R11, [R1+0x2cd8] ;  /* 0x002cd800010b7983 */ /* 0x000ea20000300800 */
[----:B------:R-:W-:Y:S01]  /*39c90*/  IMAD.MOV.U32 R25, RZ, RZ, R10 ;  /* 0x000000ffff197224 */ /* 0x000fe200078e000a */
[C---:B----4-:R-:W-:Y:S02]  /*39ca0*/  HMMA.16816.F32.BF16 R16, R12.reuse, R18, R4 ;  /* 0x000000120c10723c */ /* 0x050fe40000041804 */
[----:B--2---:R-:W0:Y:S04]  /*39cb0*/  LDSM.16.MT88.4 R8, [R11+UR5+0x3080] ;  /* 0x003080050b08783b */ /* 0x004e280008004200 */
[----:B0-----:R-:W-:Y:S04]  /*39cc0*/  STL.64 [R1+0x2ca8], R10 ;  /* 0x002ca80a01007387 */ /* 0x001fe80000100a00 */
[----:B------:R0:W-:Y:S04]  /*39cd0*/  STL.64 [R1+0x2ca0], R8 ;  /* 0x002ca00801007387 */ /* 0x0001e80000100a00 */
[----:B0-----:R-:W2:Y:S04]  /*39ce0*/  LDL.LU R8, [R1+0x2b0] ;  /* 0x0002b00001087983 */ /* 0x001ea80000300800 */
[----:B------:R-:W2:Y:S04]  /*39cf0*/  LDL.LU R9, [R1+0x2b4] ;  /* 0x0002b40001097983 */ /* 0x000ea80000300800 */
[----:B------:R-:W2:Y:S04]  /*39d00*/  LDL.LU R10, [R1+0x2b8] ;  /* 0x0002b800010a7983 */ /* 0x000ea80000300800 */
[----:B------:R-:W2:Y:S04]  /*39d10*/  LDL.LU R11, [R1+0x2bc] ;  /* 0x0002bc00010b7983 */ /* 0x000ea80000300800 */
[----:B------:R-:W2:Y:S04]  /*39d20*/  LDL.LU.64 R6, [R1+0x2cd0] ;  /* 0x002cd00001067983 */ /* 0x000ea80000300a00 */
[----:B------:R-:W3:Y:S04]  /*39d30*/  LDL.LU.64 R4, [R1+0x2cc8] ;  /* 0x002cc80001047983 */ /* 0x000ee80000300a00 */
[----:B------:R-:W-:Y:S04]  /*39d40*/  STL.64 [R1+0x200], R16 ;  /* 0x0002001001007387 */ /* 0x000fe80000100a00 */
[----:B------:R0:W-:Y:S04]  /*39d50*/  STL.64 [R1+0x208], R18 ;  /* 0x0002081201007387 */ /* 0x0001e80000100a00 */
[----:B0-----:R-:W4:Y:S04]  /*39d60*/  LDL.LU R19, [R1+0x2cc0] ;  /* 0x002cc00001137983 */ /* 0x001f280000300800 */
[----:B----4-:R-:W0:Y:S01]  /*39d70*/  LDSM.16.MT88.4 R16, [R19+UR5+0x3000] ;  /* 0x003000051310783b */ /* 0x010e220008004200 */
[----:B--2---:R-:W-:Y:S03]  /*39d80*/  HMMA.16816.F32.BF16 R8, R12, R6, R8 ;  /* 0x000000060c08723c */ /* 0x004fe60000041808 */
[----:B0-----:R-:W-:Y:S04]  /*39d90*/  STL.64 [R1+0x2c30], R18 ;  /* 0x002c301201007387 */ /* 0x001fe80000100a00 */
[----:B------:R0:W-:-:S12]  /*39da0*/  STL.64 [R1+0x2c28], R16 ;  /* 0x002c281001007387 */ /* 0x0001d80000100a00 */
[----:B------:R-:W-:Y:S04]  /*39db0*/  STL.64 [R1+0x2b0], R8 ;  /* 0x0002b00801007387 */ /* 0x000fe80000100a00 */
[----:B------:R-:W-:Y:S04]  /*39dc0*/  STL [R1+0x2b8], R10 ;  /* 0x0002b80a01007387 */ /* 0x000fe80000100800 */
[----:B0-----:R-:W2:Y:S04]  /*39dd0*/  LDL.LU R16, [R1+0x420] ;  /* 0x0004200001107983 */ /* 0x001ea80000300800 */
[----:B------:R-:W2:Y:S04]  /*39de0*/  LDL.LU R17, [R1+0x424] ;  /* 0x0004240001117983 */ /* 0x000ea80000300800 */
[----:B------:R-:W4:Y:S04]  /*39df0*/  LDL.LU R18, [R1+0x428] ;  /* 0x0004280001127983 */ /* 0x000f280000300800 */
[----:B------:R-:W4:Y:S04]  /*39e00*/  LDL.LU R19, [R1+0x42c] ;  /* 0x00042c0001137983 */ /* 0x000f280000300800 */
[----:B----4-:R0:W-:Y:S04]  /*39e10*/  STL.64 [R1+0x2c58], R18 ;  /* 0x002c581201007387 */ /* 0x0101e80000100a00 */
[----:B--2---:R-:W-:Y:S01]  /*39e20*/  STL.64 [R1+0x2c50], R16 ;  /* 0x002c501001007387 */ /* 0x004fe20000100a00 */
[----:B0-----:R-:W-:-:S02]  /*39e30*/  IMAD.MOV.U32 R18, RZ, RZ, R25 ;  /* 0x000000ffff127224 */ /* 0x001fc400078e0019 */
[----:B------:R-:W-:-:S05]  /*39e40*/  IMAD.MOV.U32 R19, RZ, RZ, R24 ;  /* 0x000000ffff137224 */ /* 0x000fca00078e0018 */
[----:B------:R0:W-:Y:S04]  /*39e50*/  STL.64 [R1+0x2c68], R18 ;  /* 0x002c681201007387 */ /* 0x0001e80000100a00 */
[----:B0-----:R-:W2:Y:S04]  /*39e60*/  LDL.64 R18, [R1+0x18] ;  /* 0x0000180001127983 */ /* 0x001ea80000100a00 */
[----:B--2---:R-:W-:Y:S04]  /*39e70*/  STL.64 [R1+0x2c80], R18 ;  /* 0x002c801201007387 */ /* 0x004fe80000100a00 */
[----:B------:R0:W-:Y:S04]  /*39e80*/  STL.64 [R1+0x2c48], R6 ;  /* 0x002c480601007387 */ /* 0x0001e80000100a00 */
[----:B---3--:R1:W-:Y:S04]  /*39e90*/  STL.64 [R1+0x2c40], R4 ;  /* 0x002c400401007387 */ /* 0x0083e80000100a00 */
[----:B0-----:R-:W2:Y:S01]  /*39ea0*/  LDL.64 R6, [R1+0x38] ;  /* 0x0000380001067983 */ /* 0x001ea20000100a00 */
[----:B------:R-:W-:-:S02]  /*39eb0*/  IMAD.MOV.U32 R18, RZ, RZ, R23 ;  /* 0x000000ffff127224 */ /* 0x000fc400078e0017 */
[----:B------:R-:W-:Y:S01]  /*39ec0*/  IMAD.MOV.U32 R19, RZ, RZ, R22 ;  /* 0x000000ffff137224 */ /* 0x000fe200078e0016 */
[----:B--2---:R0:W-:Y:S04]  /*39ed0*/  STL.64 [R1+0x2c60], R6 ;  /* 0x002c600601007387 */ /* 0x0041e80000100a00 */
[----:B-1----:R-:W2:Y:S04]  /*39ee0*/  LDL.LU R4, [R1+0x430] ;  /* 0x0004300001047983 */ /* 0x002ea80000300800 */
[----:B------:R-:W2:Y:S04]  /*39ef0*/  LDL.LU R5, [R1+0x434] ;  /* 0x0004340001057983 */ /* 0x000ea80000300800 */
[----:B0-----:R-:W3:Y:S04]  /*39f00*/  LDL.LU R6, [R1+0x438] ;  /* 0x0004380001067983 */ /* 0x001ee80000300800 */
[----:B------:R-:W3:Y:S04]  /*39f10*/  LDL.LU R7, [R1+0x43c] ;  /* 0x00043c0001077983 */ /* 0x000ee80000300800 */
[----:B------:R-:W4:Y:S04]  /*39f20*/  LDL.LU R24, [R1+0x3f0] ;  /* 0x0003f00001187983 */ /* 0x000f280000300800 */
[----:B------:R-:W4:Y:S04]  /*39f30*/  LDL.LU R25, [R1+0x3f4] ;  /* 0x0003f40001197983 */ /* 0x000f280000300800 */
[----:B------:R-:W4:Y:S04]  /*39f40*/  LDL.LU R26, [R1+0x3f8] ;  /* 0x0003f800011a7983 */ /* 0x000f280000300800 */
[----:B------:R-:W4:Y:S04]  /*39f50*/  LDL.LU R27, [R1+0x3fc] ;  /* 0x0003fc00011b7983 */ /* 0x000f280000300800 */
        /* <DEDUP_REMOVED lines=10> */
[----:B------:R-:W2:Y:S04]  /*3a000*/  LDL.LU R19, [R1+0x3ec] ;  /* 0x0003ec0001137983 */ /* 0x000ea80000300800 */
[----:B---3--:R-:W-:Y:S04]  /*3a010*/  STL.64 [R1+0x2c78], R6 ;  /* 0x002c780601007387 */ /* 0x008fe80000100a00 */
[----:B------:R0:W-:Y:S04]  /*3a020*/  STL.64 [R1+0x2c70], R4 ;  /* 0x002c700401007387 */ /* 0x0001e80000100a00 */
[----:B0-----:R-:W3:Y:S04]  /*3a030*/  LDL.LU R4, [R1+0x440] ;  /* 0x0004400001047983 */ /* 0x001ee80000300800 */
[----:B------:R-:W3:Y:S04]  /*3a040*/  LDL.LU R5, [R1+0x444] ;  /* 0x0004440001057983 */ /* 0x000ee80000300800 */
[----:B------:R-:W2:Y:S04]  /*3a050*/  LDL.LU R6, [R1+0x448] ;  /* 0x0004480001067983 */ /* 0x000ea80000300800 */
[----:B------:R-:W2:Y:S01]  /*3a060*/  LDL.LU R7, [R1+0x44c] ;  /* 0x00044c0001077983 */ /* 0x000ea20000300800 */
[----:B------:R-:W-:-:S03]  /*3a070*/  IMAD.MOV.U32 R29, RZ, RZ, R11 ;  /* 0x000000ffff1d7224 */ /* 0x000fc600078e000b */
[----:B--2---:R-:W-:Y:S04]  /*3a080*/  STL.64 [R1+0x2c90], R6 ;  /* 0x002c900601007387 */ /* 0x004fe80000100a00 */
[----:B---3--:R0:W-:Y:S04]  /*3a090*/  STL.64 [R1+0x2c88], R4 ;  /* 0x002c880401007387 */ /* 0x0081e80000100a00 */
[----:B0-----:R-:W2:Y:S04]  /*3a0a0*/  LDL.LU R4, [R1+0x450] ;  /* 0x0004500001047983 */ /* 0x001ea80000300800 */
[----:B------:R-:W2:Y:S04]  /*3a0b0*/  LDL.LU R5, [R1+0x454] ;  /* 0x0004540001057983 */ /* 0x000ea80000300800 */
[----:B------:R-:W2:Y:S04]  /*3a0c0*/  LDL.LU R6, [R1+0x458] ;  /* 0x0004580001067983 */ /* 0x000ea80000300800 */
[----:B------:R-:W2:Y:S04]  /*3a0d0*/  LDL.LU R7, [R1+0x45c] ;  /* 0x00045c0001077983 */ /* 0x000ea80000300800 */
[----:B------:R0:W-:Y:S04]  /*3a0e0*/  STL [R1+0x2998], R29 ;  /* 0x0029981d01007387 */ /* 0x0001e80000100800 */
[----:B0-----:R-:W3:Y:S01]  /*3a0f0*/  LDL R29, [R1+0x17f8] ;  /* 0x0017f800011d7983 */ /* 0x001ee20000100800 */
[----:B------:R-:W-:Y:S01]  /*3a100*/  IMAD.MOV.U32 R10, RZ, RZ, R21 ;  /* 0x000000ffff0a7224 */ /* 0x000fe200078e0015 */
[----:B------:R-:W-:-:S02]  /*3a110*/  MOV R11, R20 ;  /* 0x00000014000b7202 */ /* 0x000fc40000000f00 */
[----:B---3--:R-:W0:Y:S04]  /*3a120*/  LDSM.16.MT88.4 R20, [R29+UR5+0x3080] ;  /* 0x003080051d14783b */ /* 0x008e280008004200 */
[----:B0-----:R-:W-:Y:S04]  /*3a130*/  STL.64 [R1+0x2bb0], R22 ;  /* 0x002bb01601007387 */ /* 0x001fe80000100a00 */
[----:B------:R0:W-:Y:S04]  /*3a140*/  STL.64 [R1+0x2ba8], R20 ;  /* 0x002ba81401007387 */ /* 0x0001e80000100a00 */
[----:B0-----:R-:W3:Y:S04]  /*3a150*/  LDL R21, [R1+0x17f4] ;  /* 0x0017f40001157983 */ /* 0x001ee80000100800 */
[----:B------:R-:W4:Y:S04]  /*3a160*/  LDL.LU.64 R22, [R1+0x58] ;  /* 0x0000580001167983 */ /* 0x000f280000300a00 */
[----:B------:R-:W-:Y:S01]  /*3a170*/  STL [R1+0x29b0], R29 ;  /* 0x0029b01d01007387 */ /* 0x000fe20000100800 */
[----:B----4-:R-:W-:-:S15]  /*3a180*/  HMMA.16816.F32.BF16 R24, R12, R22, R24 ;  /* 0x000000160c18723c */ /* 0x010fde0000041818 */
[----:B------:R-:W-:-:S04]  /*3a190*/  NOP ;  /* 0x0000000000007918 */ /* 0x000fc80000000000 */
[----:B------:R-:W-:Y:S04]  /*3a1a0*/  STL.64 [R1+0x580], R24 ;  /* 0x0005801801007387 */ /* 0x000fe80000100a00 */
[----:B------:R-:W-:Y:S04]  /*3a1b0*/  STL.64 [R1+0x588], R26 ;  /* 0x0005881a01007387 */ /* 0x000fe80000100a00 */
[----:B---3--:R-:W0:Y:S01]  /*3a1c0*/  LDSM.16.MT88.4 R24, [R21+UR5+0x3000] ;  /* 0x003000051518783b */ /* 0x008e220008004200 */
[----:B------:R-:W-:Y:S03]  /*3a1d0*/  HMMA.16816.F32.BF16 R12, R12, R10, R16 ;  /* 0x0000000a0c0c723c */ /* 0x000fe60000041810 */
[----:B0-----:R-:W-:Y:S04]  /*3a1e0*/  STL.64 [R1+0x2b18], R26 ;  /* 0x002b181a01007387 */ /* 0x001fe80000100a00 */
[----:B------:R0:W-:Y:S04]  /*3a1f0*/  STL.64 [R1+0x2b10], R24 ;  /* 0x002b101801007387 */ /* 0x0001e80000100a00 */
[----:B0-----:R-:W3:Y:S04]  /*3a200*/  LDL.LU R24, [R1+0x410] ;  /* 0x0004100001187983 */ /* 0x001ee80000300800 */
[----:B------:R-:W3:Y:S04]  /*3a210*/  LDL.LU R25, [R1+0x414] ;  /* 0x0004140001197983 */ /* 0x000ee80000300800 */
[----:B------:R-:W3:Y:S04]  /*3a220*/  LDL.LU R26, [R1+0x418] ;  /* 0x00041800011a7983 */ /* 0x000ee80000300800 */
[----:B------:R-:W3:Y:S04]  /*3a230*/  LDL.LU R27, [R1+0x41c] ;  /* 0x00041c00011b7983 */ /* 0x000ee80000300800 */
[----:B------:R-:W4:Y:S04]  /*3a240*/  LDL.LU.64 R18, [R1+0x2cb8] ;  /* 0x002cb80001127983 */ /* 0x000f280000300a00 */
[----:B------:R-:W4:Y:S04]  /*3a250*/  LDL.LU.64 R16, [R1+0x2cb0] ;  /* 0x002cb00001107983 */ /* 0x000f280000300a00 */
[----:B------:R-:W4:Y:S04]  /*3a260*/  LDL.LU.64 R10, [R1+0x2ca8] ;  /* 0x002ca800010a7983 */ /* 0x000f280000300a00 */
[----:B------:R-:W4:Y:S04]  /*3a270*/  LDL.LU.64 R8, [R1+0x2ca0] ;  /* 0x002ca00001087983 */ /* 0x000f280000300a00 */
[----:B------:R-:W-:Y:S04]  /*3a280*/  STL.64 [R1+0x570], R12 ;  /* 0x0005700c01007387 */ /* 0x000fe80000100a00 */
[----:B------:R-:W-:Y:S04]  /*3a290*/  STL.64 [R1+0x578], R14 ;  /* 0x0005780e01007387 */ /* 0x000fe80000100a00 */
[----:B------:R-:W0:Y:S04]  /*3a2a0*/  LDSM.16.MT88.4 R12, [R21+UR5+0x3080] ;  /* 0x00308005150c783b */ /* 0x000e280008004200 */
[----:B0-----:R0:W-:Y:S04]  /*3a2b0*/  STL.64 [R1+0x2ac0], R14 ;  /* 0x002ac00e01007387 */ /* 0x0011e80000100a00 */
[----:B------:R-:W-:Y:S04]  /*3a2c0*/  STL.64 [R1+0x2ab8], R12 ;  /* 0x002ab80c01007387 */ /* 0x000fe80000100a00 */
[----:B0-----:R-:W2:Y:S04]  /*3a2d0*/  LDL.LU.64 R14, [R1+0x68] ;  /* 0x00006800010e7983 */ /* 0x001ea80000300a00 */
[----:B--2---:R0:W-:Y:S02]  /*3a2e0*/  STL.64 [R1+0x2c38], R14 ;  /* 0x002c380e01007387 */ /* 0x0041e40000100a00 */
[----:B0-----:R-:W-:-:S02]  /*3a2f0*/  IMAD.MOV.U32 R14, RZ, RZ, R28 ;  /* 0x000000ffff0e7224 */ /* 0x001fc400078e001c */
[----:B------:R-:W-:-:S07]  /*3a300*/  IMAD.MOV.U32 R15, RZ, RZ, R0 ;  /* 0x000000ffff0f7224 */ /* 0x000fce00078e0000 */
[----:B----4-:R-:W-:Y:S01]  /*3a310*/  HMMA.16816.F32.BF16 R12, R8, R14, R16 ;  /* 0x0000000e080c723c */ /* 0x010fe20000041810 */
[----:B------:R-:W2:-:S15]  /*3a320*/  LDL.LU.64 R18, [R1+0x2c98] ;  /* 0x002c980001127983 */ /* 0x000e9e0000300a00 */
[----:B------:R-:W-:-:S03]  /*3a330*/  NOP ;  /* 0x0000000000007918 */ /* 0x000fc60000000000 */
[----:B------:R0:W-:Y:S04]  /*3a340*/  STL.64 [R1+0x560], R12 ;  /* 0x0005600c01007387 */ /* 0x0001e80000100a00 */
[----:B------:R1:W-:Y:S04]  /*3a350*/  STL.64 [R1+0x568], R14 ;  /* 0x0005680e01007387 */ /* 0x0003e80000100a00 */
[----:B0-----:R-:W4:Y:S04]  /*3a360*/  LDL.LU R12, [R1+0x400] ;  /* 0x00040000010c7983 */ /* 0x001f280000300800 */
[----:B------:R-:W4:Y:S04]  /*3a370*/  LDL.LU R13, [R1+0x404] ;  /* 0x00040400010d7983 */ /* 0x000f280000300800 */
[----:B-1----:R-:W4:Y:S04]  /*3a380*/  LDL.LU R14, [R1+0x408] ;  /* 0x00040800010e7983 */ /* 0x002f280000300800 */
[----:B------:R-:W4:Y:S01]  /*3a390*/  LDL.LU R15, [R1+0x40c] ;  /* 0x00040c00010f7983 */ /* 0x000f220000300800 */
[----:B--2---:R-:W-:Y:S03]  /*3a3a0*/  HMMA.16816.F32.BF16 R16, R8, R18, R4 ;  /* 0x000000120810723c */ /* 0x004fe60000041804 */
[----:B------:R-:W2:Y:S04]  /*3a3b0*/  LDL.LU.64 R6, [R1+0x2c90] ;  /* 0x002c900001067983 */ /* 0x000ea80000300a00 */
[----:B------:R-:W2:-:S12]  /*3a3c0*/  LDL.LU.64 R4, [R1+0x2c88] ;  /* 0x002c880001047983 */ /* 0x000e980000300a00 */
[----:B------:R-:W-:Y:S04]  /*3a3d0*/  STL.64 [R1+0x550], R16 ;  /* 0x0005501001007387 */ /* 0x000fe80000100a00 */
[----:B------:R0:W-:Y:S04]  /*3a3e0*/  STL.64 [R1+0x558], R18 ;  /* 0x0005581201007387 */ /* 0x0001e80000100a00 */
        /* <DEDUP_REMOVED lines=19> */
[----:B------:R0:W-:Y:S04]  /*3a520*/  STL.64 [R1+0x510], R16 ;  /* 0x0005101001007387 */ /* 0x0001e80000100a00 */
[----:B------:R-:W-:Y:S01]  /*3a530*/  STL.64 [R1+0x518], R18 ;  /* 0x0005181201007387 */ /* 0x000fe20000100a00 */
[----:B0-----:R-:W-:Y:S02]  /*3a540*/  IMAD.MOV.U32 R17, RZ, RZ, R6 ;  /* 0x000000ffff117224 */ /* 0x001fe400078e0006 */
[----:B------:R-:W-:Y:S02]  /*3a550*/  IMAD.MOV.U32 R16, RZ, RZ, R7 ;  /* 0x000000ffff107224 */ /* 0x000fe400078e0007 */
[----:B------:R-:W3:Y:S04]  /*3a560*/  LDL.LU.64 R6, [R1+0x2c48] ;  /* 0x002c480001067983 */ /* 0x000ee80000300a00 */
[----:B------:R-:W2:Y:S01]  /*3a570*/  LDL.LU.64 R4, [R1+0x2c40] ;  /* 0x002c400001047983 */ /* 0x000ea20000300a00 */
[----:B---3--:R-:W-:Y:S03]  /*3a580*/  HMMA.16816.F32.BF16 R24, R8, R6, R24 ;  /* 0x000000060818723c */ /* 0x008fe60000041818 */
[----:B------:R-:W-:Y:S04]  /*3a590*/  STL.64 [R1+0x2bc8], R6 ;  /* 0x002bc80601007387 */ /* 0x000fe80000100a00 */
[----:B--2---:R-:W-:-:S12]  /*3a5a0*/  STL.64 [R1+0x2bc0], R4 ;  /* 0x002bc00401007387 */ /* 0x004fd80000100a00 */
        /* <DEDUP_REMOVED lines=19> */
[----:B0-----:R-:W2:Y:S01]  /*3a6e0*/  LDL.64 R6, [R1+0x8] ;  /* 0x0000080001067983 */ /* 0x001ea20000100a00 */
[----:B----4-:R-:W-:Y:S03]  /*3a6f0*/  HMMA.16816.F32.BF16 R12, R8, R22, R12 ;  /* 0x00000016080c723c */ /* 0x010fe6000004180c */
[----:B--2---:R0:W-:Y:S02]  /*3a700*/  STL.64 [R1+0x2bf8], R6 ;  /* 0x002bf80601007387 */ /* 0x0041e40000100a00 */
[----:B0-----:R-:W-:-:S02]  /*3a710*/  IMAD.MOV.U32 R6, RZ, RZ, R20 ;  /* 0x000000ffff067224 */ /* 0x001fc400078e0014 */
[----:B------:R-:W-:-:S05]  /*3a720*/  IMAD.MOV.U32 R7, RZ, RZ, R0 ;  /* 0x000000ffff077224 */ /* 0x000fca00078e0000 */
[----:B------:R0:W-:Y:S04]  /*3a730*/  STL.64 [R1+0x2c10], R6 ;  /* 0x002c100601007387 */ /* 0x0001e80000100a00 */
[----:B0-----:R-:W2:Y:S04]  /*3a740*/  LDL.64 R6, [R1+0x28] ;  /* 0x0000280001067983 */ /* 0x001ea80000100a00 */
[----:B------:R-:W-:Y:S04]  /*3a750*/  STL.64 [R1+0x3f0], R12 ;  /* 0x0003f00c01007387 */ /* 0x000fe80000100a00 */
[----:B------:R0:W-:Y:S04]  /*3a760*/  STL.64 [R1+0x3f8], R14 ;  /* 0x0003f80e01007387 */ /* 0x0001e80000100a00 */
[----:B0-----:R-:W3:Y:S04]  /*3a770*/  LDL.LU.64 R14, [R1+0x2c38] ;  /* 0x002c3800010e7983 */ /* 0x001ee80000300a00 */
[----:B------:R0:W-:Y:S04]  /*3a780*/  STL.64 [R1+0x2bb8], R22 ;  /* 0x002bb81601007387 */ /* 0x0001e80000100a00 */
        /* <DEDUP_REMOVED lines=8> */
[----:B------:R-:W4:Y:S04]  /*3a810*/  LDL.LU R22, [R1+0x398] ;  /* 0x0003980001167983 */ /* 0x000f280000300800 */
[----:B------:R-:W4:Y:S01]  /*3a820*/  LDL.LU R23, [R1+0x39c] ;  /* 0x00039c0001177983 */ /* 0x000f220000300800 */
[----:B---3--:R-:W-:Y:S03]  /*3a830*/  HMMA.16816.F32.BF16 R8, R8, R14, R16 ;  /* 0x0000000e0808723c */ /* 0x008fe60000041810 */
[----:B----4-:R-:W-:Y:S04]  /*3a840*/  STL.64 [R1+0x2bf0], R22 ;  /* 0x002bf01601007387 */ /* 0x010fe80000100a00 */
        /* <DEDUP_REMOVED lines=21> */
[----:B------:R-:W3:Y:S01]  /*3a9a0*/  LDL.LU.64 R24, [R1+0x2c18] ;  /* 0x002c180001187983 */ /* 0x000ee20000300a00 */
[----:B------:R-:W-:Y:S01]  /*3a9b0*/  IMAD.MOV.U32 R9, RZ, RZ, R7 ;  /* 0x000000ffff097224 */ /* 0x000fe200078e0007 */
[----:B---3--:R-:W-:-:S15]  /*3a9c0*/  HMMA.16816.F32.BF16 R24, R16, R6, R24 ;  /* 0x000000061018723c */ /* 0x008fde0000041818 */
        /* <DEDUP_REMOVED lines=21> */
[----:B------:R-:W2:Y:S04]  /*3ab20*/  LDL.LU.64 R22, [R1+0x2bd8] ;  /* 0x002bd80001167983 */ /* 0x000ea80000300a00 */
[----:B------:R-:W2:-:S13]  /*3ab30*/  LDL.LU.64 R20, [R1+0x2bd0] ;  /* 0x002bd00001147983 */ /* 0x000e9a0000300a00 */
[----:B------:R-:W-:Y:S04]  /*3ab40*/  STL.64 [R1+0x4b0], R4 ;  /* 0x0004b00401007387 */ /* 0x000fe80000100a00 */
[----:B------:R0:W-:Y:S04]  /*3ab50*/  STL.64 [R1+0x4b8], R6 ;  /* 0x0004b80601007387 */ /* 0x0001e80000100a00 */
[----:B0-----:R-:W2:Y:S04]  /*3ab60*/  LDL.LU.64 R6, [R1+0x2bc8] ;  /* 0x002bc80001067983 */ /* 0x001ea80000300a00 */
[----:B------:R-:W3:Y:S01]  /*3ab70*/  LDL.LU.64 R4, [R1+0x2bc0] ;  /* 0x002bc00001047983 */ /* 0x000ee20000300a00 */
[----:B--2---:R-:W-:-:S15]  /*3ab80*/  HMMA.16816.F32.BF16 R20, R16, R6, R20 ;  /* 0x000000061014723c */ /* 0x004fde0000041814 */
[----:B------:R-:W-:-:S04]  /*3ab90*/  NOP ;  /* 0x0000000000007918 */ /* 0x000fc80000000000 */
[----:B------:R-:W-:Y:S04]  /*3aba0*/  STL.64 [R1+0x4a0], R20 ;  /* 0x0004a01401007387 */ /* 0x000fe80000100a00 */
[----:B------:R0:W-:Y:S04]  /*3abb0*/  STL.64 [R1+0x4a8], R22 ;  /* 0x0004a81601007387 */ /* 0x0001e80000100a00 */
[----:B0-----:R-:W2:Y:S04]  /*3abc0*/  LDL.LU.64 R22, [R1+0x2bb8] ;  /* 0x002bb80001167983 */ /* 0x001ea80000300a00 */
[----:B------:R0:W-:Y:S04]  /*3abd0*/  STL.64 [R1+0x2b40], R6 ;  /* 0x002b400601007387 */ /* 0x0001e80000100a00 */
[----:B---3--:R1:W-:Y:S04]  /*3abe0*/  STL.64 [R1+0x2b38], R4 ;  /* 0x002b380401007387 */ /* 0x0083e80000100a00 */
[----:B0-----:R-:W3:Y:S04]  /*3abf0*/  LDL.LU.64 R6, [R1+0x38] ;  /* 0x0000380001067983 */ /* 0x001ee80000300a00 */
[----:B---3--:R0:W-:Y:S04]  /*3ac00*/  STL.64 [R1+0x2b58], R6 ;  /* 0x002b580601007387 */ /* 0x0081e80000100a00 */
[----:B-1----:R-:W3:Y:S04]  /*3ac10*/  LDL.LU R4, [R1+0x370] ;  /* 0x0003700001047983 */ /* 0x002ee80000300800 */
[----:B------:R-:W3:Y:S04]  /*3ac20*/  LDL.LU R5, [R1+0x374] ;  /* 0x0003740001057983 */ /* 0x000ee80000300800 */
[----:B0-----:R-:W3:Y:S04]  /*3ac30*/  LDL.LU R6, [R1+0x378] ;  /* 0x0003780001067983 */ /* 0x001ee80000300800 */
[----:B------:R-:W3:Y:S01]  /*3ac40*/  LDL.LU R7, [R1+0x37c] ;  /* 0x00037c0001077983 */ /* 0x000ee20000300800 */
[----:B--2---:R-:W-:-:S02]  /*3ac50*/  IMAD.MOV.U32 R8, RZ, RZ, R22 ;  /* 0x000000ffff087224 */ /* 0x004fc400078e0016 */
[----:B------:R-:W-:Y:S01]  /*3ac60*/  IMAD.MOV.U32 R0, RZ, RZ, R23 ;  /* 0x000000ffff007224 */ /* 0x000fe200078e0017 */
[----:B---3--:R-:W-:-:S15]  /*3ac70*/  HMMA.16816.F32.BF16 R4, R16, R22, R4 ;  /* 0x000000161004723c */ /* 0x008fde0000041804 */
[----:B------:R-:W-:-:S04]  /*3ac80*/  NOP ;  /* 0x0000000000007918 */ /* 0x000fc80000000000 */
[----:B------:R-:W-:Y:S04]  /*3ac90*/  STL.64 [R1+0x490], R4 ;  /* 0x0004900401007387 */ /* 0x000fe80000100a00 */
[----:B------:R0:W-:Y:S04]  /*3aca0*/  STL.64 [R1+0x498], R6 ;  /* 0x0004980601007387 */ /* 0x0001e80000100a00 */
[----:B------:R-:W2:Y:S04]  /*3acb0*/  LDL.LU.64 R22, [R1+0x2bb0] ;  /* 0x002bb00001167983 */ /* 0x000ea80000300a00 */
[----:B------:R-:W2:Y:S01]  /*3acc0*/  LDL.LU.64 R20, [R1+0x2ba8] ;  /* 0x002ba80001147983 */ /* 0x000ea20000300a00 */
[----:B0-----:R-:W-:-:S02]  /*3acd0*/  IMAD.MOV.U32 R6, RZ, RZ, R13 ;  /* 0x000000ffff067224 */ /* 0x001fc400078e000d */
[----:B------:R-:W-:-:S05]  /*3ace0*/  IMAD.MOV.U32 R7, RZ, RZ, R12 ;  /* 0x000000ffff077224 */ /* 0x000fca00078e000c */
[----:B------:R0:W-:Y:S04]  /*3acf0*/  STL.64 [R1+0x2b70], R6 ;  /* 0x002b700601007387 */ /* 0x0001e80000100a00 */
[----:B------:R-:W3:Y:S04]  /*3ad00*/  LDL.LU R4, [R1+0x2a0] ;  /* 0x0002a00001047983 */ /* 0x000ee80000300800 */
[----:B------:R-:W3:Y:S04]  /*3ad10*/  LDL.LU R5, [R1+0x2a4] ;  /* 0x0002a40001057983 */ /* 0x000ee80000300800 */
[----:B0-----:R-:W3:Y:S04]  /*3ad20*/  LDL.LU R6, [R1+0x2a8] ;  /* 0x0002a80001067983 */ /* 0x001ee80000300800 */
[----:B------:R-:W3:Y:S04]  /*3ad30*/  LDL.LU R7, [R1+0x2ac] ;  /* 0x0002ac0001077983 */ /* 0x000ee80000300800 */
[----:B------:R-:W4:Y:S01]  /*3ad40*/  LDL R29, [R1+0x5e0] ;  /* 0x0005e000011d7983 */ /* 0x000f220000100800 */
[----:B---3--:R-:W-:Y:S03]  /*3ad50*/  HMMA.16816.F32.BF16 R16, R16, R14, R4 ;  /* 0x0000000e1010723c */ /* 0x008fe60000041804 */
[----:B------:R-:W3:Y:S04]  /*3ad60*/  LDL.LU.64 R6, [R1+0x18] ;  /* 0x0000180001067983 */ /* 0x000ee80000300a00 */
[----:B---3--:R-:W-:-:S12]  /*3ad70*/  STL.64 [R1+0x2b88], R6 ;  /* 0x002b880601007387 */ /* 0x008fd80000100a00 */
[----:B------:R-:W-:Y:S04]  /*3ad80*/  STL.64 [R1+0x2a0], R16 ;  /* 0x0002a01001007387 */ /* 0x000fe80000100a00 */
[----:B------:R-:W-:Y:S04]  /*3ad90*/  STL.64 [R1+0x2a8], R18 ;  /* 0x0002a81201007387 */ /* 0x000fe80000100a00 */
[----:B------:R0:W-:Y:S04]  /*3ada0*/  STL.64 [R1+0x2b20], R14 ;  /* 0x002b200e01007387 */ /* 0x0001e80000100a00 */
[----:B------:R-:W3:Y:S04]  /*3adb0*/  LDL.LU R12, [R1+0x230] ;  /* 0x00023000010c7983 */ /* 0x000ee80000300800 */
[----:B------:R-:W3:Y:S04]  /*3adc0*/  LDL.LU R13, [R1+0x234] ;  /* 0x00023400010d7983 */ /* 0x000ee80000300800 */
[----:B0-----:R-:W2:Y:S04]  /*3add0*/  LDL.LU R14, [R1+0x238] ;  /* 0x00023800010e7983 */ /* 0x001ea80000300800 */
[----:B------:R-:W2:Y:S01]  /*3ade0*/  LDL.LU R15, [R1+0x23c] ;  /* 0x00023c00010f7983 */ /* 0x000ea20000300800 */
[----:B------:R-:W-:Y:S01]  /*3adf0*/  IMAD.MOV.U32 R6, RZ, RZ, R24 ;  /* 0x000000ffff067224 */ /* 0x000fe200078e0018 */
[----:B------:R-:W-:-:S05]  /*3ae00*/  MOV R7, R9 ;  /* 0x0000000900077202 */ /* 0x000fca0000000f00 */
[----:B------:R-:W-:Y:S04]  /*3ae10*/  STL.64 [R1+0x2ba0], R6 ;  /* 0x002ba00601007387 */ /* 0x000fe80000100a00 */
[----:B--2---:R-:W-:Y:S04]  /*3ae20*/  STL.64 [R1+0x2b30], R14 ;  /* 0x002b300e01007387 */ /* 0x004fe80000100a00 */
[----:B---3--:R0:W-:Y:S04]  /*3ae30*/  STL.64 [R1+0x2b28], R12 ;  /* 0x002b280c01007387 */ /* 0x0081e80000100a00 */
[----:B0-----:R-:W2:Y:S04]  /*3ae40*/  LDL.LU R12, [R1+0x240] ;  /* 0x00024000010c7983 */ /* 0x001ea80000300800 */
[----:B------:R-:W2:Y:S04]  /*3ae50*/  LDL.LU R13, [R1+0x244] ;  /* 0x00024400010d7983 */ /* 0x000ea80000300800 */
[----:B------:R-:W3:Y:S04]  /*3ae60*/  LDL.LU R14, [R1+0x248] ;  /* 0x00024800010e7983 */ /* 0x000ee80000300800 */
[----:B------:R-:W3:Y:S04]  /*3ae70*/  LDL.LU R15, [R1+0x24c] ;  /* 0x00024c00010f7983 */ /* 0x000ee80000300800 */
[----:B------:R-:W2:Y:S04]  /*3ae80*/  LDL.LU R4, [R1+0x290] ;  /* 0x0002900001047983 */ /* 0x000ea80000300800 */
[----:B------:R-:W4:Y:S04]  /*3ae90*/  LDL.LU R5, [R1+0x294] ;  /* 0x0002940001057983 */ /* 0x000f280000300800 */
[----:B------:R-:W4:Y:S04]  /*3aea0*/  LDL.LU R6, [R1+0x298] ;  /* 0x0002980001067983 */ /* 0x000f280000300800 */
[----:B------:R-:W4:Y:S04]  /*3aeb0*/  LDL.LU R7, [R1+0x29c] ;  /* 0x00029c0001077983 */ /* 0x000f280000300800 */
        /* <DEDUP_REMOVED lines=12> */
[C---:B----4-:R-:W-:Y:S03]  /*3af80*/  HMMA.16816.F32.BF16 R4, R20.reuse, R10, R4 ;  /* 0x0000000a1404723c */ /* 0x050fe60000041804 */
        /* <DEDUP_REMOVED lines=24> */
[----:B0-----:R-:W2:Y:S01]  /*3b110*/  LDL.LU.64 R6, [R1+0x2b88] ;  /* 0x002b880001067983 */ /* 0x001ea20000300a00 */
        /* <DEDUP_REMOVED lines=25> */
[----:B------:R-:W2:Y:S04]  /*3b2b0*/  LDL.LU.64 R6, [R1+0x2b40] ;  /* 0x002b400001067983 */ /* 0x000ea80000300a00 */
[----:B------:R-:W4:Y:S01]  /*3b2c0*/  LDL.LU.64 R4, [R1+0x2b38] ;  /* 0x002b380001047983 */ /* 0x000f220000300a00 */
[----:B--2---:R-:W-:-:S15]  /*3b2d0*/  HMMA.16816.F32.BF16 R12, R20, R6, R12 ;  /* 0x00000006140c723c */ /* 0x004fde000004180c */
[----:B------:R-:W-:-:S04]  /*3b2e0*/  NOP ;  /* 0x0000000000007918 */ /* 0x000fc80000000000 */
[----:B------:R-:W-:Y:S04]  /*3b2f0*/  STL.64 [R1+0x240], R12 ;  /* 0x0002400c01007387 */ /* 0x000fe80000100a00 */
[----:B------:R0:W-:Y:S04]  /*3b300*/  STL.64 [R1+0x248], R14 ;  /* 0x0002480e01007387 */ /* 0x0001e80000100a00 */
[----:B0-----:R-:W2:Y:S04]  /*3b310*/  LDL.LU.64 R14, [R1+0x2b30] ;  /* 0x002b3000010e7983 */ /* 0x001ea80000300a00 */
[----:B------:R-:W2:Y:S04]  /*3b320*/  LDL.LU.64 R12, [R1+0x2b28] ;  /* 0x002b2800010c7983 */ /* 0x000ea80000300a00 */
[----:B------:R0:W-:Y:S04]  /*3b330*/  STL.64 [R1+0x2ae8], R6 ;  /* 0x002ae80601007387 */ /* 0x0001e80000100a00 */
[----:B----4-:R1:W-:Y:S04]  /*3b340*/  STL.64 [R1+0x2ae0], R4 ;  /* 0x002ae00401007387 */ /* 0x0103e80000100a00 */
[----:B0-----:R-:W4:Y:S04]  /*3b350*/  LDL.LU.64 R6, [R1+0x8] ;  /* 0x0000080001067983 */ /* 0x001f280000300a00 */
[----:B----4-:R0:W-:Y:S04]  /*3b360*/  STL.64 [R1+0x2af0], R6 ;  /* 0x002af00601007387 */ /* 0x0101e80000100a00 */
[----:B-1----:R-:W4:Y:S04]  /*3b370*/  LDL.LU R4, [R1+0x1d0] ;  /* 0x0001d00001047983 */ /* 0x002f280000300800 */
        /* <DEDUP_REMOVED lines=10> */
[----:B------:R-:W-:Y:S04]  /*3b420*/  STL.64 [R1+0x230], R12 ;  /* 0x0002300c01007387 */ /* 0x000fe80000100a00 */
[----:B------:R0:W-:Y:S04]  /*3b430*/  STL.64 [R1+0x238], R14 ;  /* 0x0002380e01007387 */ /* 0x0001e80000100a00 */
[----:B0-----:R-:W3:Y:S04]  /*3b440*/  LDL.LU.64 R14, [R1+0x2b20] ;  /* 0x002b2000010e7983 */ /* 0x001ee80000300a00 */
[----:B------:R0:W-:Y:S04]  /*3b450*/  STL.64 [R1+0x2ad8], R18 ;  /* 0x002ad81201007387 */ /* 0x0001e80000100a00 */
[----:B------:R-:W4:Y:S04]  /*3b460*/  LDL.LU R16, [R1+0x1b0] ;  /* 0x0001b00001107983 */ /* 0x000f280000300800 */
[----:B------:R-:W4:Y:S04]  /*3b470*/  LDL.LU R17, [R1+0x1b4] ;  /* 0x0001b40001117983 */ /* 0x000f280000300800 */
[----:B0-----:R-:W4:Y:S04]  /*3b480*/  LDL.LU R18, [R1+0x1b8] ;  /* 0x0001b80001127983 */ /* 0x001f280000300800 */
[----:B------:R-:W4:Y:S01]  /*3b490*/  LDL.LU R19, [R1+0x1bc] ;  /* 0x0001bc0001137983 */ /* 0x000f220000300800 */
[----:B---3--:R-:W-:Y:S03]  /*3b4a0*/  HMMA.16816.F32.BF16 R20, R20, R14, R24 ;  /* 0x0000000e1414723c */ /* 0x008fe60000041818 */
[----:B------:R-:W2:Y:S04]  /*3b4b0*/  LDL.LU.64 R26, [R1+0x2b18] ;  /* 0x002b1800011a7983 */ /* 0x000ea80000300a00 */
[----:B------:R-:W2:Y:S04]  /*3b4c0*/  LDL.LU.64 R24, [R1+0x2b10] ;  /* 0x002b100001187983 */ /* 0x000ea80000300a00 */
[----:B------:R0:W-:Y:S04]  /*3b4d0*/  STL.64 [R1+0x2ad0], R14 ;  /* 0x002ad00e01007387 */ /* 0x0001e80000100a00 */
[----:B------:R-:W3:Y:S04]  /*3b4e0*/  LDL.LU R12, [R1+0x1e0] ;  /* 0x0001e000010c7983 */ /* 0x000ee80000300800 */
[----:B------:R1:W-:Y:S04]  /*3b4f0*/  STL.64 [R1+0x110], R20 ;  /* 0x0001101401007387 */ /* 0x0003e80000100a00 */
[----:B------:R-:W-:Y:S04]  /*3b500*/  STL.64 [R1+0x118], R22 ;  /* 0x0001181601007387 */ /* 0x000fe80000100a00 */
[----:B------:R-:W3:Y:S04]  /*3b510*/  LDL.LU R13, [R1+0x1e4] ;  /* 0x0001e400010d7983 */ /* 0x000ee80000300800 */
[----:B0-----:R-:W3:Y:S04]  /*3b520*/  LDL.LU R14, [R1+0x1e8] ;  /* 0x0001e800010e7983 */ /* 0x001ee80000300800 */
[----:B------:R-:W3:Y:S01]  /*3b530*/  LDL.LU R15, [R1+0x1ec] ;  /* 0x0001ec00010f7983 */ /* 0x000ee20000300800 */
[----:B-1----:R-:W-:Y:S01]  /*3b540*/  IMAD.MOV.U32 R20, RZ, RZ, R11 ;  /* 0x000000ffff147224 */ /* 0x002fe200078e000b */
[----:B--2---:R-:W-:-:S15]  /*3b550*/  HMMA.16816.F32.BF16 R4, R24, R10, R4 ;  /* 0x0000000a1804723c */ /* 0x004fde0000041804 */
[----:B------:R-:W-:-:S04]  /*3b560*/  NOP ;  /* 0x0000000000007918 */ /* 0x000fc80000000000 */
[----:B------:R-:W-:Y:S04]  /*3b570*/  STL.64 [R1+0x1f0], R4 ;  /* 0x0001f00401007387 */ /* 0x000fe80000100a00 */
[----:B------:R0:W-:Y:S04]  /*3b580*/  STL.64 [R1+0x1f8], R6 ;  /* 0x0001f80601007387 */ /* 0x0001e80000100a00 */
[----:B0-----:R-:W2:Y:S04]  /*3b590*/  LDL.LU.64 R6, [R1+0x2b08] ;  /* 0x002b080001067983 */ /* 0x001ea80000300a00 */
[----:B------:R-:W2:Y:S04]  /*3b5a0*/  LDL.LU.64 R4, [R1+0x2b00] ;  /* 0x002b000001047983 */ /* 0x000ea80000300a00 */
[----:B------:R-:W2:Y:S01]  /*3b5b0*/  LDL R11, [R1+0x534] ;  /* 0x00053400010b7983 */ /* 0x000ea20000100800 */
[----:B------:R-:W-:-:S03]  /*3b5c0*/  IMAD.MOV.U32 R21, RZ, RZ, R10 ;  /* 0x000000ffff157224 */ /* 0x000fc600078e000a */
[----:B--2---:R0:W-:Y:S04]  /*3b5d0*/  STL [R1+0x2a68], R11 ;  /* 0x002a680b01007387 */ /* 0x0041e80000100800 */
[----:B0-----:R-:W3:Y:S01]  /*3b5e0*/  LDL.LU.64 R10, [R1+0x28] ;  /* 0x00002800010a7983 */ /* 0x001ee20000300a00 */
[----:B------:R-:W-:Y:S02]  /*3b5f0*/  IMAD.MOV.U32 R23, RZ, RZ, R8 ;  /* 0x000000ffff177224 */ /* 0x000fe400078e0008 */
[----:B------:R-:W-:Y:S01]  /*3b600*/  IMAD.MOV.U32 R22, RZ, RZ, R9 ;  /* 0x000000ffff167224 */ /* 0x000fe200078e0009 */
[----:B---3--:R-:W-:-:S15]  /*3b610*/  HMMA.16816.F32.BF16 R12, R24, R10, R12 ;  /* 0x0000000a180c723c */ /* 0x008fde000004180c */
[----:B------:R-:W-:-:S04]  /*3b620*/  NOP ;  /* 0x0000000000007918 */ /* 0x000fc80000000000 */
[----:B------:R0:W-:Y:S04]  /*3b630*/  STL.64 [R1+0x1e0], R12 ;  /* 0x0001e00c01007387 */ /* 0x0001e80000100a00 */
[----:B------:R-:W-:Y:S04]  /*3b640*/  STL.64 [R1+0x1e8], R14 ;  /* 0x0001e80e01007387 */ /* 0x000fe80000100a00 */
[----:B------:R-:W2:Y:S04]  /*3b650*/  LDL.LU R8, [R1+0x70] ;  /* 0x0000700001087983 */ /* 0x000ea80000300800 */
[----:B------:R-:W2:Y:S01]  /*3b660*/  LDL.LU R9, [R1+0x74] ;  /* 0x0000740001097983 */ /* 0x000ea20000300800 */
[----:B0-----:R-:W-:-:S02]  /*3b670*/  IMAD.MOV.U32 R13, RZ, RZ, R10 ;  /* 0x000000ffff0d7224 */ /* 0x001fc400078e000a */
[----:B------:R-:W-:Y:S01]  /*3b680*/  IMAD.MOV.U32 R12, RZ, RZ, R11 ;  /* 0x000000ffff0c7224 */ /* 0x000fe200078e000b */
[----:B------:R-:W3:Y:S04]  /*3b690*/  LDL.LU R10, [R1+0x78] ;  /* 0x00007800010a7983 */ /* 0x000ee80000300800 */
[----:B------:R-:W3:Y:S04]  /*3b6a0*/  LDL.LU R11, [R1+0x7c] ;  /* 0x00007c00010b7983 */ /* 0x000ee80000300800 */
[----:B---3--:R0:W-:Y:S02]  /*3b6b0*/  STL.64 [R1+0x2a78], R10 ;  /* 0x002a780a01007387 */ /* 0x0081e40000100a00 */
[----:B0-----:R-:W-:-:S02]  /*3b6c0*/  IMAD.MOV.U32 R10, RZ, RZ, R28 ;  /* 0x000000ffff0a7224 */ /* 0x001fc400078e001c */
[----:B------:R-:W-:-:S07]  /*3b6d0*/  IMAD.MOV.U32 R11, RZ, RZ, R0 ;  /* 0x000000ffff0b7224 */ /* 0x000fce00078e0000 */
[C---:B------:R-:W-:Y:S01]  /*3b6e0*/  HMMA.16816.F32.BF16 R4, R24.reuse, R10, R4 ;  /* 0x0000000a1804723c */ /* 0x040fe20000041804 */
[----:B--2---:R-:W-:Y:S04]  /*3b6f0*/  STL.64 [R1+0x2a70], R8 ;  /* 0x002a700801007387 */ /* 0x004fe80000100a00 */
[----:B------:R-:W2:Y:S04]  /*3b700*/  LDL.LU R28, [R1+0x2afc] ;  /* 0x002afc00011c7983 */ /* 0x000ea80000300800 */
[----:B------:R-:W3:Y:S10]  /*3b710*/  LDL.LU R0, [R1+0x2af8] ;  /* 0x002af80001007983 */ /* 0x000ef40000300800 */
[----:B------:R-:W-:Y:S04]  /*3b720*/  STL.64 [R1+0x1d0], R4 ;  /* 0x0001d00401007387 */ /* 0x000fe80000100a00 */
[----:B------:R0:W-:Y:S04]  /*3b730*/  STL.64 [R1+0x1d8], R6 ;  /* 0x0001d80601007387 */ /* 0x0001e80000100a00 */
[----:B0-----:R-:W2:Y:S04]  /*3b740*/  LDL.LU.64 R6, [R1+0x2af0] ;  /* 0x002af00001067983 */ /* 0x001ea80000300a00 */
[----:B------:R0:W-:Y:S04]  /*3b750*/  STL.64 [R1+0x2a88], R10 ;  /* 0x002a880a01007387 */ /* 0x0001e80000100a00 */
[----:B------:R-:W2:Y:S04]  /*3b760*/  LDL.LU R8, [R1+0x1c0] ;  /* 0x0001c00001087983 */ /* 0x000ea80000300800 */
[----:B------:R-:W2:Y:S04]  /*3b770*/  LDL.LU R9, [R1+0x1c4] ;  /* 0x0001c40001097983 */ /* 0x000ea80000300800 */
[----:B0-----:R-:W2:Y:S04]  /*3b780*/  LDL.LU R10, [R1+0x1c8] ;  /* 0x0001c800010a7983 */ /* 0x001ea80000300800 */
[----:B------:R-:W2:Y:S01]  /*3b790*/  LDL.LU R11, [R1+0x1cc] ;  /* 0x0001cc00010b7983 */ /* 0x000ea20000300800 */
[C---:B----4-:R-:W-:Y:S08]  /*3b7a0*/  HMMA.16816.F32.BF16 R16, R24.reuse, R22, R16 ;  /* 0x000000161810723c */ /* 0x050ff00000041810 */
[----:B--2---:R-:W-:-:S15]  /*3b7b0*/  HMMA.16816.F32.BF16 R8, R24, R6, R8 ;  /* 0x000000061808723c */ /* 0x004fde0000041808 */
[----:B------:R-:W-:-:S04]  /*3b7c0*/  NOP ;  /* 0x0000000000007918 */ /* 0x000fc80000000000 */
[----:B------:R0:W-:Y:S04]  /*3b7d0*/  STL.64 [R1+0x1c0], R8 ;  /* 0x0001c00801007387 */ /* 0x0001e80000100a00 */
[----:B------:R1:W-:Y:S01]  /*3b7e0*/  STL.64 [R1+0x1c8], R10 ;  /* 0x0001c80a01007387 */ /* 0x0003e20000100a00 */
[----:B0-----:R-:W-:Y:S02]  /*3b7f0*/  IMAD.MOV.U32 R9, RZ, RZ, R6 ;  /* 0x000000ffff097224 */ /* 0x001fe400078e0006 */
[----:B------:R-:W-:Y:S02]  /*3b800*/  IMAD.MOV.U32 R8, RZ, RZ, R7 ;  /* 0x000000ffff087224 */ /* 0x000fe400078e0007 */
[----:B------:R-:W2:Y:S04]  /*3b810*/  LDL.LU.64 R6, [R1+0x2ae8] ;  /* 0x002ae80001067983 */ /* 0x000ea80000300a00 */
[----:B------:R-:W4:Y:S04]  /*3b820*/  LDL.LU.64 R4, [R1+0x2ae0] ;  /* 0x002ae00001047983 */ /* 0x000f280000300a00 */
[----:B------:R0:W-:Y:S01]  /*3b830*/  STL.64 [R1+0x1b0], R16 ;  /* 0x0001b01001007387 */ /* 0x0001e20000100a00 */
[----:B-1----:R-:W-:-:S02]  /*3b840*/  IMAD.MOV.U32 R10, RZ, RZ, R13 ;  /* 0x000000ffff0a7224 */ /* 0x002fc400078e000d */
[----:B------:R-:W-:Y:S01]  /*3b850*/  IMAD.MOV.U32 R11, RZ, RZ, R12 ;  /* 0x000000ffff0b7224 */ /* 0x000fe200078e000c */
[----:B------:R1:W-:Y:S04]  /*3b860*/  STL.64 [R1+0x1b8], R18 ;  /* 0x0001b81201007387 */ /* 0x0003e80000100a00 */
[----:B0-----:R-:W2:Y:S04]  /*3b870*/  LDL.LU R16, [R1+0x1a0] ;  /* 0x0001a00001107983 */ /* 0x001ea80000300800 */
[----:B------:R-:W2:Y:S04]  /*3b880*/  LDL.LU R17, [R1+0x1a4] ;  /* 0x0001a40001117983 */ /* 0x000ea80000300800 */
[----:B-1----:R-:W2:Y:S04]  /*3b890*/  LDL.LU R18, [R1+0x1a8] ;  /* 0x0001a80001127983 */ /* 0x002ea80000300800 */
[----:B------:R-:W2:Y:S04]  /*3b8a0*/  LDL.LU R19, [R1+0x1ac] ;  /* 0x0001ac0001137983 */ /* 0x000ea80000300800 */
[----:B------:R0:W-:Y:S04]  /*3b8b0*/  STL.64 [R1+0x2aa0], R10 ;  /* 0x002aa00a01007387 */ /* 0x0001e80000100a00 */
[----:B------:R1:W-:Y:S04]  /*3b8c0*/  STL.64 [R1+0x2a60], R22 ;  /* 0x002a601601007387 */ /* 0x0003e80000100a00 */
[----:B------:R-:W2:Y:S04]  /*3b8d0*/  LDL.LU R12, [R1+0x190] ;  /* 0x00019000010c7983 */ /* 0x000ea80000300800 */
[----:B------:R-:W2:Y:S04]  /*3b8e0*/  LDL.LU R13, [R1+0x194] ;  /* 0x00019400010d7983 */ /* 0x000ea80000300800 */
[----:B------:R-:W2:Y:S04]  /*3b8f0*/  LDL.LU R14, [R1+0x198] ;  /* 0x00019800010e7983 */ /* 0x000ea80000300800 */
[----:B------:R-:W2:Y:S01]  /*3b900*/  LDL.LU R15, [R1+0x19c] ;  /* 0x00019c00010f7983 */ /* 0x000ea20000300800 */
[----:B0-----:R-:W-:-:S02]  /*3b910*/  IMAD.MOV.U32 R10, RZ, RZ, R21 ;  /* 0x000000ffff0a7224 */ /* 0x001fc400078e0015 */
[----:B------:R-:W-:Y:S02]  /*3b920*/  IMAD.MOV.U32 R11, RZ, RZ, R20 ;  /* 0x000000ffff0b7224 */ /* 0x000fe400078e0014 */
[----:B-1----:R-:W-:Y:S01]  /*3b930*/  IMAD.MOV.U32 R22, RZ, RZ, R9 ;  /* 0x000000ffff167224 */ /* 0x002fe200078e0009 */
[----:B------:R-:W-:Y:S02]  /*3b940*/  MOV R23, R8 ;  /* 0x0000000800177202 */ /* 0x000fe40000000f00 */
[----:B------:R0:W-:Y:S04]  /*3b950*/  STL.64 [R1+0x2ac8], R10 ;  /* 0x002ac80a01007387 */ /* 0x0001e80000100a00 */
[----:B------:R-:W2:Y:S04]  /*3b960*/  LDL.LU R8, [R1+0xc0] ;  /* 0x0000c00001087983 */ /* 0x000ea80000300800 */
[----:B------:R-:W2:Y:S04]  /*3b970*/  LDL.LU R9, [R1+0xc4] ;  /* 0x0000c40001097983 */ /* 0x000ea80000300800 */
[----:B0-----:R-:W2:Y:S04]  /*3b980*/  LDL.LU R10, [R1+0xc8] ;  /* 0x0000c800010a7983 */ /* 0x001ea80000300800 */
[----:B------:R-:W2:Y:S04]  /*3b990*/  LDL.LU R11, [R1+0xcc] ;  /* 0x0000cc00010b7983 */ /* 0x000ea80000300800 */
        /* <DEDUP_REMOVED lines=11> */
[C---:B------:R-:W-:Y:S03]  /*3ba50*/  HMMA.16816.F32.BF16 R16, R24.reuse, R6, R16 ;  /* 0x000000061810723c */ /* 0x040fe60000041810 */
        /* <DEDUP_REMOVED lines=8> */
[----:B0-----:R-:W2:Y:S04]  /*3bae0*/  LDL.LU.64 R18, [R1+0x2ad8] ;  /* 0x002ad80001127983 */ /* 0x001ea80000300a00 */
[----:B------:R-:W-:Y:S04]  /*3baf0*/  STL.64 [R1+0x2a58], R6 ;  /* 0x002a580601007387 */ /* 0x000fe80000100a00 */
[----:B----4-:R0:W-:Y:S04]  /*3bb00*/  STL.64 [R1+0x2a50], R4 ;  /* 0x002a500401007387 */ /* 0x0101e80000100a00 */
[----:B0-----:R-:W4:Y:S04]  /*3bb10*/  LDL.LU R4, [R1+0x220] ;  /* 0x0002200001047983 */ /* 0x001f280000300800 */
[----:B------:R-:W4:Y:S04]  /*3bb20*/  LDL.LU R5, [R1+0x224] ;  /* 0x0002240001057983 */ /* 0x000f280000300800 */
[----:B------:R-:W4:Y:S04]  /*3bb30*/  LDL.LU R6, [R1+0x228] ;  /* 0x0002280001067983 */ /* 0x000f280000300800 */
[----:B------:R-:W4:Y:S01]  /*3bb40*/  LDL.LU R7, [R1+0x22c] ;  /* 0x00022c0001077983 */ /* 0x000f220000300800 */
[----:B--2---:R-:W-:-:S15]  /*3bb50*/  HMMA.16816.F32.BF16 R12, R24, R18, R12 ;  /* 0x00000012180c723c */ /* 0x004fde000004180c */
[----:B------:R-:W-:-:S04]  /*3bb60*/  NOP ;  /* 0x0000000000007918 */ /* 0x000fc80000000000 */
[----:B------:R-:W-:Y:S04]  /*3bb70*/  STL.64 [R1+0x190], R12 ;  /* 0x0001900c01007387 */ /* 0x000fe80000100a00 */
[----:B------:R0:W-:Y:S04]  /*3bb80*/  STL.64 [R1+0x198], R14 ;  /* 0x0001980e01007387 */ /* 0x0001e80000100a00 */
[----:B0-----:R-:W2:Y:S04]  /*3bb90*/  LDL.LU.64 R14, [R1+0x2ad0] ;  /* 0x002ad000010e7983 */ /* 0x001ea80000300a00 */
[----:B------:R0:W-:Y:S04]  /*3bba0*/  STL.64 [R1+0x2a48], R18 ;  /* 0x002a481201007387 */ /* 0x0001e80000100a00 */
[----:B------:R-:W3:Y:S04]  /*3bbb0*/  LDL.LU R16, [R1+0x340] ;  /* 0x0003400001107983 */ /* 0x000ee80000300800 */
[----:B------:R-:W3:Y:S04]  /*3bbc0*/  LDL.LU R17, [R1+0x344] ;  /* 0x0003440001117983 */ /* 0x000ee80000300800 */
[----:B0-----:R-:W3:Y:S04]  /*3bbd0*/  LDL.LU R18, [R1+0x348] ;  /* 0x0003480001127983 */ /* 0x001ee80000300800 */
[----:B------:R-:W3:Y:S01]  /*3bbe0*/  LDL.LU R19, [R1+0x34c] ;  /* 0x00034c0001137983 */ /* 0x000ee20000300800 */
[----:B--2---:R-:W-:Y:S03]  /*3bbf0*/  HMMA.16816.F32.BF16 R24, R24, R14, R8 ;  /* 0x0000000e1818723c */ /* 0x004fe60000041808 */
[----:B------:R-:W2:Y:S01]  /*3bc00*/  LDL.LU.64 R10, [R1+0x2ac8] ;  /* 0x002ac800010a7983 */ /* 0x000ea20000300a00 */
[----:B------:R-:W-:-:S02]  /*3bc10*/  IMAD.MOV.U32 R9, RZ, RZ, R14 ;  /* 0x000000ffff097224 */ /* 0x000fc400078e000e */
[----:B------:R-:W-:-:S13]  /*3bc20*/  IMAD.MOV.U32 R8, RZ, RZ, R15 ;  /* 0x000000ffff087224 */ /* 0x000fda00078e000f */
        /* <DEDUP_REMOVED lines=10> */
[----:B------:R-:W3:Y:S01]  /*3bcd0*/  LDL.LU R27, [R1+0x35c] ;  /* 0x00035c00011b7983 */ /* 0x000ee20000300800 */
[----:B--2---:R-:W-:Y:S03]  /*3bce0*/  HMMA.16816.F32.BF16 R8, R12, R10, R20 ;  /* 0x0000000a0c08723c */ /* 0x004fe60000041814 */
[----:B------:R-:W2:Y:S04]  /*3bcf0*/  LDL.LU.64 R22, [R1+0x2ab0] ;  /* 0x002ab00001167983 */ /* 0x000ea80000300a00 */
[----:B------:R-:W2:-:S12]  /*3bd00*/  LDL.LU.64 R20, [R1+0x2aa8] ;  /* 0x002aa80001147983 */ /* 0x000e980000300a00 */
        /* <DEDUP_REMOVED lines=16> */
[C---:B--2---:R-:W-:Y:S02]  /*3be10*/  HMMA.16816.F32.BF16 R20, R12.reuse, R22, R8 ;  /* 0x000000160c14723c */ /* 0x044fe40000041808 */
[----:B------:R-:W2:Y:S04]  /*3be20*/  LDL.LU R11, [R1+0x2a68] ;  /* 0x002a6800010b7983 */ /* 0x000ea80000300800 */
[----:B--2---:R-:W0:Y:S04]  /*3be30*/  LDSM.16.MT88.4 R8, [R11+UR5+0x4000] ;  /* 0x004000050b08783b */ /* 0x004e280008004200 */
[----:B0-----:R-:W-:Y:S09]  /*3be40*/  STL.64 [R1+0x2a38], R10 ;  /* 0x002a380a01007387 */ /* 0x001ff20000100a00 */
[----:B------:R-:W-:Y:S04]  /*3be50*/  STL.64 [R1+0x470], R20 ;  /* 0x0004701401007387 */ /* 0x000fe80000100a00 */
[----:B------:R-:W-:Y:S04]  /*3be60*/  STL.64 [R1+0x478], R22 ;  /* 0x0004781601007387 */ /* 0x000fe80000100a00 */
[----:B------:R-:W0:Y:S04]  /*3be70*/  LDSM.16.M88.4 R20, [R29+UR5+0x8080] ;  /* 0x008080051d14783b */ /* 0x000e280008000200 */
[----:B------:R1:W-:Y:S04]  /*3be80*/  STL.64 [R1+0x2a30], R8 ;  /* 0x002a300801007387 */ /* 0x0003e80000100a00 */
[----:B-1----:R-:W2:Y:S04]  /*3be90*/  LDL.LU R8, [R1+0x330] ;  /* 0x0003300001087983 */ /* 0x002ea80000300800 */
[----:B------:R-:W2:Y:S04]  /*3bea0*/  LDL.LU R9, [R1+0x334] ;  /* 0x0003340001097983 */ /* 0x000ea80000300800 */
[----:B------:R-:W2:Y:S04]  /*3beb0*/  LDL.LU R10, [R1+0x338] ;  /* 0x00033800010a7983 */ /* 0x000ea80000300800 */
[----:B------:R-:W2:Y:S04]  /*3bec0*/  LDL.LU R11, [R1+0x33c] ;  /* 0x00033c00010b7983 */ /* 0x000ea80000300800 */
[----:B0-----:R-:W-:Y:S04]  /*3bed0*/  STL.64 [R1+0x40], R20 ;  /* 0x0000401401007387 */ /* 0x001fe80000100a00 */
[----:B------:R0:W-:Y:S04]  /*3bee0*/  STL.64 [R1+0x48], R22 ;  /* 0x0000481601007387 */ /* 0x0001e80000100a00 */
[----:B0-----:R-:W4:Y:S02]  /*3bef0*/  LDL.LU.64 R22, [R1+0x2a60] ;  /* 0x002a600001167983 */ /* 0x001f240000300a00 */
[----:B----4-:R-:W-:Y:S02]  /*3bf00*/  HMMA.16816.F32.BF16 R20, R12, R22, R4 ;  /* 0x000000160c14723c */ /* 0x010fe40000041804 */
[----:B------:R-:W0:-:S15]  /*3bf10*/  LDSM.16.M88.4 R4, [R29+UR5+0x9080] ;  /* 0x009080051d04783b */ /* 0x000e1e0008000200 */
[----:B------:R-:W-:Y:S02]  /*3bf20*/  NOP ;  /* 0x0000000000007918 */ /* 0x000fe40000000000 */
[----:B------:R-:W-:Y:S04]  /*3bf30*/  STL.64 [R1+0x220], R20 ;  /* 0x0002201401007387 */ /* 0x000fe80000100a00 */
[----:B------:R-:W-:Y:S04]  /*3bf40*/  STL.64 [R1+0x228], R22 ;  /* 0x0002281601007387 */ /* 0x000fe80000100a00 */
[----:B0-----:R-:W-:Y:S04]  /*3bf50*/  STL.64 [R1+0x30], R4 ;  /* 0x0000300401007387 */ /* 0x001fe80000100a00 */
[----:B------:R0:W-:Y:S04]  /*3bf60*/  STL.64 [R1+0x38], R6 ;  /* 0x0000380601007387 */ /* 0x0001e80000100a00 */
[----:B0-----:R-:W3:Y:S01]  /*3bf70*/  LDL.LU.64 R6, [R1+0x2a58] ;  /* 0x002a580001067983 */ /* 0x001ee20000300a00 */
[----:B------:R-:W-:-:S02]  /*3bf80*/  IMAD.MOV.U32 R23, RZ, RZ, R4 ;  /* 0x000000ffff177224 */ /* 0x000fc400078e0004 */
[----:B------:R-:W-:Y:S02]  /*3bf90*/  IMAD.MOV.U32 R22, RZ, RZ, R5 ;  /* 0x000000ffff167224 */ /* 0x000fe400078e0005 */
[----:B------:R-:W4:Y:S01]  /*3bfa0*/  LDL.LU.64 R4, [R1+0x2a50] ;  /* 0x002a500001047983 */ /* 0x000f220000300a00 */
[----:B---3--:R-:W-:-:S15]  /*3bfb0*/  HMMA.16816.F32.BF16 R16, R12, R6, R16 ;  /* 0x000000060c10723c */ /* 0x008fde0000041810 */
[----:B------:R-:W-:-:S04]  /*3bfc0*/  NOP ;  /* 0x0000000000007918 */ /* 0x000fc80000000000 */
[----:B------:R-:W-:Y:S04]  /*3bfd0*/  STL.64 [R1+0x340], R16 ;  /* 0x0003401001007387 */ /* 0x000fe80000100a00 */
[----:B------:R-:W-:Y:S04]  /*3bfe0*/  STL.64 [R1+0x348], R18 ;  /* 0x0003481201007387 */ /* 0x000fe80000100a00 */
[----:B------:R-:W0:Y:S04]  /*3bff0*/  LDSM.16.M88.4 R16, [R29+UR5+0xa080] ;  /* 0x00a080051d10783b */ /* 0x000e280008000200 */
[----:B0-----:R-:W-:Y:S01]  /*3c000*/  STL.64 [R1+0x10], R16 ;  /* 0x0000101001007387 */ /* 0x001fe20000100a00 */
[----:B------:R-:W-:-:S03]  /*3c010*/  IMAD.MOV.U32 R7, RZ, RZ, R16 ;  /* 0x000000ffff077224 */ /* 0x000fc600078e0010 */
[----:B------:R-:W-:Y:S01]  /*3c020*/  STL.64 [R1+0x18], R18 ;  /* 0x0000181201007387 */ /* 0x000fe20000100a00 */
[----:B------:R-:W-:-:S03]  /*3c030*/  IMAD.MOV.U32 R6, RZ, RZ, R17 ;  /* 0x000000ffff067224 */ /* 0x000fc600078e0011 */
[----:B------:R-:W0:Y:S04]  /*3c040*/  LDSM.16.M88.4 R16, [R29+UR5+0xb080] ;  /* 0x00b080051d10783b */ /* 0x000e280008000200 */
[----:B0-----:R-:W-:Y:S04]  /*3c050*/  STL.64 [R1], R16 ;  /* 0x0000001001007387 */ /* 0x001fe80000100a00 */
[----:B------:R0:W-:Y:S04]  /*3c060*/  STL.64 [R1+0x8], R18 ;  /* 0x0000081201007387 */ /* 0x0001e80000100a00 */
[----:B0-----:R-:W3:Y:S01]  /*3c070*/  LDL.LU.64 R18, [R1+0x2a48] ;  /* 0x002a480001127983 */ /* 0x001ee20000300a00 */
[----:B------:R-:W-:-:S02]  /*3c080*/  IMAD.MOV.U32 R21, RZ, RZ, R16 ;  /* 0x000000ffff157224 */ /* 0x000fc400078e0010 */
[----:B------:R-:W-:Y:S02]  /*3c090*/  IMAD.MOV.U32 R20, RZ, RZ, R17 ;  /* 0x000000ffff147224 */ /* 0x000fe400078e0011 */
[----:B---3--:R-:W-:Y:S01]  /*3c0a0*/  HMMA.16816.F32.BF16 R16, R12, R18, R24 ;  /* 0x000000120c10723c */ /* 0x008fe20000041818 */
[----:B------:R-:W2:-:S15]  /*3c0b0*/  LDL.LU.64 R26, [R1+0x2a40] ;  /* 0x002a4000011a7983 */ /* 0x000e9e0000300a00 */
[----:B------:R-:W-:-:S03]  /*3c0c0*/  NOP ;  /* 0x0000000000007918 */ /* 0x000fc60000000000 */
[----:B------:R-:W-:Y:S04]  /*3c0d0*/  STL.64 [R1+0x460], R16 ;  /* 0x0004601001007387 */ /* 0x000fe80000100a00 */
[----:B------:R-:W-:Y:S04]  /*3c0e0*/  STL.64 [R1+0x468], R18 ;  /* 0x0004681201007387 */ /* 0x000fe80000100a00 */
[----:B------:R-:W0:Y:S01]  /*3c0f0*/  LDSM.16.M88.4 R16, [R29+UR5+0xc080] ;  /* 0x00c080051d10783b */ /* 0x000e220008000200 */
[----:B--2---:R-:W-:Y:S03]  /*3c100*/  HMMA.16816.F32.BF16 R24, R12, R26, R8 ;  /* 0x0000001a0c18723c */ /* 0x004fe60000041808 */
[----:B------:R-:W2:Y:S01]  /*3c110*/  LDL.LU.64 R10, [R1+0x2a38] ;  /* 0x002a3800010a7983 */ /* 0x000ea20000300a00 */
[----:B------:R-:W-:-:S02]  /*3c120*/  IMAD.MOV.U32 R12, RZ, RZ, R21 ;  /* 0x000000ffff0c7224 */ /* 0x000fc400078e0015 */
[----:B------:R-:W-:Y:S01]  /*3c130*/  IMAD.MOV.U32 R13, RZ, RZ, R20 ;  /* 0x000000ffff0d7224 */ /* 0x000fe200078e0014 */
[----:B------:R-:W2:Y:S04]  /*3c140*/  LDL.LU.64 R8, [R1+0x2a30] ;  /* 0x002a300001087983 */ /* 0x000ea80000300a00 */
[----:B------:R-:W3:Y:S01]  /*3c150*/  LDL R15, [R1+0x5e0] ;  /* 0x0005e000010f7983 */ /* 0x000ee20000100800 */
[----:B------:R-:W-:-:S07]  /*3c160*/  IMAD.MOV.U32 R20, RZ, RZ, R2 ;  /* 0x000000ffff147224 */ /* 0x000fce00078e0002 */
[----:B------:R-:W-:Y:S04]  /*3c170*/  STL.64 [R1+0x330], R24 ;  /* 0x0003301801007387 */ /* 0x000fe80000100a00 */
[----:B------:R-:W-:Y:S04]  /*3c180*/  STL.64 [R1+0x338], R26 ;  /* 0x0003381a01007387 */ /* 0x000fe80000100a00 */
[----:B------:R-:W-:Y:S04]  /*3c190*/  STL.64 [R1+0x29d0], R12 ;  /* 0x0029d00c01007387 */ /* 0x000fe80000100a00 */
[----:B------:R-:W2:Y:S04]  /*3c1a0*/  LDL.LU R2, [R1+0x2a28] ;  /* 0x002a280001027983 */ /* 0x000ea80000300800 */
[----:B------:R-:W3:Y:S04]  /*3c1b0*/  LDL.LU R21, [R1+0x2d4] ;  /* 0x0002d40001157983 */ /* 0x000ee80000300800 */
[----:B0-----:R-:W-:Y:S04]  /*3c1c0*/  STL.64 [R1+0x20], R16 ;  /* 0x0000201001007387 */ /* 0x001fe80000100a00 */
[----:B------:R-:W-:Y:S04]  /*3c1d0*/  STL.64 [R1+0x28], R18 ;  /* 0x0000281201007387 */ /* 0x000fe80000100a00 */
[----:B------:R0:W-:Y:S04]  /*3c1e0*/  STL.64 [R1+0x29c8], R16 ;  /* 0x0029c81001007387 */ /* 0x0001e80000100a00 */
[----:B0-----:R-:W3:Y:S04]  /*3c1f0*/  LDL.LU R16, [R1+0x2f0] ;  /* 0x0002f00001107983 */ /* 0x001ee80000300800 */
[----:B------:R-:W3:Y:S01]  /*3c200*/  LDL.LU R17, [R1+0x2f4] ;  /* 0x0002f40001117983 */ /* 0x000ee20000300800 */
[----:B------:R-:W-:-:S03]  /*3c210*/  IMAD.MOV.U32 R18, RZ, RZ, R0 ;  /* 0x000000ffff127224 */ /* 0x000fc600078e0000 */
[----:B------:R-:W4:Y:S01]  /*3c220*/  LDL.LU R0, [R1+0x2a24] ;  /* 0x002a240001007983 */ /* 0x000f220000300800 */
[----:B------:R-:W-:Y:S02]  /*3c230*/  IMAD.MOV.U32 R12, RZ, RZ, R7 ;  /* 0x000000ffff0c7224 */ /* 0x000fe400078e0007 */
[----:B------:R-:W-:Y:S02]  /*3c240*/  IMAD.MOV.U32 R13, RZ, RZ, R6 ;  /* 0x000000ffff0d7224 */ /* 0x000fe400078e0006 */
[----:B--2---:R-:W-:Y:S02]  /*3c250*/  IMAD.MOV.U32 R19, RZ, RZ, R2 ;  /* 0x000000ffff137224 */ /* 0x004fe400078e0002 */
[----:B------:R-:W2:Y:S04]  /*3c260*/  LDL.LU R2, [R1+0x2a20] ;  /* 0x002a200001027983 */ /* 0x000ea80000300800 */
[----:B------:R-:W2:Y:S04]  /*3c270*/  LDL.LU R24, [R1+0x320] ;  /* 0x0003200001187983 */ /* 0x000ea80000300800 */
[----:B------:R-:W2:Y:S04]  /*3c280*/  LDL.LU R25, [R1+0x324] ;  /* 0x0003240001197983 */ /* 0x000ea80000300800 */
[----:B------:R-:W2:Y:S04]  /*3c290*/  LDL.LU R26, [R1+0x328] ;  /* 0x00032800011a7983 */ /* 0x000ea80000300800 */
[----:B------:R-:W2:Y:S04]  /*3c2a0*/  LDL.LU R27, [R1+0x32c] ;  /* 0x00032c00011b7983 */ /* 0x000ea80000300800 */
[----:B------:R-:W-:Y:S04]  /*3c2b0*/  STL.64 [R1+0x29e0], R18 ;  /* 0x0029e01201007387 */ /* 0x000fe80000100a00 */
[----:B---3--:R0:W-:Y:S04]  /*3c2c0*/  STL.64 [R1+0x29d8], R16 ;  /* 0x0029d81001007387 */ /* 0x0081e80000100a00 */
[----:B------:R-:W-:Y:S04]  /*3c2d0*/  STL.64 [R1+0x29e8], R12 ;  /* 0x0029e80c01007387 */ /* 0x000fe80000100a00 */
[----:B0-----:R-:W3:Y:S04]  /*3c2e0*/  LDL.LU R16, [R1+0x300] ;  /* 0x0003000001107983 */ /* 0x001ee80000300800 */
[----:B------:R-:W3:Y:S04]  /*3c2f0*/  LDL.LU R17, [R1+0x304] ;  /* 0x0003040001117983 */ /* 0x000ee80000300800 */
[----:B------:R-:W2:Y:S04]  /*3c300*/  LDL.LU R18, [R1+0x308] ;  /* 0x0003080001127983 */ /* 0x000ea80000300800 */
[----:B------:R-:W2:Y:S04]  /*3c310*/  LDL.LU R19, [R1+0x30c] ;  /* 0x00030c0001137983 */ /* 0x000ea80000300800 */
[----:B--2---:R-:W-:Y:S04]  /*3c320*/  STL.64 [R1+0x29f8], R18 ;  /* 0x0029f81201007387 */ /* 0x004fe80000100a00 */
[----:B---3--:R0:W-:Y:S02]  /*3c330*/  STL.64 [R1+0x29f0], R16 ;  /* 0x0029f01001007387 */ /* 0x0081e40000100a00 */
[----:B0-----:R-:W-:Y:S01]  /*3c340*/  MOV R16, R23 ;  /* 0x0000001700107202 */ /* 0x001fe20000000f00 */
[----:B------:R-:W-:-:S02]  /*3c350*/  IMAD.MOV.U32 R17, RZ, RZ, R22 ;  /* 0x000000ffff117224 */ /* 0x000fc400078e0016 */
[----:B------:R-:W-:Y:S02]  /*3c360*/  IMAD.MOV.U32 R22, RZ, RZ, R3 ;  /* 0x000000ffff167224 */ /* 0x000fe400078e0003 */
[----:B----4-:R-:W-:Y:S01]  /*3c370*/  IMAD.MOV.U32 R23, RZ, RZ, R4 ;  /* 0x000000ffff177224 */ /* 0x010fe200078e0004 */
[----:B------:R0:W-:Y:S04]  /*3c380*/  STL.64 [R1+0x2a10], R16 ;  /* 0x002a101001007387 */ /* 0x0001e80000100a00 */
[----:B0-----:R-:W2:Y:S04]  /*3c390*/  LDL.64 R16, [R1+0x40] ;  /* 0x0000400001107983 */ /* 0x001ea80000100a00 */
[----:B------:R-:W3:Y:S04]  /*3c3a0*/  LDL.LU R3, [R1+0x2a1c] ;  /* 0x002a1c0001037983 */ /* 0x000ee80000300800 */
[----:B------:R-:W4:Y:S04]  /*3c3b0*/  LDL.LU R4, [R1+0x2a18] ;  /* 0x002a180001047983 */ /* 0x000f280000300800 */
[----:B------:R-:W-:Y:S04]  /*3c3c0*/  STL.64 [R1+0x29c0], R22 ;  /* 0x0029c01601007387 */ /* 0x000fe80000100a00 */
[----:B------:R0:W-:Y:S04]  /*3c3d0*/  STL.64 [R1+0x29b8], R20 ;  /* 0x0029b81401007387 */ /* 0x0001e80000100a00 */
[----:B0-----:R-:W2:Y:S04]  /*3c3e0*/  LDL.LU R20, [R1+0x2e0] ;  /* 0x0002e00001147983 */ /* 0x001ea80000300800 */
[----:B------:R-:W2:Y:S01]  /*3c3f0*/  LDL.LU R21, [R1+0x2e4] ;  /* 0x0002e40001157983 */ /* 0x000ea20000300800 */
[----:B------:R-:W-:-:S02]  /*3c400*/  IMAD.MOV.U32 R22, RZ, RZ, R28 ;  /* 0x000000ffff167224 */ /* 0x000fc400078e001c */
[----:B------:R-:W-:-:S05]  /*3c410*/  IMAD.MOV.U32 R23, RZ, RZ, R5 ;  /* 0x000000ffff177224 */ /* 0x000fca00078e0005 */
[----:B------:R-:W-:Y:S04]  /*3c420*/  STL.64 [R1+0x2a08], R22 ;  /* 0x002a081601007387 */ /* 0x000fe80000100a00 */
[----:B--2---:R4:W-:Y:S02]  /*3c430*/  STL.64 [R1+0x2a00], R20 ;  /* 0x002a001401007387 */ /* 0x0049e40000100a00 */
[----:B----4-:R-:W-:Y:S02]  /*3c440*/  IMAD.MOV.U32 R20, RZ, RZ, R4 ;  /* 0x000000ffff147224 */ /* 0x010fe400078e0004 */
[----:B------:R-:W0:Y:S01]  /*3c450*/  LDSM.16.M88.4 R4, [R15+UR5+0xd080] ;  /* 0x00d080050f04783b */ /* 0x000e220008000200 */
[----:B------:R-:W-:Y:S01]  /*3c460*/  HMMA.16816.F32.BF16 R24, R8, R16, R24 ;  /* 0x000000100818723c */ /* 0x000fe20000041818 */
[----:B------:R-:W-:-:S02]  /*3c470*/  IMAD.MOV.U32 R29, RZ, RZ, R17 ;  /* 0x000000ffff1d7224 */ /* 0x000fc400078e0011 */
[----:B0-----:R-:W-:Y:S04]  /*3c480*/  STL [R1+0x25b4], R6 ;  /* 0x0025b40601007387 */ /* 0x001fe80000100800 */
[----:B------:R-:W-:Y:S04]  /*3c490*/  STL [R1+0x25b0], R7 ;  /* 0x0025b00701007387 */ /* 0x000fe80000100800 */
[----:B------:R-:W2:Y:S01]  /*3c4a0*/  LDL.LU.64 R16, [R1+0x2a10] ;  /* 0x002a100001107983 */ /* 0x000ea20000300a00 */
[----:B---3--:R-:W-:Y:S02]  /*3c4b0*/  IMAD.MOV.U32 R21, RZ, RZ, R3 ;  /* 0x000000ffff157224 */ /* 0x008fe400078e0003 */
[----:B------:R-:W-:-:S02]  /*3c4c0*/  IMAD.MOV.U32 R22, RZ, RZ, R2 ;  /* 0x000000ffff167224 */ /* 0x000fc400078e0002 */
[----:B------:R-:W-:-:S03]  /*3c4d0*/  IMAD.MOV.U32 R23, RZ, RZ, R0 ;  /* 0x000000ffff177224 */ /* 0x000fc600078e0000 */
[----:B------:R-:W-:Y:S02]  /*3c4e0*/  IMAD.MOV.U32 R3, RZ, RZ, R25 ;  /* 0x000000ffff037224 */ /* 0x000fe400078e0019 */
[----:B------:R-:W-:Y:S01]  /*3c4f0*/  IMAD.MOV.U32 R2, RZ, RZ, R26 ;  /* 0x000000ffff027224 */ /* 0x000fe200078e001a */
[----:B------:R-:W-:Y:S01]  /*3c500*/  STL [R1+0x320], R24 ;  /* 0x0003201801007387 */ /* 0x000fe20000100800 */
[----:B------:R-:W-:-:S03]  /*3c510*/  IMAD.MOV.U32 R0, RZ, RZ, R27 ;  /* 0x000000ffff007224 */ /* 0x000fc600078e001b */
[----:B------:R-:W0:Y:S04]  /*3c520*/  LDSM.16.M88.4 R24, [R15+UR5+0xe080] ;  /* 0x00e080050f18783b */ /* 0x000e280008000200 */
[----:B------:R-:W1:Y:S04]  /*3c530*/  LDSM.16.M88.4 R12, [R15+UR5+0xf080] ;  /* 0x00f080050f0c783b */ /* 0x000e680008000200 */
[----:B------:R-:W-:Y:S04]  /*3c540*/  STL [R1+0x26a8], R0 ;  /* 0x0026a80001007387 */ /* 0x000fe80000100800 */
[----:B------:R-:W-:Y:S04]  /*3c550*/  STL [R1+0x26a4], R2 ;  /* 0x0026a40201007387 */ /* 0x000fe80000100800 */
[----:B------:R3:W-:Y:S04]  /*3c560*/  STL [R1+0x26a0], R3 ;  /* 0x0026a00301007387 */ /* 0x0007e80000100800 */
[----:B---3--:R-:W3:Y:S01]  /*3c570*/  LDL R3, [R1+0x534] ;  /* 0x0005340001037983 */ /* 0x008ee20000100800 */
[----:B--2---:R-:W-:Y:S03]  /*3c580*/  HMMA.16816.F32.BF16 R16, R8, R16, R20 ;  /* 0x000000100810723c */ /* 0x004fe60000041814 */
[----:B------:R-:W2:Y:S04]  /*3c590*/  LDL.LU.64 R22, [R1+0x2a08] ;  /* 0x002a080001167983 */ /* 0x000ea80000300a00 */
[----:B------:R-:W2:-:S12]  /*3c5a0*/  LDL.LU.64 R20, [R1+0x2a00] ;  /* 0x002a000001147983 */ /* 0x000e980000300a00 */
[----:B------:R-:W-:Y:S01]  /*3c5b0*/  IMAD.MOV.U32 R28, RZ, RZ, R19 ;  /* 0x000000ffff1c7224 */ /* 0x000fe200078e0013 */
[----:B------:R-:W-:Y:S04]  /*3c5c0*/  STL.64 [R1+0x310], R16 ;  /* 0x0003101001007387 */ /* 0x000fe80000100a00 */
[----:B------:R4:W-:Y:S04]  /*3c5d0*/  STL [R1+0x318], R18 ;  /* 0x0003181201007387 */ /* 0x0009e80000100800 */
[----:B----4-:R-:W4:Y:S04]  /*3c5e0*/  LDL.LU.64 R18, [R1+0x29f8] ;  /* 0x0029f80001127983 */ /* 0x010f280000300a00 */
[----:B------:R-:W4:Y:S04]  /*3c5f0*/  LDL.LU.64 R16, [R1+0x29f0] ;  /* 0x0029f00001107983 */ /* 0x000f280000300a00 */
[----:B------:R1:W-:Y:S04]  /*3c600*/  STL [R1+0x26ac], R28 ;  /* 0x0026ac1c01007387 */ /* 0x0003e80000100800 */
[----:B0-----:R-:W-:Y:S04]  /*3c610*/  STL.64 [R1+0x70], R24 ;  /* 0x0000701801007387 */ /* 0x001fe80000100a00 */
[----:B------:R-:W-:Y:S04]  /*3c620*/  STL.64 [R1+0x78], R26 ;  /* 0x0000781a01007387 */ /* 0x000fe80000100a00 */
[----:B-1----:R-:W2:Y:S04]  /*3c630*/  LDL R28, [R1+0x17fc] ;  /* 0x0017fc00011c7983 */ /* 0x002ea80000100800 */
[----:B------:R0:W-:Y:S04]  /*3c640*/  STL.64 [R1+0x80], R12 ;  /* 0x0000800c01007387 */ /* 0x0001e80000100a00 */
[----:B------:R4:W-:Y:S04]  /*3c650*/  STL.64 [R1+0x88], R14 ;  /* 0x0000880e01007387 */ /* 0x0009e80000100a00 */
[----:B0-----:R-:W4:Y:S01]  /*3c660*/  LDL.LU.64 R12, [R1+0x29e8] ;  /* 0x0029e800010c7983 */ /* 0x001f220000300a00 */
[----:B------:R-:W-:-:S02]  /*3c670*/  IMAD.MOV.U32 R2, RZ, RZ, R14 ;  /* 0x000000ffff027224 */ /* 0x000fc400078e000e */
[----:B------:R-:W-:Y:S02]  /*3c680*/  IMAD.MOV.U32 R0, RZ, RZ, R15 ;  /* 0x000000ffff007224 */ /* 0x000fe400078e000f */
[----:B----4-:R-:W-:Y:S01]  /*3c690*/  HMMA.16816.F32.BF16 R12, R8, R12, R16 ;  /* 0x0000000c080c723c */ /* 0x010fe20000041810 */
[----:B------:R-:W4:Y:S04]  /*3c6a0*/  LDL.LU.64 R18, [R1+0x29e0] ;  /* 0x0029e00001127983 */ /* 0x000f280000300a00 */
[----:B------:R-:W4:-:S14]  /*3c6b0*/  LDL.LU.64 R16, [R1+0x29d8] ;  /* 0x0029d80001107983 */ /* 0x000f1c0000300a00 */
[----:B------:R0:W-:Y:S04]  /*3c6c0*/  STL.64 [R1+0x300], R12 ;  /* 0x0003000c01007387 */ /* 0x0001e80000100a00 */
[----:B------:R4:W-:Y:S04]  /*3c6d0*/  STL.64 [R1+0x308], R14 ;  /* 0x0003080e01007387 */ /* 0x0009e80000100a00 */
[----:B0-----:R-:W4:Y:S02]  /*3c6e0*/  LDL.LU.64 R12, [R1+0x29d0] ;  /* 0x0029d000010c7983 */ /* 0x001f240000300a00 */
[----:B----4-:R-:W-:Y:S02]  /*3c6f0*/  HMMA.16816.F32.BF16 R12, R8, R12, R16 ;  /* 0x0000000c080c723c */ /* 0x010fe40000041810 */
[----:B------:R-:W2:-:S15]  /*3c700*/  LDL.LU.64 R16, [R1+0x29c8] ;  /* 0x0029c80001107983 */ /* 0x000e9e0000300a00 */
[----:B------:R-:W-:Y:S02]  /*3c710*/  NOP ;  /* 0x0000000000007918 */ /* 0x000fe40000000000 */
[----:B------:R-:W-:Y:S04]  /*3c720*/  STL.64 [R1+0x2f0], R12 ;  /* 0x0002f00c01007387 */ /* 0x000fe80000100a00 */
[----:B------:R-:W-:Y:S04]  /*3c730*/  STL.64 [R1+0x2f8], R14 ;  /* 0x0002f80e01007387 */ /* 0x000fe80000100a00 */
[----:B---3--:R-:W0:Y:S04]  /*3c740*/  LDSM.16.MT88.4 R12, [R3+UR5+0x4080] ;  /* 0x00408005030c783b */ /* 0x008e280008004200 */
[----:B0-----:R-:W-:Y:S04]  /*3c750*/  STL.64 [R1+0x29a8], R14 ;  /* 0x0029a80e01007387 */ /* 0x001fe80000100a00 */
        /* <DEDUP_REMOVED lines=9> */
[----:B------:R-:W-:Y:S04]  /*3c7f0*/  STL.64 [R1+0x2e8], R18 ;  /* 0x0002e81201007387 */ /* 0x000fe80000100a00 */
[----:B------:R-:W0:Y:S04]  /*3c800*/  LDSM.16.MT88.4 R16, [R28+UR5+0x4000] ;  /* 0x004000051c10783b */ /* 0x000e280008004200 */
[----:B0-----:R-:W-:Y:S04]  /*3c810*/  STL.64 [R1+0x2938], R18 ;  /* 0x0029381201007387 */ /* 0x001fe80000100a00 */
[----:B------:R0:W-:Y:S04]  /*3c820*/  STL.64 [R1+0x2930], R16 ;  /* 0x0029301001007387 */ /* 0x0001e80000100a00 */
[----:B0-----:R-:W3:Y:S04]  /*3c830*/  LDL.64 R16, [R1+0x80] ;  /* 0x0000800001107983 */ /* 0x001ee80000100a00 */
[----:B------:R0:W-:Y:S01]  /*3c840*/  STL.64 [R1+0x2978], R4 ;  /* 0x0029780401007387 */ /* 0x0001e20000100a00 */
[----:B--2---:R-:W-:Y:S03]  /*3c850*/  HMMA.16816.F32.BF16 R20, R8, R4, R20 ;  /* 0x000000040814723c */ /* 0x004fe60000041814 */
[----:B0-----:R-:W2:-:S15]  /*3c860*/  LDL.LU R4, [R1+0x2c0] ;  /* 0x0002c00001047983 */ /* 0x001e9e0000300800 */
[----:B------:R-:W-:Y:S01]  /*3c870*/  NOP ;  /* 0x0000000000007918 */ /* 0x000fe20000000000 */
[----:B------:R-:W-:Y:S04]  /*3c880*/  STL.64 [R1+0x2d0], R20 ;  /* 0x0002d01401007387 */ /* 0x000fe80000100a00 */
[----:B------:R-:W-:Y:S04]  /*3c890*/  STL.64 [R1+0x2d8], R22 ;  /* 0x0002d81601007387 */ /* 0x000fe80000100a00 */
[----:B------:R-:W2:Y:S04]  /*3c8a0*/  LDL.LU R5, [R1+0x2c4] ;  /* 0x0002c40001057983 */ /* 0x000ea80000300800 */
[----:B------:R-:W2:Y:S04]  /*3c8b0*/  LDL.LU R6, [R1+0x2c8] ;  /* 0x0002c80001067983 */ /* 0x000ea80000300800 */
[----:B------:R-:W2:Y:S04]  /*3c8c0*/  LDL.LU R7, [R1+0x2cc] ;  /* 0x0002cc0001077983 */ /* 0x000ea80000300800 */
[----:B------:R-:W0:Y:S04]  /*3c8d0*/  LDSM.16.MT88.4 R20, [R28+UR5+0x4080] ;  /* 0x004080051c14783b */ /* 0x000e280008004200 */
[----:B0-----:R-:W-:Y:S04]  /*3c8e0*/  STL.64 [R1+0x28a0], R22 ;  /* 0x0028a01601007387 */ /* 0x001fe80000100a00 */
[----:B------:R0:W-:Y:S04]  /*3c8f0*/  STL.64 [R1+0x2898], R20 ;  /* 0x0028981401007387 */ /* 0x0001e80000100a00 */
[----:B0-----:R-:W4:Y:S01]  /*3c900*/  LDL R20, [R1+0x40] ;  /* 0x0000400001147983 */ /* 0x001f220000100800 */
[----:B------:R-:W-:-:S03]  /*3c910*/  IMAD.MOV.U32 R21, RZ, RZ, R29 ;  /* 0x000000ffff157224 */ /* 0x000fc600078e001d */
[----:B------:R-:W3:Y:S01]  /*3c920*/  LDL.LU R29, [R1+0x29b0] ;  /* 0x0029b000011d7983 */ /* 0x000ee20000300800 */
[----:B--2---:R-:W-:Y:S03]  /*3c930*/  HMMA.16816.F32.BF16 R24, R8, R24, R4 ;  /* 0x000000180818723c */ /* 0x004fe60000041804 */
[----:B------:R-:W2:-:S15]  /*3c940*/  LDL.LU R4, [R1+0x170] ;  /* 0x0001700001047983 */ /* 0x000e9e0000300800 */
[----:B------:R-:W-:Y:S01]  /*3c950*/  NOP ;  /* 0x0000000000007918 */ /* 0x000fe20000000000 */
[----:B------:R-:W-:Y:S04]  /*3c960*/  STL.64 [R1+0x2c0], R24 ;  /* 0x0002c01801007387 */ /* 0x000fe80000100a00 */
[----:B------:R-:W-:Y:S04]  /*3c970*/  STL.64 [R1+0x2c8], R26 ;  /* 0x0002c81a01007387 */ /* 0x000fe80000100a00 */
[----:B------:R-:W2:Y:S04]  /*3c980*/  LDL.LU R5, [R1+0x174] ;  /* 0x0001740001057983 */ /* 0x000ea80000300800 */
[----:B------:R-:W2:Y:S04]  /*3c990*/  LDL.LU R6, [R1+0x178] ;  /* 0x0001780001067983 */ /* 0x000ea80000300800 */
[----:B------:R-:W2:Y:S04]  /*3c9a0*/  LDL.LU R7, [R1+0x17c] ;  /* 0x00017c0001077983 */ /* 0x000ea80000300800 */
[----:B---3--:R-:W0:Y:S04]  /*3c9b0*/  LDSM.16.MT88.4 R24, [R29+UR5+0x4000] ;  /* 0x004000051d18783b */ /* 0x008e280008004200 */
[----:B--2---:R-:W-:Y:S04]  /*3c9c0*/  STL.64 [R1+0x2990], R6 ;  /* 0x0029900601007387 */ /* 0x004fe80000100a00 */
[----:B------:R1:W-:Y:S04]  /*3c9d0*/  STL.64 [R1+0x2988], R4 ;  /* 0x0029880401007387 */ /* 0x0003e80000100a00 */
[----:B-1----:R-:W4:Y:S04]  /*3c9e0*/  LDL.LU R4, [R1+0x180] ;  /* 0x0001800001047983 */ /* 0x002f280000300800 */
[----:B------:R-:W4:Y:S04]  /*3c9f0*/  LDL.LU R5, [R1+0x184] ;  /* 0x0001840001057983 */ /* 0x000f280000300800 */
[----:B------:R-:W4:Y:S04]  /*3ca00*/  LDL.LU R6, [R1+0x188] ;  /* 0x0001880001067983 */ /* 0x000f280000300800 */
[----:B------:R-:W4:Y:S04]  /*3ca10*/  LDL.LU R7, [R1+0x18c] ;  /* 0x00018c0001077983 */ /* 0x000f280000300800 */
[----:B0-----:R-:W-:Y:S04]  /*3ca20*/  STL.64 [R1+0x2820], R26 ;  /* 0x0028201a01007387 */ /* 0x001fe80000100a00 */
[----:B------:R0:W-:Y:S04]  /*3ca30*/  STL.64 [R1+0x2818], R24 ;  /* 0x0028181801007387 */ /* 0x0001e80000100a00 */
[----:B0-----:R-:W2:Y:S01]  /*3ca40*/  LDL.64 R24, [R1+0x70] ;  /* 0x0000700001187983 */ /* 0x001ea20000100a00 */
[----:B------:R-:W-:Y:S01]  /*3ca50*/  HMMA.16816.F32.BF16 R8, R8, R16, R12 ;  /* 0x000000100808723c */ /* 0x000fe2000004180c */
[----:B------:R-:W-:-:S02]  /*3ca60*/  IMAD.MOV.U32 R23, RZ, RZ, R16 ;  /* 0x000000ffff177224 */ /* 0x000fc400078e0010 */
[----:B------:R-:W-:Y:S01]  /*3ca70*/  IMAD.MOV.U32 R22, RZ, RZ, R17 ;  /* 0x000000ffff167224 */ /* 0x000fe200078e0011 */
[----:B--2---:R0:W-:Y:S04]  /*3ca80*/  STL.64 [R1+0x2950], R24 ;  /* 0x0029501801007387 */ /* 0x0041e80000100a00 */
[----:B0-----:R-:W2:Y:S04]  /*3ca90*/  LDL R24, [R1+0x30] ;  /* 0x0000300001187983 */ /* 0x001ea80000100800 */
[----:B------:R-:W2:Y:S04]  /*3caa0*/  LDL R25, [R1+0x34] ;  /* 0x0000340001197983 */ /* 0x000ea80000100800 */
[----:B------:R-:W4:Y:S04]  /*3cab0*/  LDL.LU.64 R14, [R1+0x29a8] ;  /* 0x0029a800010e7983 */ /* 0x000f280000300a00 */
[----:B------:R-:W4:Y:S04]  /*3cac0*/  LDL.LU.64 R12, [R1+0x29a0] ;  /* 0x0029a000010c7983 */ /* 0x000f280000300a00 */
[----:B------:R-:W-:Y:S04]  /*3cad0*/  STL.64 [R1+0x210], R8 ;  /* 0x0002100801007387 */ /* 0x000fe80000100a00 */
[----:B------:R-:W-:Y:S04]  /*3cae0*/  STL.64 [R1+0x218], R10 ;  /* 0x0002180a01007387 */ /* 0x000fe80000100a00 */
[----:B------:R0:W1:Y:S04]  /*3caf0*/  LDSM.16.MT88.4 R8, [R29+UR5+0x4080] ;  /* 0x004080051d08783b */ /* 0x0000680008004200 */
[----:B------:R-:W3:Y:S04]  /*3cb00*/  LDL.LU R16, [R1+0x160] ;  /* 0x0001600001107983 */ /* 0x000ee80000300800 */
[----:B------:R-:W3:Y:S04]  /*3cb10*/  LDL.LU R17, [R1+0x164] ;  /* 0x0001640001117983 */ /* 0x000ee80000300800 */
[----:B------:R-:W3:Y:S04]  /*3cb20*/  LDL.LU R18, [R1+0x168] ;  /* 0x0001680001127983 */ /* 0x000ee80000300800 */
[----:B------:R-:W3:Y:S04]  /*3cb30*/  LDL.LU R19, [R1+0x16c] ;  /* 0x00016c0001137983 */ /* 0x000ee80000300800 */
[----:B0-----:R-:W2:Y:S04]  /*3cb40*/  LDL.LU R29, [R1+0x2998] ;  /* 0x00299800011d7983 */ /* 0x001ea80000300800 */
[----:B-1----:R-:W-:Y:S04]  /*3cb50*/  STL.64 [R1+0x27b0], R10 ;  /* 0x0027b00a01007387 */ /* 0x002fe80000100a00 */
[----:B------:R0:W-:Y:S02]  /*3cb60*/  STL.64 [R1+0x27a8], R8 ;  /* 0x0027a80801007387 */ /* 0x0001e40000100a00 */
[----:B0-----:R-:W-:Y:S01]  /*3cb70*/  MOV R8, R23 ;  /* 0x0000001700087202 */ /* 0x001fe20000000f00 */
[----:B------:R-:W-:-:S05]  /*3cb80*/  IMAD.MOV.U32 R9, RZ, RZ, R22 ;  /* 0x000000ffff097224 */ /* 0x000fca00078e0016 */
[----:B------:R0:W-:Y:S04]  /*3cb90*/  STL.64 [R1+0x2960], R8 ;  /* 0x0029600801007387 */ /* 0x0001e80000100a00 */
[----:B0-----:R-:W2:Y:S04]  /*3cba0*/  LDL.LU R8, [R1+0x150] ;  /* 0x0001500001087983 */ /* 0x001ea80000300800 */
[----:B------:R-:W2:Y:S04]  /*3cbb0*/  LDL.LU R9, [R1+0x154] ;  /* 0x0001540001097983 */ /* 0x000ea80000300800 */
[----:B------:R-:W2:Y:S04]  /*3cbc0*/  LDL.LU R10, [R1+0x158] ;  /* 0x00015800010a7983 */ /* 0x000ea80000300800 */
[----:B------:R-:W2:Y:S01]  /*3cbd0*/  LDL.LU R11, [R1+0x15c] ;  /* 0x00015c00010b7983 */ /* 0x000ea20000300800 */
[----:B----4-:R-:W-:Y:S03]  /*3cbe0*/  HMMA.16816.F32.BF16 R20, R12, R20, R4 ;  /* 0x000000140c14723c */ /* 0x010fe60000041804 */
[----:B--2---:R-:W-:Y:S04]  /*3cbf0*/  STL.64 [R1+0x2970], R10 ;  /* 0x0029700a01007387 */ /* 0x004fe80000100a00 */
[----:B------:R0:W-:Y:S04]  /*3cc00*/  STL.64 [R1+0x2968], R8 ;  /* 0x0029680801007387 */ /* 0x0001e80000100a00 */
[----:B0-----:R-:W3:Y:S04]  /*3cc10*/  LDL.64 R8, [R1+0x10] ;  /* 0x0000100001087983 */ /* 0x001ee80000100a00 */
[----:B------:R-:W2:Y:S04]  /*3cc20*/  LDL.LU.64 R6, [R1+0x2990] ;  /* 0x0029900001067983 */ /* 0x000ea80000300a00 */
[----:B------:R-:W2:Y:S04]  /*3cc30*/  LDL.LU.64 R4, [R1+0x2988] ;  /* 0x0029880001047983 */ /* 0x000ea80000300a00 */
[----:B------:R0:W-:Y:S04]  /*3cc40*/  STL.64 [R1+0x180], R20 ;  /* 0x0001801401007387 */ /* 0x0001e80000100a00 */
[----:B------:R1:W-:Y:S04]  /*3cc50*/  STL.64 [R1+0x188], R22 ;  /* 0x0001881601007387 */ /* 0x0003e80000100a00 */
[----:B0-----:R-:W4:Y:S04]  /*3cc60*/  LDL.LU R20, [R1+0x2b0] ;  /* 0x0002b00001147983 */ /* 0x001f280000300800 */
[----:B------:R-:W4:Y:S04]  /*3cc70*/  LDL.LU R21, [R1+0x2b4] ;  /* 0x0002b40001157983 */ /* 0x000f280000300800 */
[----:B-1----:R-:W2:Y:S01]  /*3cc80*/  LDL.LU R22, [R1+0x2b8] ;  /* 0x0002b80001167983 */ /* 0x002ea20000300800 */
[----:B------:R-:W-:-:S03]  /*3cc90*/  IMAD.MOV.U32 R23, RZ, RZ, R29 ;  /* 0x000000ffff177224 */ /* 0x000fc600078e001d */
[----:B------:R-:W3:Y:S04]  /*3cca0*/  LDL.LU R29, [R1+0x2980] ;  /* 0x00298000011d7983 */ /* 0x000ee80000300800 */
[----:B--2---:R-:W-:Y:S04]  /*3ccb0*/  STL.64 [R1+0x28c0], R22 ;  /* 0x0028c01601007387 */ /* 0x004fe80000100a00 */
[----:B----4-:R0:W-:Y:S04]  /*3ccc0*/  STL.64 [R1+0x28b8], R20 ;  /* 0x0028b81401007387 */ /* 0x0101e80000100a00 */
[----:B0-----:R-:W2:Y:S01]  /*3ccd0*/  LDL.64 R20, [R1+0x20] ;  /* 0x0000200001147983 */ /* 0x001ea20000100a00 */
[C---:B------:R-:W-:Y:S08]  /*3cce0*/  HMMA.16816.F32.BF16 R24, R12.reuse, R24, R4 ;  /* 0x000000180c18723c */ /* 0x040ff00000041804 */
[----:B---3--:R-:W-:Y:S11]  /*3ccf0*/  HMMA.16816.F32.BF16 R16, R12, R8, R16 ;  /* 0x000000080c10723c */ /* 0x008ff60000041810 */
[----:B------:R-:W-:-:S02]  /*3cd00*/  IMAD.MOV.U32 R6, RZ, RZ, R26 ;  /* 0x000000ffff067224 */ /* 0x000fc400078e001a */
[----:B------:R-:W-:Y:S01]  /*3cd10*/  IMAD.MOV.U32 R7, RZ, RZ, R27 ;  /* 0x000000ffff077224 */ /* 0x000fe200078e001b */
[----:B--2---:R0:W-:Y:S04]  /*3cd20*/  STL.64 [R1+0x2958], R20 ;  /* 0x0029581401007387 */ /* 0x0041e80000100a00 */
[----:B0-----:R-:W2:Y:S04]  /*3cd30*/  LDL.64 R20, [R1] ;  /* 0x0000000001147983 */ /* 0x001ea80000100a00 */
[----:B------:R-:W3:Y:S04]  /*3cd40*/  LDL.LU.64 R4, [R1+0x2978] ;  /* 0x0029780001047983 */ /* 0x000ee80000300a00 */
[----:B------:R0:W-:Y:S04]  /*3cd50*/  STL.64 [R1+0x170], R24 ;  /* 0x0001701801007387 */ /* 0x0001e80000100a00 */
[----:B0-----:R-:W3:Y:S04]  /*3cd60*/  LDL.LU R24, [R1+0x130] ;  /* 0x0001300001187983 */ /* 0x001ee80000300800 */
[----:B------:R-:W3:Y:S04]  /*3cd70*/  LDL.LU R25, [R1+0x134] ;  /* 0x0001340001197983 */ /* 0x000ee80000300800 */
[----:B------:R-:W3:Y:S04]  /*3cd80*/  LDL.LU R26, [R1+0x138] ;  /* 0x00013800011a7983 */ /* 0x000ee80000300800 */
[----:B------:R-:W3:Y:S04]  /*3cd90*/  LDL.LU R27, [R1+0x13c] ;  /* 0x00013c00011b7983 */ /* 0x000ee80000300800 */
[----:B------:R0:W-:Y:S04]  /*3cda0*/  STL.64 [R1+0x160], R16 ;  /* 0x0001601001007387 */ /* 0x0001e80000100a00 */
[----:B------:R-:W-:Y:S04]  /*3cdb0*/  STL.64 [R1+0x168], R18 ;  /* 0x0001681201007387 */ /* 0x000fe80000100a00 */
[----:B------:R-:W2:Y:S01]  /*3cdc0*/  LDL.LU.64 R10, [R1+0x2970] ;  /* 0x00297000010a7983 */ /* 0x000ea20000300a00 */
[----:B0-----:R-:W-:-:S02]  /*3cdd0*/  IMAD.MOV.U32 R17, RZ, RZ, R8 ;  /* 0x000000ffff117224 */ /* 0x001fc400078e0008 */
[----:B------:R-:W-:Y:S02]  /*3cde0*/  IMAD.MOV.U32 R16, RZ, RZ, R9 ;  /* 0x000000ffff107224 */ /* 0x000fe400078e0009 */
        /* <DEDUP_REMOVED lines=8> */
[----:B------:R-:W4:Y:S04]  /*3ce70*/  LDL.LU.64 R20, [R1+0x2958] ;  /* 0x0029580001147983 */ /* 0x000f280000300a00 */
[----:B------:R-:W-:Y:S04]  /*3ce80*/  STL.64 [R1+0x2948], R10 ;  /* 0x0029480a01007387 */ /* 0x000fe80000100a00 */
[----:B--2---:R0:W-:Y:S04]  /*3ce90*/  STL.64 [R1+0x2940], R8 ;  /* 0x0029400801007387 */ /* 0x0041e80000100a00 */
[----:B0-----:R-:W4:Y:S04]  /*3cea0*/  LDL.LU R8, [R1+0x140] ;  /* 0x0001400001087983 */ /* 0x001f280000300800 */
[----:B------:R-:W4:Y:S04]  /*3ceb0*/  LDL.LU R9, [R1+0x144] ;  /* 0x0001440001097983 */ /* 0x000f280000300800 */
[----:B------:R-:W4:Y:S01]  /*3cec0*/  LDL.LU R10, [R1+0x148] ;  /* 0x00014800010a7983 */ /* 0x000f220000300800 */
[----:B------:R-:W-:-:S07]  /*3ced0*/  IMAD.MOV.U32 R11, RZ, RZ, R29 ;  /* 0x000000ffff0b7224 */ /* 0x000fce00078e001d */
[----:B----4-:R-:W-:-:S15]  /*3cee0*/  HMMA.16816.F32.BF16 R8, R12, R20, R8 ;  /* 0x000000140c08723c */ /* 0x010fde0000041808 */
[----:B------:R-:W-:-:S04]  /*3cef0*/  NOP ;  /* 0x0000000000007918 */ /* 0x000fc80000000000 */
[----:B------:R-:W-:Y:S04]  /*3cf00*/  STL.64 [R1+0x140], R8 ;  /* 0x0001400801007387 */ /* 0x000fe80000100a00 */
[----:B------:R-:W-:Y:S04]  /*3cf10*/  STL [R1+0x148], R10 ;  /* 0x0001480a01007387 */ /* 0x000fe80000100800 */
[----:B------:R0:W-:Y:S04]  /*3cf20*/  STL.64 [R1+0x28d8], R20 ;  /* 0x0028d81401007387 */ /* 0x0001e80000100a00 */
[----:B0-----:R-:W2:Y:S04]  /*3cf30*/  LDL.LU R20, [R1+0xd0] ;  /* 0x0000d00001147983 */ /* 0x001ea80000300800 */
[----:B------:R-:W2:Y:S04]  /*3cf40*/  LDL.LU R21, [R1+0xd4] ;  /* 0x0000d40001157983 */ /* 0x000ea80000300800 */
[----:B------:R-:W4:Y:S04]  /*3cf50*/  LDL.LU R22, [R1+0xd8] ;  /* 0x0000d80001167983 */ /* 0x000f280000300800 */
[----:B------:R-:W4:Y:S01]  /*3cf60*/  LDL.LU R23, [R1+0xdc] ;  /* 0x0000dc0001177983 */ /* 0x000f220000300800 */
[----:B------:R-:W-:Y:S01]  /*3cf70*/  IMAD.MOV.U32 R29, RZ, RZ, R11 ;  /* 0x000000ffff1d7224 */ /* 0x000fe200078e000b */
[----:B---3--:R-:W-:Y:S02]  /*3cf80*/  HMMA.16816.F32.BF16 R24, R12, R4, R24 ;  /* 0x000000040c18723c */ /* 0x008fe40000041818 */
[----:B----4-:R-:W-:Y:S04]  /*3cf90*/  STL.64 [R1+0x28e8], R22 ;  /* 0x0028e81601007387 */ /* 0x010fe80000100a00 */
[----:B--2---:R0:W-:Y:S02]  /*3cfa0*/  STL.64 [R1+0x28e0], R20 ;  /* 0x0028e01401007387 */ /* 0x0041e40000100a00 */
[----:B0-----:R-:W-:-:S02]  /*3cfb0*/  IMAD.MOV.U32 R21, RZ, RZ, R16 ;  /* 0x000000ffff157224 */ /* 0x001fc400078e0010 */
[----:B------:R-:W-:Y:S01]  /*3cfc0*/  IMAD.MOV.U32 R20, RZ, RZ, R17 ;  /* 0x000000ffff147224 */ /* 0x000fe200078e0011 */
[----:B------:R-:W2:Y:S04]  /*3cfd0*/  LDL.LU R16, [R1+0xb0] ;  /* 0x0000b00001107983 */ /* 0x000ea80000300800 */
        /* <DEDUP_REMOVED lines=8> */
[----:B0-----:R-:W4:Y:S04]  /*3d060*/  LDL.64 R20, [R1+0x30] ;  /* 0x0000300001147983 */ /* 0x001f280000100a00 */
[----:B----4-:R0:W-:Y:S04]  /*3d070*/  STL.64 [R1+0x2918], R20 ;  /* 0x0029181401007387 */ /* 0x0101e80000100a00 */
[----:B0-----:R-:W4:Y:S04]  /*3d080*/  LDL.64 R20, [R1+0x40] ;  /* 0x0000400001147983 */ /* 0x001f280000100a00 */
[----:B------:R-:W-:Y:S04]  /*3d090*/  STL [R1+0x26d0], R29 ;  /* 0x0026d01d01007387 */ /* 0x000fe80000100800 */
[----:B------:R0:W-:Y:S04]  /*3d0a0*/  STL.64 [R1+0x130], R24 ;  /* 0x0001301801007387 */ /* 0x0001e80000100a00 */
[----:B------:R-:W-:Y:S04]  /*3d0b0*/  STL.64 [R1+0x138], R26 ;  /* 0x0001381a01007387 */ /* 0x000fe80000100a00 */
[----:B0-----:R-:W3:Y:S04]  /*3d0c0*/  LDL.LU.64 R24, [R1+0x2950] ;  /* 0x0029500001187983 */ /* 0x001ee80000300a00 */
        /* <DEDUP_REMOVED lines=12> */
[C---:B---3--:R-:W-:Y:S03]  /*3d190*/  HMMA.16816.F32.BF16 R8, R12.reuse, R24, R8 ;  /* 0x000000180c08723c */ /* 0x048fe60000041808 */
[----:B--2---:R-:W-:Y:S04]  /*3d1a0*/  STL.64 [R1+0x2910], R6 ;  /* 0x0029100601007387 */ /* 0x004fe80000100a00 */
        /* <DEDUP_REMOVED lines=11> */
[----:B------:R-:W-:Y:S04]  /*3d260*/  STL.64 [R1+0x120], R8 ;  /* 0x0001200801007387 */ /* 0x000fe80000100a00 */
[----:B------:R0:W-:Y:S04]  /*3d270*/  STL.64 [R1+0x128], R10 ;  /* 0x0001280a01007387 */ /* 0x0001e80000100a00 */
[----:B0-----:R-:W3:Y:S04]  /*3d280*/  LDL.LU.64 R10, [R1+0x2948] ;  /* 0x00294800010a7983 */ /* 0x001ee80000300a00 */
[----:B------:R-:W2:Y:S02]  /*3d290*/  LDL.LU.64 R8, [R1+0x2940] ;  /* 0x0029400001087983 */ /* 0x000ea40000300a00 */
[----:B--2---:R-:W-:Y:S02]  /*3d2a0*/  HMMA.16816.F32.BF16 R12, R12, R8, R16 ;  /* 0x000000080c0c723c */ /* 0x004fe40000041810 */
[----:B------:R-:W2:Y:S04]  /*3d2b0*/  LDL.LU.64 R18, [R1+0x2938] ;  /* 0x0029380001127983 */ /* 0x000ea80000300a00 */
[----:B------:R-:W2:-:S13]  /*3d2c0*/  LDL.LU.64 R16, [R1+0x2930] ;  /* 0x0029300001107983 */ /* 0x000e9a0000300a00 */
[----:B------:R-:W-:Y:S04]  /*3d2d0*/  STL.64 [R1+0xb0], R12 ;  /* 0x0000b00c01007387 */ /* 0x000fe80000100a00 */
[----:B------:R4:W-:Y:S02]  /*3d2e0*/  STL.64 [R1+0xb8], R14 ;  /* 0x0000b80e01007387 */ /* 0x0009e40000100a00 */
[----:B----4-:R-:W-:Y:S02]  /*3d2f0*/  IMAD.MOV.U32 R15, RZ, RZ, R20 ;  /* 0x000000ffff0f7224 */ /* 0x010fe400078e0014 */
[----:B------:R-:W-:Y:S01]  /*3d300*/  IMAD.MOV.U32 R14, RZ, RZ, R21 ;  /* 0x000000ffff0e7224 */ /* 0x000fe200078e0015 */
[----:B--2---:R-:W-:-:S15]  /*3d310*/  HMMA.16816.F32.BF16 R4, R16, R20, R4 ;  /* 0x000000141004723c */ /* 0x004fde0000041804 */
[----:B------:R-:W-:-:S04]  /*3d320*/  NOP ;  /* 0x0000000000007918 */ /* 0x000fc80000000000 */
[----:B------:R-:W-:Y:S04]  /*3d330*/  STL.64 [R1+0x100], R4 ;  /* 0x0001000401007387 */ /* 0x000fe80000100a00 */
[----:B------:R0:W-:Y:S04]  /*3d340*/  STL.64 [R1+0x108], R6 ;  /* 0x0001080601007387 */ /* 0x0001e80000100a00 */
[----:B0-----:R-:W2:Y:S04]  /*3d350*/  LDL.LU.64 R6, [R1+0x2928] ;  /* 0x0029280001067983 */ /* 0x001ea80000300a00 */
[----:B------:R-:W2:Y:S04]  /*3d360*/  LDL.LU.64 R4, [R1+0x2920] ;  /* 0x0029200001047983 */ /* 0x000ea80000300a00 */
[----:B------:R-:W2:Y:S01]  /*3d370*/  LDL.LU.64 R20, [R1+0x2918] ;  /* 0x0029180001147983 */ /* 0x000ea20000300a00 */
[----:B---3--:R-:W-:-:S02]  /*3d380*/  IMAD.MOV.U32 R12, RZ, RZ, R11 ;  /* 0x000000ffff0c7224 */ /* 0x008fc400078e000b */
[----:B------:R-:W-:Y:S01]  /*3d390*/  IMAD.MOV.U32 R13, RZ, RZ, R10 ;  /* 0x000000ffff0d7224 */ /* 0x000fe200078e000a */
        /* <DEDUP_REMOVED lines=14> */
[----:B0-----:R-:W3:Y:S04]  /*3d480*/  LDL.LU.64 R22, [R1+0x28e8] ;  /* 0x0028e80001167983 */ /* 0x001ee80000300a00 */
[----:B------:R-:W3:Y:S04]  /*3d490*/  LDL.LU.64 R20, [R1+0x28e0] ;  /* 0x0028e00001147983 */ /* 0x000ee80000300a00 */
[----:B------:R-:W4:Y:S01]  /*3d4a0*/  LDL R29, [R1+0x17f4] ;  /* 0x0017f400011d7983 */ /* 0x000f220000100800 */
[----:B---3--:R-:W-:-:S15]  /*3d4b0*/  HMMA.16816.F32.BF16 R20, R16, R12, R20 ;  /* 0x0000000c1014723c */ /* 0x008fde0000041814 */
[----:B------:R-:W-:-:S04]  /*3d4c0*/  NOP ;  /* 0x0000000000007918 */ /* 0x000fc80000000000 */
[----:B------:R0:W-:Y:S04]  /*3d4d0*/  STL.64 [R1+0xd0], R20 ;  /* 0x0000d01401007387 */ /* 0x0001e80000100a00 */
[----:B------:R-:W-:Y:S04]  /*3d4e0*/  STL.64 [R1+0xd8], R22 ;  /* 0x0000d81601007387 */ /* 0x000fe80000100a00 */
[----:B0-----:R-:W2:Y:S04]  /*3d4f0*/  LDL.LU.64 R20, [R1+0x28d8] ;  /* 0x0028d80001147983 */ /* 0x001ea80000300a00 */
[----:B------:R0:W-:Y:S04]  /*3d500*/  STL.64 [R1+0x2850], R12 ;  /* 0x0028500c01007387 */ /* 0x0001e80000100a00 */
[----:B0-----:R-:W3:Y:S01]  /*3d510*/  LDL.64 R12, [R1+0x10] ;  /* 0x00001000010c7983 */ /* 0x001ee20000100a00 */
[----:B--2---:R-:W-:Y:S03]  /*3d520*/  HMMA.16816.F32.BF16 R4, R16, R20, R4 ;  /* 0x000000141004723c */ /* 0x004fe60000041804 */
[----:B---3--:R0:W-:Y:S02]  /*3d530*/  STL.64 [R1+0x2868], R12 ;  /* 0x0028680c01007387 */ /* 0x0081e40000100a00 */
[----:B0-----:R-:W-:Y:S01]  /*3d540*/  IMAD.MOV.U32 R12, RZ, RZ, R11 ;  /* 0x000000ffff0c7224 */ /* 0x001fe200078e000b */
[----:B------:R-:W-:-:S05]  /*3d550*/  MOV R13, R10 ;  /* 0x0000000a000d7202 */ /* 0x000fca0000000f00 */
[----:B------:R-:W-:Y:S08]  /*3d560*/  STL.64 [R1+0x2880], R12 ;  /* 0x0028800c01007387 */ /* 0x000ff00000100a00 */
[----:B------:R-:W-:Y:S04]  /*3d570*/  STL.64 [R1+0x200], R4 ;  /* 0x0002000401007387 */ /* 0x000fe80000100a00 */
[----:B------:R0:W-:Y:S01]  /*3d580*/  STL.64 [R1+0x208], R6 ;  /* 0x0002080601007387 */ /* 0x0001e20000100a00 */
[----:B------:R-:W-:-:S02]  /*3d590*/  IMAD.MOV.U32 R11, RZ, RZ, R20 ;  /* 0x000000ffff0b7224 */ /* 0x000fc400078e0014 */
[----:B------:R-:W-:Y:S01]  /*3d5a0*/  IMAD.MOV.U32 R10, RZ, RZ, R21 ;  /* 0x000000ffff0a7224 */ /* 0x000fe200078e0015 */
[----:B0-----:R-:W2:Y:S04]  /*3d5b0*/  LDL.LU.64 R6, [R1+0x28d0] ;  /* 0x0028d00001067983 */ /* 0x001ea80000300a00 */
[----:B------:R-:W3:Y:S04]  /*3d5c0*/  LDL.LU.64 R4, [R1+0x28c8] ;  /* 0x0028c80001047983 */ /* 0x000ee80000300a00 */
[----:B------:R-:W3:Y:S04]  /*3d5d0*/  LDL.LU.64 R22, [R1+0x28c0] ;  /* 0x0028c00001167983 */ /* 0x000ee80000300a00 */
[----:B------:R-:W3:Y:S04]  /*3d5e0*/  LDL.LU.64 R20, [R1+0x28b8] ;  /* 0x0028b80001147983 */ /* 0x000ee80000300a00 */
[----:B------:R-:W-:Y:S04]  /*3d5f0*/  STL.64 [R1+0x28b0], R10 ;  /* 0x0028b00a01007387 */ /* 0x000fe80000100a00 */
[----:B------:R3:W-:Y:S02]  /*3d600*/  STL.64 [R1+0x28a8], R8 ;  /* 0x0028a80801007387 */ /* 0x0007e40000100a00 */
        /* <DEDUP_REMOVED lines=8> */
[----:B--2---:R-:W-:Y:S04]  /*3d690*/  STL.64 [R1+0x2838], R6 ;  /* 0x0028380601007387 */ /* 0x004fe80000100a00 */
        /* <DEDUP_REMOVED lines=37> */
[----:B------:R-:W2:Y:S04]  /*3d8f0*/  LDL.LU.64 R8, [R1+0x28a8] ;  /* 0x0028a80001087983 */ /* 0x000ea80000300a00 */
[----:B------:R0:W-:Y:S04]  /*3d900*/  STL.64 [R1+0x2828], R24 ;  /* 0x0028281801007387 */ /* 0x0001e80000100a00 */
[----:B0-----:R-:W3:Y:S04]  /*3d910*/  LDL.LU R24, [R1+0x500] ;  /* 0x0005000001187983 */ /* 0x001ee80000300800 */
[----:B------:R-:W3:Y:S04]  /*3d920*/  LDL.LU R25, [R1+0x504] ;  /* 0x0005040001197983 */ /* 0x000ee80000300800 */
[----:B------:R-:W3:Y:S04]  /*3d930*/  LDL.LU R26, [R1+0x508] ;  /* 0x00050800011a7983 */ /* 0x000ee80000300800 */
[----:B------:R-:W3:Y:S01]  /*3d940*/  LDL.LU R27, [R1+0x50c] ;  /* 0x00050c00011b7983 */ /* 0x000ee20000300800 */
[----:B--2---:R-:W-:Y:S03]  /*3d950*/  HMMA.16816.F32.BF16 R16, R16, R8, R20 ;  /* 0x000000081010723c */ /* 0x004fe60000041814 */
[----:B------:R-:W2:Y:S04]  /*3d960*/  LDL.LU.64 R22, [R1+0x28a0] ;  /* 0x0028a00001167983 */ /* 0x000ea80000300a00 */
[----:B------:R-:W2:Y:S01]  /*3d970*/  LDL.LU.64 R20, [R1+0x2898] ;  /* 0x0028980001147983 */ /* 0x000ea20000300a00 */
[----:B------:R-:W-:-:S02]  /*3d980*/  IMAD.MOV.U32 R12, RZ, RZ, R15 ;  /* 0x000000ffff0c7224 */ /* 0x000fc400078e000f */
[----:B------:R-:W-:-:S09]  /*3d990*/  IMAD.MOV.U32 R13, RZ, RZ, R14 ;  /* 0x000000ffff0d7224 */ /* 0x000fd200078e000e */
[----:B------:R-:W-:Y:S04]  /*3d9a0*/  STL.64 [R1+0x3d0], R16 ;  /* 0x0003d01001007387 */ /* 0x000fe80000100a00 */
[----:B------:R-:W-:Y:S01]  /*3d9b0*/  STL.64 [R1+0x3d8], R18 ;  /* 0x0003d81201007387 */ /* 0x000fe20000100a00 */
        /* <DEDUP_REMOVED lines=26> */
[----:B------:R-:W2:Y:S01]  /*3db60*/  LDL.LU.64 R4, [R1+0x2840] ;  /* 0x0028400001047983 */ /* 0x000ea20000300a00 */
[----:B---3--:R-:W-:-:S02]  /*3db70*/  IMAD.MOV.U32 R16, RZ, RZ, R11 ;  /* 0x000000ffff107224 */ /* 0x008fc400078e000b */
[----:B------:R-:W-:Y:S01]  /*3db80*/  IMAD.MOV.U32 R17, RZ, RZ, R10 ;  /* 0x000000ffff117224 */ /* 0x000fe200078e000a */
[----:B------:R0:W-:Y:S04]  /*3db90*/  STL.64 [R1+0x27f8], R12 ;  /* 0x0027f80c01007387 */ /* 0x0001e80000100a00 */
[----:B0-----:R-:W3:Y:S04]  /*3dba0*/  LDL.LU R12, [R1+0x360] ;  /* 0x00036000010c7983 */ /* 0x001ee80000300800 */
[----:B------:R-:W3:Y:S04]  /*3dbb0*/  LDL.LU R13, [R1+0x364] ;  /* 0x00036400010d7983 */ /* 0x000ee80000300800 */
[----:B------:R-:W3:Y:S04]  /*3dbc0*/  LDL.LU R14, [R1+0x368] ;  /* 0x00036800010e7983 */ /* 0x000ee80000300800 */
[----:B------:R-:W3:Y:S01]  /*3dbd0*/  LDL.LU R15, [R1+0x36c] ;  /* 0x00036c00010f7983 */ /* 0x000ee20000300800 */
[----:B--2---:R-:W-:-:S15]  /*3dbe0*/  HMMA.16816.F32.BF16 R4, R20, R16, R4 ;  /* 0x000000101404723c */ /* 0x004fde0000041804 */
[----:B------:R-:W-:-:S04]  /*3dbf0*/  NOP ;  /* 0x0000000000007918 */ /* 0x000fc80000000000 */
[----:B------:R-:W-:Y:S04]  /*3dc00*/  STL.64 [R1+0x410], R4 ;  /* 0x0004100401007387 */ /* 0x000fe80000100a00 */
[----:B------:R0:W-:Y:S04]  /*3dc10*/  STL.64 [R1+0x418], R6 ;  /* 0x0004180601007387 */ /* 0x0001e80000100a00 */
[----:B0-----:R-:W2:Y:S04]  /*3dc20*/  LDL.LU.64 R6, [R1+0x2838] ;  /* 0x0028380001067983 */ /* 0x001ea80000300a00 */
[----:B------:R-:W2:Y:S04]  /*3dc30*/  LDL.LU.64 R4, [R1+0x2830] ;  /* 0x0028300001047983 */ /* 0x000ea80000300a00 */
[----:B------:R-:W-:Y:S01]  /*3dc40*/  STL.64 [R1+0x27f0], R16 ;  /* 0x0027f01001007387 */ /* 0x000fe20000100a00 */
[----:B--2---:R-:W-:-:S15]  /*3dc50*/  HMMA.16816.F32.BF16 R24, R20, R4, R24 ;  /* 0x000000041418723c */ /* 0x004fde0000041818 */
[----:B------:R-:W-:-:S04]  /*3dc60*/  NOP ;  /* 0x0000000000007918 */ /* 0x000fc80000000000 */
[----:B------:R0:W-:Y:S04]  /*3dc70*/  STL.64 [R1+0x400], R24 ;  /* 0x0004001801007387 */ /* 0x0001e80000100a00 */
[----:B------:R-:W-:Y:S04]  /*3dc80*/  STL.64 [R1+0x408], R26 ;  /* 0x0004081a01007387 */ /* 0x000fe80000100a00 */
[----:B0-----:R-:W2:Y:S04]  /*3dc90*/  LDL.LU.64 R24, [R1+0x2828] ;  /* 0x0028280001187983 */ /* 0x001ea80000300a00 */
[----:B------:R-:W-:Y:S04]  /*3dca0*/  STL.64 [R1+0x27e8], R6 ;  /* 0x0027e80601007387 */ /* 0x000fe80000100a00 */
[----:B------:R0:W-:Y:S04]  /*3dcb0*/  STL.64 [R1+0x27e0], R4 ;  /* 0x0027e00401007387 */ /* 0x0001e80000100a00 */
[----:B0-----:R-:W2:Y:S04]  /*3dcc0*/  LDL.LU R4, [R1+0x3f0] ;  /* 0x0003f00001047983 */ /* 0x001ea80000300800 */
[----:B------:R-:W2:Y:S04]  /*3dcd0*/  LDL.LU R5, [R1+0x3f4] ;  /* 0x0003f40001057983 */ /* 0x000ea80000300800 */
[----:B------:R-:W2:Y:S04]  /*3dce0*/  LDL.LU R6, [R1+0x3f8] ;  /* 0x0003f80001067983 */ /* 0x000ea80000300800 */
[----:B------:R-:W2:Y:S01]  /*3dcf0*/  LDL.LU R7, [R1+0x3fc] ;  /* 0x0003fc0001077983 */ /* 0x000ea20000300800 */
[C---:B---3--:R-:W-:Y:S08]  /*3dd00*/  HMMA.16816.F32.BF16 R12, R20.reuse, R8, R12 ;  /* 0x00000008140c723c */ /* 0x048ff0000004180c */
[----:B--2---:R-:W-:Y:S01]  /*3dd10*/  HMMA.16816.F32.BF16 R4, R20, R24, R4 ;  /* 0x000000181404723c */ /* 0x004fe20000041804 */
[----:B------:R-:W-:-:S02]  /*3dd20*/  IMAD.MOV.U32 R11, RZ, RZ, R24 ;  /* 0x000000ffff0b7224 */ /* 0x000fc400078e0018 */
[----:B------:R-:W-:-:S15]  /*3dd30*/  IMAD.MOV.U32 R10, RZ, RZ, R25 ;  /* 0x000000ffff0a7224 */ /* 0x000fde00078e0019 */
[----:B------:R-:W-:Y:S01]  /*3dd40*/  NOP ;  /* 0x0000000000007918 */ /* 0x000fe20000000000 */
[----:B------:R0:W-:Y:S04]  /*3dd50*/  STL.64 [R1+0x3f0], R4 ;  /* 0x0003f00401007387 */ /* 0x0001e80000100a00 */
[----:B------:R1:W-:Y:S04]  /*3dd60*/  STL.64 [R1+0x3f8], R6 ;  /* 0x0003f80601007387 */ /* 0x0003e80000100a00 */
[----:B------:R-:W2:Y:S04]  /*3dd70*/  LDL.LU.64 R26, [R1+0x2820] ;  /* 0x00282000011a7983 */ /* 0x000ea80000300a00 */
[----:B------:R-:W2:Y:S04]  /*3dd80*/  LDL.LU.64 R24, [R1+0x2818] ;  /* 0x0028180001187983 */ /* 0x000ea80000300a00 */
[----:B0-----:R-:W2:Y:S04]  /*3dd90*/  LDL.LU R4, [R1+0x4f0] ;  /* 0x0004f00001047983 */ /* 0x001ea80000300800 */
[----:B------:R0:W-:Y:S04]  /*3dda0*/  STL.64 [R1+0x350], R12 ;  /* 0x0003500c01007387 */ /* 0x0001e80000100a00 */
[----:B------:R3:W-:Y:S04]  /*3ddb0*/  STL.64 [R1+0x358], R14 ;  /* 0x0003580e01007387 */ /* 0x0007e80000100a00 */
[----:B------:R-:W2:Y:S04]  /*3ddc0*/  LDL.LU R5, [R1+0x4f4] ;  /* 0x0004f40001057983 */ /* 0x000ea80000300800 */
[----:B-1----:R-:W2:Y:S04]  /*3ddd0*/  LDL.LU R6, [R1+0x4f8] ;  /* 0x0004f80001067983 */ /* 0x002ea80000300800 */
[----:B------:R-:W2:Y:S04]  /*3dde0*/  LDL.LU R7, [R1+0x4fc] ;  /* 0x0004fc0001077983 */ /* 0x000ea80000300800 */
[----:B------:R-:W2:Y:S04]  /*3ddf0*/  LDL.64 R16, [R1+0x40] ;  /* 0x0000400001107983 */ /* 0x000ea80000100a00 */
[----:B0-----:R-:W2:Y:S04]  /*3de00*/  LDL.LU R12, [R1+0x4d0] ;  /* 0x0004d000010c7983 */ /* 0x001ea80000300800 */
[----:B------:R-:W2:Y:S04]  /*3de10*/  LDL.LU R13, [R1+0x4d4] ;  /* 0x0004d400010d7983 */ /* 0x000ea80000300800 */
[----:B---3--:R-:W3:Y:S04]  /*3de20*/  LDL.LU R14, [R1+0x4d8] ;  /* 0x0004d800010e7983 */ /* 0x008ee80000300800 */
[----:B------:R-:W3:Y:S04]  /*3de30*/  LDL.LU R15, [R1+0x4dc] ;  /* 0x0004dc00010f7983 */ /* 0x000ee80000300800 */
[----:B---3--:R-:W-:Y:S04]  /*3de40*/  STL.64 [R1+0x2808], R14 ;  /* 0x0028080e01007387 */ /* 0x008fe80000100a00 */
[----:B--2---:R0:W-:Y:S04]  /*3de50*/  STL.64 [R1+0x2800], R12 ;  /* 0x0028000c01007387 */ /* 0x0041e80000100a00 */
[----:B0-----:R-:W2:Y:S04]  /*3de60*/  LDL.64 R12, [R1+0x30] ;  /* 0x00003000010c7983 */ /* 0x001ea80000100a00 */
[----:B------:R0:W-:Y:S04]  /*3de70*/  STL.64 [R1+0x27c0], R8 ;  /* 0x0027c00801007387 */ /* 0x0001e80000100a00 */
[----:B------:R1:W-:Y:S04]  /*3de80*/  STL.64 [R1+0x2810], R10 ;  /* 0x0028100a01007387 */ /* 0x0003e80000100a00 */
[----:B0-----:R-:W2:Y:S04]  /*3de90*/  LDL.LU R8, [R1+0x4e0] ;  /* 0x0004e00001087983 */ /* 0x001ea80000300800 */
[----:B------:R-:W2:Y:S04]  /*3dea0*/  LDL.LU R9, [R1+0x4e4] ;  /* 0x0004e40001097983 */ /* 0x000ea80000300800 */
[----:B-1----:R-:W2:Y:S04]  /*3deb0*/  LDL.LU R10, [R1+0x4e8] ;  /* 0x0004e800010a7983 */ /* 0x002ea80000300800 */
[----:B------:R-:W2:Y:S04]  /*3dec0*/  LDL.LU R11, [R1+0x4ec] ;  /* 0x0004ec00010b7983 */ /* 0x000ea80000300800 */
[----:B------:R-:W3:Y:S04]  /*3ded0*/  LDL.LU R20, [R1+0x240] ;  /* 0x0002400001147983 */ /* 0x000ee80000300800 */
[----:B------:R-:W3:Y:S04]  /*3dee0*/  LDL.LU R21, [R1+0x244] ;  /* 0x0002440001157983 */ /* 0x000ee80000300800 */
[----:B------:R-:W2:Y:S04]  /*3def0*/  LDL.LU R22, [R1+0x248] ;  /* 0x0002480001167983 */ /* 0x000ea80000300800 */
[----:B------:R-:W2:Y:S04]  /*3df00*/  LDL.LU R23, [R1+0x24c] ;  /* 0x00024c0001177983 */ /* 0x000ea80000300800 */
[----:B--2---:R-:W-:Y:S04]  /*3df10*/  STL.64 [R1+0x2748], R22 ;  /* 0x0027481601007387 */ /* 0x004fe80000100a00 */
[----:B---3--:R0:W-:Y:S04]  /*3df20*/  STL.64 [R1+0x2740], R20 ;  /* 0x0027401401007387 */ /* 0x0081e80000100a00 */
[----:B0-----:R-:W2:Y:S04]  /*3df30*/  LDL.LU R20, [R1+0x250] ;  /* 0x0002500001147983 */ /* 0x001ea80000300800 */
[----:B------:R-:W2:Y:S04]  /*3df40*/  LDL.LU R21, [R1+0x254] ;  /* 0x0002540001157983 */ /* 0x000ea80000300800 */
[----:B------:R-:W3:Y:S04]  /*3df50*/  LDL.LU R22, [R1+0x258] ;  /* 0x0002580001167983 */ /* 0x000ee80000300800 */
[----:B------:R-:W3:Y:S01]  /*3df60*/  LDL.LU R23, [R1+0x25c] ;  /* 0x00025c0001177983 */ /* 0x000ee20000300800 */
[C---:B------:R-:W-:Y:S08]  /*3df70*/  HMMA.16816.F32.BF16 R4, R24.reuse, R16, R4 ;  /* 0x000000101804723c */ /* 0x040ff00000041804 */
[----:B------:R-:W-:Y:S01]  /*3df80*/  HMMA.16816.F32.BF16 R8, R24, R12, R8 ;  /* 0x0000000c1808723c */ /* 0x000fe20000041808 */
[----:B---3--:R-:W-:Y:S04]  /*3df90*/  STL.64 [R1+0x2758], R22 ;  /* 0x0027581601007387 */ /* 0x008fe80000100a00 */
[----:B--2---:R0:W-:Y:S04]  /*3dfa0*/  STL.64 [R1+0x2750], R20 ;  /* 0x0027501401007387 */ /* 0x0041e80000100a00 */
[----:B0-----:R-:W2:Y:S04]  /*3dfb0*/  LDL.LU R20, [R1+0x260] ;  /* 0x0002600001147983 */ /* 0x001ea80000300800 */
[----:B------:R-:W2:Y:S04]  /*3dfc0*/  LDL.LU R21, [R1+0x264] ;  /* 0x0002640001157983 */ /* 0x000ea80000300800 */
[----:B------:R-:W3:Y:S04]  /*3dfd0*/  LDL.LU R22, [R1+0x268] ;  /* 0x0002680001167983 */ /* 0x000ee80000300800 */
[----:B------:R-:W3:Y:S04]  /*3dfe0*/  LDL.LU R23, [R1+0x26c] ;  /* 0x00026c0001177983 */ /* 0x000ee80000300800 */
[----:B---3--:R-:W-:Y:S04]  /*3dff0*/  STL.64 [R1+0x2768], R22 ;  /* 0x0027681601007387 */ /* 0x008fe80000100a00 */
[----:B--2---:R-:W-:Y:S04]  /*3e000*/  STL.64 [R1+0x2760], R20 ;  /* 0x0027601401007387 */ /* 0x004fe80000100a00 */
[----:B------:R0:W-:Y:S04]  /*3e010*/  STL.64 [R1+0x3c0], R4 ;  /* 0x0003c00401007387 */ /* 0x0001e80000100a00 */
[----:B------:R1:W-:Y:S01]  /*3e020*/  STL.64 [R1+0x3c8], R6 ;  /* 0x0003c80601007387 */ /* 0x0003e20000100a00 */
[----:B0-----:R-:W-:-:S02]  /*3e030*/  IMAD.MOV.U32 R5, RZ, RZ, R16 ;  /* 0x000000ffff057224 */ /* 0x001fc400078e0010 */
[----:B------:R-:W-:Y:S01]  /*3e040*/  IMAD.MOV.U32 R4, RZ, RZ, R17 ;  /* 0x000000ffff047224 */ /* 0x000fe200078e0011 */
[----:B------:R-:W2:Y:S01]  /*3e050*/  LDL.LU R16, [R1+0x4c0] ;  /* 0x0004c00001107983 */ /* 0x000ea20000300800 */
[----:B------:R-:W-:-:S03]  /*3e060*/  IMAD.MOV.U32 R21, RZ, RZ, R18 ;  /* 0x000000ffff157224 */ /* 0x000fc600078e0012 */
[----:B------:R-:W2:Y:S01]  /*3e070*/  LDL.LU R17, [R1+0x4c4] ;  /* 0x0004c40001117983 */ /* 0x000ea20000300800 */
[----:B------:R-:W-:-:S03]  /*3e080*/  IMAD.MOV.U32 R20, RZ, RZ, R19 ;  /* 0x000000ffff147224 */ /* 0x000fc600078e0013 */
[----:B------:R-:W2:Y:S04]  /*3e090*/  LDL.LU R18, [R1+0x4c8] ;  /* 0x0004c80001127983 */ /* 0x000ea80000300800 */
[----:B------:R-:W2:Y:S04]  /*3e0a0*/  LDL.LU R19, [R1+0x4cc] ;  /* 0x0004cc0001137983 */ /* 0x000ea80000300800 */
[----:B------:R-:W-:Y:S04]  /*3e0b0*/  STL.64 [R1+0x3b0], R8 ;  /* 0x0003b00801007387 */ /* 0x000fe80000100a00 */
[----:B------:R0:W-:Y:S01]  /*3e0c0*/  STL.64 [R1+0x3b8], R10 ;  /* 0x0003b80a01007387 */ /* 0x0001e20000100a00 */
[----:B-1----:R-:W-:-:S02]  /*3e0d0*/  IMAD.MOV.U32 R7, RZ, RZ, R12 ;  /* 0x000000ffff077224 */ /* 0x002fc400078e000c */
[----:B------:R-:W-:Y:S01]  /*3e0e0*/  IMAD.MOV.U32 R6, RZ, RZ, R13 ;  /* 0x000000ffff067224 */ /* 0x000fe200078e000d */
[----:B0-----:R-:W3:Y:S04]  /*3e0f0*/  LDL.LU.64 R10, [R1+0x2810] ;  /* 0x00281000010a7983 */ /* 0x001ee80000300a00 */
[----:B------:R-:W2:Y:S04]  /*3e100*/  LDL.LU.64 R14, [R1+0x2808] ;  /* 0x00280800010e7983 */ /* 0x000ea80000300a00 */
[----:B------:R-:W2:Y:S02]  /*3e110*/  LDL.LU.64 R12, [R1+0x2800] ;  /* 0x00280000010c7983 */ /* 0x000ea40000300a00 */
[----:B--2---:R-:W-:Y:S01]  /*3e120*/  HMMA.16816.F32.BF16 R12, R24, R20, R12 ;  /* 0x00000014180c723c */ /* 0x004fe2000004180c */
[----:B---3--:R-:W-:-:S02]  /*3e130*/  IMAD.MOV.U32 R8, RZ, RZ, R11 ;  /* 0x000000ffff087224 */ /* 0x008fc400078e000b */
[----:B------:R-:W-:-:S15]  /*3e140*/  IMAD.MOV.U32 R9, RZ, RZ, R10 ;  /* 0x000000ffff097224 */ /* 0x000fde00078e000a */
[----:B------:R-:W-:Y:S01]  /*3e150*/  NOP ;  /* 0x0000000000007918 */ /* 0x000fe20000000000 */
[----:B------:R0:W-:Y:S04]  /*3e160*/  STL.64 [R1+0x3a0], R12 ;  /* 0x0003a00c01007387 */ /* 0x0001e80000100a00 */
[----:B------:R-:W-:Y:S04]  /*3e170*/  STL.64 [R1+0x3a8], R14 ;  /* 0x0003a80e01007387 */ /* 0x000fe80000100a00 */
[----:B0-----:R-:W2:Y:S04]  /*3e180*/  LDL.LU.64 R12, [R1+0x27f8] ;  /* 0x0027f800010c7983 */ /* 0x001ea80000300a00 */
[----:B------:R-:W-:Y:S04]  /*3e190*/  STL.64 [R1+0x27d8], R8 ;  /* 0x0027d80801007387 */ /* 0x000fe80000100a00 */
[----:B------:R0:W-:Y:S02]  /*3e1a0*/  STL.64 [R1+0x2778], R20 ;  /* 0x0027781401007387 */ /* 0x0001e40000100a00 */
[----:B0-----:R-:W-:Y:S01]  /*3e1b0*/  IMAD.MOV.U32 R20, RZ, RZ, R7 ;  /* 0x000000ffff147224 */ /* 0x001fe200078e0007 */
[----:B------:R-:W-:-:S05]  /*3e1c0*/  MOV R21, R6 ;  /* 0x0000000600157202 */ /* 0x000fca0000000f00 */
[----:B------:R0:W-:Y:S02]  /*3e1d0*/  STL.64 [R1+0x2790], R20 ;  /* 0x0027901401007387 */ /* 0x0001e40000100a00 */
[----:B0-----:R-:W-:Y:S02]  /*3e1e0*/  IMAD.MOV.U32 R21, RZ, RZ, R4 ;  /* 0x000000ffff157224 */ /* 0x001fe400078e0004 */
[----:B------:R-:W-:Y:S01]  /*3e1f0*/  IMAD.MOV.U32 R20, RZ, RZ, R5 ;  /* 0x000000ffff147224 */ /* 0x000fe200078e0005 */
        /* <DEDUP_REMOVED lines=8> */
[----:B------:R0:W-:Y:S04]  /*3e280*/  STL.64 [R1+0x27b8], R20 ;  /* 0x0027b81401007387 */ /* 0x0001e80000100a00 */
[----:B0-----:R-:W3:Y:S04]  /*3e290*/  LDL.LU R20, [R1+0x2a0] ;  /* 0x0002a00001147983 */ /* 0x001ee80000300800 */
[----:B------:R-:W3:Y:S04]  /*3e2a0*/  LDL.LU R21, [R1+0x2a4] ;  /* 0x0002a40001157983 */ /* 0x000ee80000300800 */
[----:B------:R-:W3:Y:S04]  /*3e2b0*/  LDL.LU R22, [R1+0x2a8] ;  /* 0x0002a80001167983 */ /* 0x000ee80000300800 */
[----:B------:R-:W3:Y:S01]  /*3e2c0*/  LDL.LU R23, [R1+0x2ac] ;  /* 0x0002ac0001177983 */ /* 0x000ee20000300800 */
[C---:B--2---:R-:W-:Y:S03]  /*3e2d0*/  HMMA.16816.F32.BF16 R16, R24.reuse, R12, R16 ;  /* 0x0000000c1810723c */ /* 0x044fe60000041810 */
[----:B---3--:R-:W-:Y:S04]  /*3e2e0*/  STL.64 [R1+0x27d0], R22 ;  /* 0x0027d01601007387 */ /* 0x008fe80000100a00 */
[----:B------:R0:W-:Y:S04]  /*3e2f0*/  STL.64 [R1+0x27c8], R20 ;  /* 0x0027c81401007387 */ /* 0x0001e80000100a00 */
        /* <DEDUP_REMOVED lines=29> */
[----:B--2---:R-:W-:-:S15]  /*3e4d0*/  HMMA.16816.F32.BF16 R8, R24, R4, R8 ;  /* 0x000000041808723c */ /* 0x004fde0000041808 */
[----:B------:R-:W-:-:S04]  /*3e4e0*/  NOP ;  /* 0x0000000000007918 */ /* 0x000fc80000000000 */
[----:B------:R0:W-:Y:S04]  /*3e4f0*/  STL.64 [R1+0x370], R8 ;  /* 0x0003700801007387 */ /* 0x0001e80000100a00 */
[----:B------:R1:W-:Y:S04]  /*3e500*/  STL.64 [R1+0x378], R10 ;  /* 0x0003780a01007387 */ /* 0x0003e80000100a00 */
[----:B0-----:R-:W1:Y:S02]  /*3e510*/  LDL.LU.64 R8, [R1+0x27d8] ;  /* 0x0027d80001087983 */ /* 0x001e640000300a00 */
[----:B-1----:R-:W-:Y:S02]  /*3e520*/  HMMA.16816.F32.BF16 R8, R24, R8, R20 ;  /* 0x000000081808723c */ /* 0x002fe40000041814 */
[----:B------:R-:W2:Y:S04]  /*3e530*/  LDL.LU.64 R22, [R1+0x27d0] ;  /* 0x0027d00001167983 */ /* 0x000ea80000300a00 */
[----:B------:R-:W2:-:S13]  /*3e540*/  LDL.LU.64 R20, [R1+0x27c8] ;  /* 0x0027c80001147983 */ /* 0x000e9a0000300a00 */
[----:B------:R0:W-:Y:S04]  /*3e550*/  STL.64 [R1+0x360], R8 ;  /* 0x0003600801007387 */ /* 0x0001e80000100a00 */
[----:B------:R1:W-:Y:S04]  /*3e560*/  STL.64 [R1+0x368], R10 ;  /* 0x0003680a01007387 */ /* 0x0003e80000100a00 */
[----:B0-----:R-:W2:Y:S02]  /*3e570*/  LDL.LU.64 R8, [R1+0x27c0] ;  /* 0x0027c00001087983 */ /* 0x001ea40000300a00 */
[----:B--2---:R-:W-:Y:S02]  /*3e580*/  HMMA.16816.F32.BF16 R24, R24, R8, R20 ;  /* 0x000000081818723c */ /* 0x004fe40000041814 */
[----:B------:R-:W2:Y:S04]  /*3e590*/  LDL.LU.64 R20, [R1+0x27b8] ;  /* 0x0027b80001147983 */ /* 0x000ea80000300a00 */
[----:B-1----:R-:W2:Y:S04]  /*3e5a0*/  LDL.LU.64 R10, [R1+0x27b0] ;  /* 0x0027b000010a7983 */ /* 0x002ea80000300a00 */
[----:B------:R-:W2:Y:S09]  /*3e5b0*/  LDL.LU.64 R8, [R1+0x27a8] ;  /* 0x0027a80001087983 */ /* 0x000eb20000300a00 */
[----:B------:R0:W-:Y:S04]  /*3e5c0*/  STL.64 [R1+0x2a0], R24 ;  /* 0x0002a01801007387 */ /* 0x0001e80000100a00 */
[----:B------:R-:W-:Y:S04]  /*3e5d0*/  STL.64 [R1+0x2a8], R26 ;  /* 0x0002a81a01007387 */ /* 0x000fe80000100a00 */
[----:B0-----:R-:W3:Y:S01]  /*3e5e0*/  LDL.64 R24, [R1+0x70] ;  /* 0x0000700001187983 */ /* 0x001ee20000100a00 */
        /* <DEDUP_REMOVED lines=23> */
[----:B------:R-:W-:Y:S04]  /*3e760*/  STL.64 [R1+0x268], R14 ;  /* 0x0002680e01007387 */ /* 0x000fe80000100a00 */
[----:B----4-:R-:W0:Y:S04]  /*3e770*/  LDSM.16.MT88.4 R12, [R29+UR5+0x4000] ;  /* 0x004000051d0c783b */ /* 0x010e280008004200 */
[----:B0-----:R-:W-:Y:S04]  /*3e780*/  STL.64 [R1+0x2738], R14 ;  /* 0x0027380e01007387 */ /* 0x001fe80000100a00 */
[----:B------:R0:W-:Y:S04]  /*3e790*/  STL.64 [R1+0x2730], R12 ;  /* 0x0027300c01007387 */ /* 0x0001e80000100a00 */
[----:B0-----:R-:W4:Y:S04]  /*3e7a0*/  LDL.LU R12, [R1+0x230] ;  /* 0x00023000010c7983 */ /* 0x001f280000300800 */
[----:B------:R-:W4:Y:S04]  /*3e7b0*/  LDL.LU R13, [R1+0x234] ;  /* 0x00023400010d7983 */ /* 0x000f280000300800 */
[----:B------:R-:W4:Y:S04]  /*3e7c0*/  LDL.LU R14, [R1+0x238] ;  /* 0x00023800010e7983 */ /* 0x000f280000300800 */
[----:B------:R-:W4:Y:S01]  /*3e7d0*/  LDL.LU R15, [R1+0x23c] ;  /* 0x00023c00010f7983 */ /* 0x000f220000300800 */
        /* <DEDUP_REMOVED lines=8> */
[----:B---3--:R-:W-:Y:S04]  /*3e860*/  STL.64 [R1+0x26e0], R6 ;  /* 0x0026e00601007387 */ /* 0x008fe80000100a00 */
[----:B------:R4:W-:Y:S01]  /*3e870*/  STL.64 [R1+0x26d8], R4 ;  /* 0x0026d80401007387 */ /* 0x0009e20000100a00 */
[C---:B--2---:R-:W-:Y:S03]  /*3e880*/  HMMA.16816.F32.BF16 R16, R8.reuse, R4, R20 ;  /* 0x000000040810723c */ /* 0x044fe60000041814 */
[----:B------:R-:W0:Y:S05]  /*3e890*/  LDSM.16.MT88.4 R20, [R3+UR5+0x5000] ;  /* 0x005000050314783b */ /* 0x000e2a0008004200 */
[----:B----4-:R-:W-:Y:S11]  /*3e8a0*/  HMMA.16816.F32.BF16 R4, R8, R24, R12 ;  /* 0x000000180804723c */ /* 0x010ff6000004180c */
[----:B------:R1:W-:Y:S04]  /*3e8b0*/  STL.64 [R1+0x240], R16 ;  /* 0x0002401001007387 */ /* 0x0003e80000100a00 */
[----:B------:R-:W-:Y:S04]  /*3e8c0*/  STL.64 [R1+0x248], R18 ;  /* 0x0002481201007387 */ /* 0x000fe80000100a00 */
[----:B0-----:R-:W-:Y:S04]  /*3e8d0*/  STL.64 [R1+0x2600], R22 ;  /* 0x0026001601007387 */ /* 0x001fe80000100a00 */
[----:B------:R-:W-:Y:S04]  /*3e8e0*/  STL.64 [R1+0x25f8], R20 ;  /* 0x0025f81401007387 */ /* 0x000fe80000100a00 */
[----:B------:R0:W-:Y:S04]  /*3e8f0*/  STL.64 [R1+0x230], R4 ;  /* 0x0002300401007387 */ /* 0x0001e80000100a00 */
[----:B------:R2:W-:Y:S04]  /*3e900*/  STL.64 [R1+0x238], R6 ;  /* 0x0002380601007387 */ /* 0x0005e80000100a00 */
[----:B------:R-:W3:Y:S04]  /*3e910*/  LDL.LU R12, [R1+0x110] ;  /* 0x00011000010c7983 */ /* 0x000ee80000300800 */
[----:B------:R-:W3:Y:S04]  /*3e920*/  LDL.LU R13, [R1+0x114] ;  /* 0x00011400010d7983 */ /* 0x000ee80000300800 */
[----:B------:R-:W3:Y:S04]  /*3e930*/  LDL.LU R14, [R1+0x118] ;  /* 0x00011800010e7983 */ /* 0x000ee80000300800 */
[----:B------:R-:W3:Y:S04]  /*3e940*/  LDL.LU R15, [R1+0x11c] ;  /* 0x00011c00010f7983 */ /* 0x000ee80000300800 */
[----:B-1----:R-:W3:Y:S04]  /*3e950*/  LDL.LU.64 R16, [R1+0x80] ;  /* 0x0000800001107983 */ /* 0x002ee80000300a00 */
[----:B0-----:R-:W4:Y:S04]  /*3e960*/  LDL.LU R4, [R1+0x1b0] ;  /* 0x0001b00001047983 */ /* 0x001f280000300800 */
[----:B------:R-:W4:Y:S04]  /*3e970*/  LDL.LU R5, [R1+0x1b4] ;  /* 0x0001b40001057983 */ /* 0x000f280000300800 */
[----:B--2---:R-:W2:Y:S04]  /*3e980*/  LDL.LU R6, [R1+0x1b8] ;  /* 0x0001b80001067983 */ /* 0x004ea80000300800 */
[----:B------:R-:W2:Y:S04]  /*3e990*/  LDL.LU R7, [R1+0x1bc] ;  /* 0x0001bc0001077983 */ /* 0x000ea80000300800 */
[----:B--2---:R-:W-:Y:S04]  /*3e9a0*/  STL.64 [R1+0x26f0], R6 ;  /* 0x0026f00601007387 */ /* 0x004fe80000100a00 */
[----:B----4-:R0:W-:Y:S04]  /*3e9b0*/  STL.64 [R1+0x26e8], R4 ;  /* 0x0026e80401007387 */ /* 0x0101e80000100a00 */
[----:B0-----:R-:W2:Y:S04]  /*3e9c0*/  LDL.LU.64 R4, [R1] ;  /* 0x0000000001047983 */ /* 0x001ea80000300a00 */
[----:B--2---:R0:W-:Y:S04]  /*3e9d0*/  STL.64 [R1+0x26f8], R4 ;  /* 0x0026f80401007387 */ /* 0x0041e80000100a00 */
[----:B0-----:R-:W2:Y:S04]  /*3e9e0*/  LDL.LU.64 R4, [R1+0x10] ;  /* 0x0000100001047983 */ /* 0x001ea80000300a00 */
[----:B--2---:R0:W-:Y:S04]  /*3e9f0*/  STL.64 [R1+0x2708], R4 ;  /* 0x0027080401007387 */ /* 0x0041e80000100a00 */
[----:B0-----:R-:W2:Y:S04]  /*3ea00*/  LDL.LU R4, [R1+0x1e0] ;  /* 0x0001e00001047983 */ /* 0x001ea80000300800 */
[----:B------:R-:W2:Y:S04]  /*3ea10*/  LDL.LU R5, [R1+0x1e4] ;  /* 0x0001e40001057983 */ /* 0x000ea80000300800 */
[----:B------:R-:W4:Y:S04]  /*3ea20*/  LDL.LU R6, [R1+0x1e8] ;  /* 0x0001e80001067983 */ /* 0x000f280000300800 */
[----:B------:R-:W4:Y:S04]  /*3ea30*/  LDL.LU R7, [R1+0x1ec] ;  /* 0x0001ec0001077983 */ /* 0x000f280000300800 */
[----:B----4-:R-:W-:Y:S04]  /*3ea40*/  STL.64 [R1+0x2718], R6 ;  /* 0x0027180601007387 */ /* 0x010fe80000100a00 */
[----:B--2---:R0:W-:Y:S04]  /*3ea50*/  STL.64 [R1+0x2710], R4 ;  /* 0x0027100401007387 */ /* 0x0041e80000100a00 */
[----:B0-----:R-:W2:Y:S04]  /*3ea60*/  LDL.LU.64 R4, [R1+0x40] ;  /* 0x0000400001047983 */ /* 0x001ea80000300a00 */
[----:B------:R-:W4:Y:S01]  /*3ea70*/  LDL.LU.64 R20, [R1+0x20] ;  /* 0x0000200001147983 */ /* 0x000f220000300a00 */
[----:B------:R-:W-:-:S03]  /*3ea80*/  IMAD.MOV.U32 R29, RZ, RZ, R25 ;  /* 0x000000ffff1d7224 */ /* 0x000fc600078e0019 */
[----:B------:R-:W0:Y:S04]  /*3ea90*/  LDSM.16.MT88.4 R24, [R3+UR5+0x5080] ;  /* 0x005080050318783b */ /* 0x000e280008004200 */
[----:B----4-:R1:W-:Y:S04]  /*3eaa0*/  STL.64 [R1+0x2700], R20 ;  /* 0x0027001401007387 */ /* 0x0103e80000100a00 */
[----:B-1----:R-:W4:Y:S04]  /*3eab0*/  LDL.LU R20, [R1+0x1d0] ;  /* 0x0001d00001147983 */ /* 0x002f280000300800 */
[----:B------:R-:W4:Y:S04]  /*3eac0*/  LDL.LU R21, [R1+0x1d4] ;  /* 0x0001d40001157983 */ /* 0x000f280000300800 */
[----:B------:R-:W2:Y:S04]  /*3ead0*/  LDL.LU R22, [R1+0x1d8] ;  /* 0x0001d80001167983 */ /* 0x000ea80000300800 */
[----:B------:R-:W2:Y:S01]  /*3eae0*/  LDL.LU R23, [R1+0x1dc] ;  /* 0x0001dc0001177983 */ /* 0x000ea20000300800 */
[----:B---3--:R-:W-:Y:S03]  /*3eaf0*/  HMMA.16816.F32.BF16 R8, R8, R16, R12 ;  /* 0x000000100808723c */ /* 0x008fe6000004180c */
        /* <DEDUP_REMOVED lines=8> */
[----:B0-----:R-:W3:Y:S04]  /*3eb80*/  LDL.LU.64 R24, [R1+0x30] ;  /* 0x0000300001187983 */ /* 0x001ee80000300a00 */
[----:B------:R-:W4:Y:S04]  /*3eb90*/  LDL.64 R26, [R1+0x38] ;  /* 0x00003800011a7983 */ /* 0x000f280000100a00 */
[----:B------:R-:W2:Y:S04]  /*3eba0*/  LDL.LU.64 R14, [R1+0x2738] ;  /* 0x00273800010e7983 */ /* 0x000ea80000300a00 */
[----:B------:R-:W2:Y:S04]  /*3ebb0*/  LDL.LU.64 R12, [R1+0x2730] ;  /* 0x00273000010c7983 */ /* 0x000ea80000300a00 */
[----:B------:R-:W-:Y:S04]  /*3ebc0*/  STL.64 [R1+0x110], R8 ;  /* 0x0001100801007387 */ /* 0x000fe80000100a00 */
[----:B------:R-:W-:Y:S04]  /*3ebd0*/  STL.64 [R1+0x118], R10 ;  /* 0x0001180a01007387 */ /* 0x000fe80000100a00 */
[----:B------:R0:W1:Y:S01]  /*3ebe0*/  LDSM.16.MT88.4 R8, [R28+UR5+0x5000] ;  /* 0x005000051c08783b */ /* 0x0000620008004200 */
[----:B------:R-:W-:-:S02]  /*3ebf0*/  IMAD.MOV.U32 R6, RZ, RZ, R16 ;  /* 0x000000ffff067224 */ /* 0x000fc400078e0010 */
[----:B------:R-:W-:Y:S02]  /*3ec00*/  IMAD.MOV.U32 R3, RZ, RZ, R17 ;  /* 0x000000ffff037224 */ /* 0x000fe400078e0011 */
[----:B0-----:R-:W-:Y:S01]  /*3ec10*/  IMAD.MOV.U32 R28, RZ, RZ, R4 ;  /* 0x000000ffff1c7224 */ /* 0x001fe200078e0004 */
[----:B-1----:R0:W-:Y:S04]  /*3ec20*/  STL.64 [R1+0x2518], R10 ;  /* 0x0025180a01007387 */ /* 0x0021e80000100a00 */
[----:B------:R1:W-:Y:S01]  /*3ec30*/  STL.64 [R1+0x2510], R8 ;  /* 0x0025100801007387 */ /* 0x0003e20000100a00 */
[----:B0-----:R-:W-:Y:S02]  /*3ec40*/  IMAD.MOV.U32 R10, RZ, RZ, R2 ;  /* 0x000000ffff0a7224 */ /* 0x001fe400078e0002 */
[----:B------:R-:W-:-:S02]  /*3ec50*/  IMAD.MOV.U32 R11, RZ, RZ, R0 ;  /* 0x000000ffff0b7224 */ /* 0x000fc400078e0000 */
[----:B-1----:R-:W-:Y:S02]  /*3ec60*/  IMAD.MOV.U32 R8, RZ, RZ, R6 ;  /* 0x000000ffff087224 */ /* 0x002fe400078e0006 */
[----:B------:R-:W-:Y:S01]  /*3ec70*/  IMAD.MOV.U32 R9, RZ, RZ, R3 ;  /* 0x000000ffff097224 */ /* 0x000fe200078e0003 */
[----:B------:R-:W-:Y:S04]  /*3ec80*/  STL.64 [R1+0x26c8], R10 ;  /* 0x0026c80a01007387 */ /* 0x000fe80000100a00 */
[----:B------:R0:W-:Y:S04]  /*3ec90*/  STL.64 [R1+0x26c0], R8 ;  /* 0x0026c00801007387 */ /* 0x0001e80000100a00 */
[----:B0-----:R-:W3:Y:S04]  /*3eca0*/  LDL.LU R8, [R1+0x1a0] ;  /* 0x0001a00001087983 */ /* 0x001ee80000300800 */
[----:B------:R-:W3:Y:S04]  /*3ecb0*/  LDL.LU R9, [R1+0x1a4] ;  /* 0x0001a40001097983 */ /* 0x000ee80000300800 */
[----:B------:R-:W3:Y:S04]  /*3ecc0*/  LDL.LU R10, [R1+0x1a8] ;  /* 0x0001a800010a7983 */ /* 0x000ee80000300800 */
[----:B------:R-:W3:Y:S04]  /*3ecd0*/  LDL.LU R11, [R1+0x1ac] ;  /* 0x0001ac00010b7983 */ /* 0x000ee80000300800 */
[----:B------:R-:W3:Y:S04]  /*3ece0*/  LDL.LU R16, [R1+0x190] ;  /* 0x0001900001107983 */ /* 0x000ee80000300800 */
[----:B------:R-:W3:Y:S04]  /*3ecf0*/  LDL.LU R17, [R1+0x194] ;  /* 0x0001940001117983 */ /* 0x000ee80000300800 */
[----:B------:R-:W3:Y:S04]  /*3ed00*/  LDL.LU R18, [R1+0x198] ;  /* 0x0001980001127983 */ /* 0x000ee80000300800 */
[----:B------:R-:W3:Y:S01]  /*3ed10*/  LDL.LU R19, [R1+0x19c] ;  /* 0x00019c0001137983 */ /* 0x000ee20000300800 */
[----:B------:R-:W-:Y:S01]  /*3ed20*/  IMAD.MOV.U32 R0, RZ, RZ, R5 ;  /* 0x000000ffff007224 */ /* 0x000fe200078e0005 */
[----:B--2---:R-:W-:-:S15]  /*3ed30*/  HMMA.16816.F32.BF16 R20, R12, R4, R20 ;  /* 0x000000040c14723c */ /* 0x004fde0000041814 */
[----:B------:R-:W-:-:S04]  /*3ed40*/  NOP ;  /* 0x0000000000007918 */ /* 0x000fc80000000000 */
        /* <DEDUP_REMOVED lines=11> */
[----:B----4-:R-:W-:Y:S04]  /*3ee00*/  STL.64 [R1+0x2688], R26 ;  /* 0x0026881a01007387 */ /* 0x010fe80000100a00 */
[----:B------:R0:W-:Y:S04]  /*3ee10*/  STL.64 [R1+0x2680], R24 ;  /* 0x0026801801007387 */ /* 0x0001e80000100a00 */
[----:B0-----:R-:W3:Y:S04]  /*3ee20*/  LDL.LU R24, [R1+0x1c0] ;  /* 0x0001c00001187983 */ /* 0x001ee80000300800 */
[----:B------:R-:W3:Y:S04]  /*3ee30*/  LDL.LU R25, [R1+0x1c4] ;  /* 0x0001c40001197983 */ /* 0x000ee80000300800 */
[----:B------:R-:W3:Y:S04]  /*3ee40*/  LDL.LU R26, [R1+0x1c8] ;  /* 0x0001c800011a7983 */ /* 0x000ee80000300800 */
[----:B------:R-:W3:Y:S01]  /*3ee50*/  LDL.LU R27, [R1+0x1cc] ;  /* 0x0001cc00011b7983 */ /* 0x000ee20000300800 */
[----:B--2---:R-:W-:Y:S01]  /*3ee60*/  HMMA.16816.F32.BF16 R20, R12, R4, R20 ;  /* 0x000000040c14723c */ /* 0x004fe20000041814 */
[----:B------:R-:W-:-:S02]  /*3ee70*/  IMAD.MOV.U32 R2, RZ, RZ, R4 ;  /* 0x000000ffff027224 */ /* 0x000fc400078e0004 */
[----:B------:R-:W-:-:S15]  /*3ee80*/  IMAD.MOV.U32 R3, RZ, RZ, R5 ;  /* 0x000000ffff037224 */ /* 0x000fde00078e0005 */
[----:B------:R-:W-:Y:S01]  /*3ee90*/  NOP ;  /* 0x0000000000007918 */ /* 0x000fe20000000000 */
[----:B------:R0:W-:Y:S04]  /*3eea0*/  STL.64 [R1+0x1d0], R20 ;  /* 0x0001d01401007387 */ /* 0x0001e80000100a00 */
[----:B------:R-:W-:Y:S04]  /*3eeb0*/  STL.64 [R1+0x1d8], R22 ;  /* 0x0001d81601007387 */ /* 0x000fe80000100a00 */
[----:B0-----:R-:W2:Y:S04]  /*3eec0*/  LDL.LU.64 R20, [R1+0x2700] ;  /* 0x0027000001147983 */ /* 0x001ea80000300a00 */
[----:B------:R-:W3:Y:S02]  /*3eed0*/  LDL.LU.64 R4, [R1+0x26f8] ;  /* 0x0026f80001047983 */ /* 0x000ee40000300a00 */
[----:B---3--:R-:W-:-:S15]  /*3eee0*/  HMMA.16816.F32.BF16 R24, R12, R4, R24 ;  /* 0x000000040c18723c */ /* 0x008fde0000041818 */
[----:B------:R-:W-:-:S04]  /*3eef0*/  NOP ;  /* 0x0000000000007918 */ /* 0x000fc80000000000 */
[----:B------:R-:W-:Y:S04]  /*3ef00*/  STL.64 [R1+0x1c0], R24 ;  /* 0x0001c01801007387 */ /* 0x000fe80000100a00 */
[----:B------:R0:W-:Y:S04]  /*3ef10*/  STL.64 [R1+0x1c8], R26 ;  /* 0x0001c81a01007387 */ /* 0x0001e80000100a00 */
[----:B------:R-:W3:Y:S01]  /*3ef20*/  LDL.LU.64 R6, [R1+0x26f0] ;  /* 0x0026f00001067983 */ /* 0x000ee20000300a00 */
[----:B0-----:R-:W-:Y:S02]  /*3ef30*/  IMAD.MOV.U32 R27, RZ, RZ, R4 ;  /* 0x000000ffff1b7224 */ /* 0x001fe400078e0004 */
[----:B------:R-:W-:-:S02]  /*3ef40*/  IMAD.MOV.U32 R26, RZ, RZ, R5 ;  /* 0x000000ffff1a7224 */ /* 0x000fc400078e0005 */
[----:B------:R-:W3:Y:S01]  /*3ef50*/  LDL.LU.64 R4, [R1+0x26e8] ;  /* 0x0026e80001047983 */ /* 0x000ee20000300a00 */
[----:B--2---:R-:W-:Y:S02]  /*3ef60*/  IMAD.MOV.U32 R25, RZ, RZ, R20 ;  /* 0x000000ffff197224 */ /* 0x004fe400078e0014 */
[----:B------:R-:W-:Y:S01]  /*3ef70*/  IMAD.MOV.U32 R24, RZ, RZ, R21 ;  /* 0x000000ffff187224 */ /* 0x000fe200078e0015 */
[----:B---3--:R-:W-:-:S15]  /*3ef80*/  HMMA.16816.F32.BF16 R4, R12, R20, R4 ;  /* 0x000000140c04723c */ /* 0x008fde0000041804 */
[----:B------:R-:W-:-:S04]  /*3ef90*/  NOP ;  /* 0x0000000000007918 */ /* 0x000fc80000000000 */
[----:B------:R-:W-:Y:S04]  /*3efa0*/  STL.64 [R1+0x1b0], R4 ;  /* 0x0001b00401007387 */ /* 0x000fe80000100a00 */
[----:B------:R0:W-:Y:S04]  /*3efb0*/  STL.64 [R1+0x1b8], R6 ;  /* 0x0001b80601007387 */ /* 0x0001e80000100a00 */
[----:B0-----:R-:W2:Y:S04]  /*3efc0*/  LDL.LU.64 R6, [R1+0x26e0] ;  /* 0x0026e00001067983 */ /* 0x001ea80000300a00 */
[----:B------:R-:W3:Y:S04]  /*3efd0*/  LDL.LU.64 R4, [R1+0x26d8] ;  /* 0x0026d80001047983 */ /* 0x000ee80000300a00 */
[----:B------:R-:W4:Y:S04]  /*3efe0*/  LDL.LU R20, [R1+0x330] ;  /* 0x0003300001147983 */ /* 0x000f280000300800 */
[----:B------:R-:W4:Y:S04]  /*3eff0*/  LDL.LU R21, [R1+0x334] ;  /* 0x0003340001157983 */ /* 0x000f280000300800 */
[----:B------:R-:W2:Y:S04]  /*3f000*/  LDL.LU R22, [R1+0x338] ;  /* 0x0003380001167983 */ /* 0x000ea80000300800 */
[----:B------:R-:W2:Y:S01]  /*3f010*/  LDL.LU R23, [R1+0x33c] ;  /* 0x00033c0001177983 */ /* 0x000ea20000300800 */
[----:B---3--:R-:W-:Y:S03]  /*3f020*/  HMMA.16816.F32.BF16 R8, R12, R4, R8 ;  /* 0x000000040c08723c */ /* 0x008fe60000041808 */
[----:B--2---:R-:W-:Y:S04]  /*3f030*/  STL.64 [R1+0x2610], R22 ;  /* 0x0026101601007387 */ /* 0x004fe80000100a00 */
[----:B----4-:R0:W-:Y:S04]  /*3f040*/  STL.64 [R1+0x2608], R20 ;  /* 0x0026081401007387 */ /* 0x0101e80000100a00 */
[----:B0-----:R-:W2:Y:S01]  /*3f050*/  LDL.LU R20, [R1+0x70] ;  /* 0x0000700001147983 */ /* 0x001ea20000300800 */
[----:B------:R-:W-:-:S03]  /*3f060*/  IMAD.MOV.U32 R21, RZ, RZ, R29 ;  /* 0x000000ffff157224 */ /* 0x000fc600078e001d */
[----:B------:R-:W3:Y:S04]  /*3f070*/  LDL.LU R29, [R1+0x26d0] ;  /* 0x0026d000011d7983 */ /* 0x000ee80000300800 */
[----:B------:R-:W-:Y:S04]  /*3f080*/  STL.64 [R1+0x1a0], R8 ;  /* 0x0001a00801007387 */ /* 0x000fe80000100a00 */
[----:B------:R0:W-:Y:S04]  /*3f090*/  STL.64 [R1+0x1a8], R10 ;  /* 0x0001a80a01007387 */ /* 0x0001e80000100a00 */
[----:B0-----:R-:W4:Y:S04]  /*3f0a0*/  LDL.LU.64 R10, [R1+0x26c8] ;  /* 0x0026c800010a7983 */ /* 0x001f280000300a00 */
[----:B------:R-:W3:Y:S04]  /*3f0b0*/  LDL.LU.64 R8, [R1+0x26c0] ;  /* 0x0026c00001087983 */ /* 0x000ee80000300a00 */
[----:B------:R-:W-:Y:S04]  /*3f0c0*/  STL.64 [R1+0x2638], R6 ;  /* 0x0026380601007387 */ /* 0x000fe80000100a00 */
        /* <DEDUP_REMOVED lines=10> */
[----:B------:R-:W2:Y:S01]  /*3f170*/  LDL.LU.64 R16, [R1+0x26b0] ;  /* 0x0026b00001107983 */ /* 0x000ea20000300a00 */
[----:B---3--:R-:W-:Y:S03]  /*3f180*/  HMMA.16816.F32.BF16 R4, R12, R8, R4 ;  /* 0x000000080c04723c */ /* 0x008fe60000041804 */
[----:B------:R0:W-:Y:S04]  /*3f190*/  STL.64 [R1+0x2628], R20 ;  /* 0x0026281401007387 */ /* 0x0001e80000100a00 */
[----:B0-----:R-:W3:-:S12]  /*3f1a0*/  LDL.LU R20, [R1+0x340] ;  /* 0x0003400001147983 */ /* 0x001ed80000300800 */
[----:B------:R0:W-:Y:S04]  /*3f1b0*/  STL.64 [R1+0xc0], R4 ;  /* 0x0000c00401007387 */ /* 0x0001e80000100a00 */
[----:B------:R-:W-:Y:S04]  /*3f1c0*/  STL.64 [R1+0xc8], R6 ;  /* 0x0000c80601007387 */ /* 0x000fe80000100a00 */
[----:B------:R-:W3:Y:S04]  /*3f1d0*/  LDL.LU R21, [R1+0x344] ;  /* 0x0003440001157983 */ /* 0x000ee80000300800 */
[----:B------:R-:W2:Y:S04]  /*3f1e0*/  LDL.LU R22, [R1+0x348] ;  /* 0x0003480001167983 */ /* 0x000ea80000300800 */
[----:B------:R-:W2:Y:S01]  /*3f1f0*/  LDL.LU R23, [R1+0x34c] ;  /* 0x00034c0001177983 */ /* 0x000ea20000300800 */
[----:B0-----:R-:W-:Y:S01]  /*3f200*/  IMAD.MOV.U32 R4, RZ, RZ, R25 ;  /* 0x000000ffff047224 */ /* 0x001fe200078e0019 */
[----:B------:R-:W-:Y:S01]  /*3f210*/  MOV R5, R24 ;  /* 0x0000001800057202 */ /* 0x000fe20000000f00 */
[----:B------:R-:W-:-:S02]  /*3f220*/  IMAD.MOV.U32 R24, RZ, RZ, R28 ;  /* 0x000000ffff187224 */ /* 0x000fc400078e001c */
[----:B------:R-:W-:Y:S01]  /*3f230*/  IMAD.MOV.U32 R25, RZ, RZ, R0 ;  /* 0x000000ffff197224 */ /* 0x000fe200078e0000 */
[----:B--2---:R-:W-:Y:S04]  /*3f240*/  STL.64 [R1+0x2648], R22 ;  /* 0x0026481601007387 */ /* 0x004fe80000100a00 */
[----:B---3--:R-:W-:Y:S04]  /*3f250*/  STL.64 [R1+0x2640], R20 ;  /* 0x0026401401007387 */ /* 0x008fe80000100a00 */
[----:B------:R-:W2:Y:S04]  /*3f260*/  LDL.LU R28, [R1+0x26ac] ;  /* 0x0026ac00011c7983 */ /* 0x000ea80000300800 */
[----:B------:R-:W3:Y:S04]  /*3f270*/  LDL.LU R0, [R1+0x26a8] ;  /* 0x0026a80001007983 */ /* 0x000ee80000300800 */
[----:B------:R0:W-:Y:S04]  /*3f280*/  STL.64 [R1+0x2650], R4 ;  /* 0x0026500401007387 */ /* 0x0001e80000100a00 */
[----:B0-----:R-:W2:Y:S04]  /*3f290*/  LDL.LU R4, [R1+0x470] ;  /* 0x0004700001047983 */ /* 0x001ea80000300800 */
[----:B------:R-:W2:Y:S04]  /*3f2a0*/  LDL.LU R5, [R1+0x474] ;  /* 0x0004740001057983 */ /* 0x000ea80000300800 */
[----:B------:R-:W2:Y:S04]  /*3f2b0*/  LDL.LU R6, [R1+0x478] ;  /* 0x0004780001067983 */ /* 0x000ea80000300800 */
[----:B------:R-:W2:Y:S04]  /*3f2c0*/  LDL.LU R7, [R1+0x47c] ;  /* 0x00047c0001077983 */ /* 0x000ea80000300800 */
[----:B--2---:R-:W-:Y:S04]  /*3f2d0*/  STL.64 [R1+0x2660], R6 ;  /* 0x0026600601007387 */ /* 0x004fe80000100a00 */
[----:B------:R0:W-:Y:S02]  /*3f2e0*/  STL.64 [R1+0x2658], R4 ;  /* 0x0026580401007387 */ /* 0x0001e40000100a00 */
[----:B0-----:R-:W-:-:S02]  /*3f2f0*/  IMAD.MOV.U32 R4, RZ, RZ, R2 ;  /* 0x000000ffff047224 */ /* 0x001fc400078e0002 */
[----:B------:R-:W-:Y:S01]  /*3f300*/  IMAD.MOV.U32 R5, RZ, RZ, R3 ;  /* 0x000000ffff057224 */ /* 0x000fe200078e0003 */
[----:B------:R-:W2:Y:S04]  /*3f310*/  LDL.LU R2, [R1+0x26a4] ;  /* 0x0026a40001027983 */ /* 0x000ea80000300800 */
[----:B------:R-:W2:Y:S04]  /*3f320*/  LDL.LU R3, [R1+0x26a0] ;  /* 0x0026a00001037983 */ /* 0x000ea80000300800 */
        /* <DEDUP_REMOVED lines=14> */
[----:B------:R-:W3:Y:S01]  /*3f410*/  LDL.LU R23, [R1+0x22c] ;  /* 0x00022c0001177983 */ /* 0x000ee20000300800 */
[----:B------:R-:W-:-:S02]  /*3f420*/  IMAD.MOV.U32 R12, RZ, RZ, R27 ;  /* 0x000000ffff0c7224 */ /* 0x000fc400078e001b */
[----:B------:R-:W-:Y:S02]  /*3f430*/  IMAD.MOV.U32 R13, RZ, RZ, R26 ;  /* 0x000000ffff0d7224 */ /* 0x000fe400078e001a */
[C---:B--2---:R-:W-:Y:S01]  /*3f440*/  HMMA.16816.F32.BF16 R24, R16.reuse, R24, R4 ;  /* 0x000000181018723c */ /* 0x044fe20000041804 */
[----:B---3--:R-:W-:Y:S04]  /*3f450*/  STL.64 [R1+0x2670], R22 ;  /* 0x0026701601007387 */ /* 0x008fe80000100a00 */
[----:B------:R0:W-:Y:S04]  /*3f460*/  STL.64 [R1+0x2668], R20 ;  /* 0x0026681401007387 */ /* 0x0001e80000100a00 */
[----:B0-----:R-:W2:Y:S04]  /*3f470*/  LDL.LU R20, [R1+0x480] ;  /* 0x0004800001147983 */ /* 0x001ea80000300800 */
[----:B------:R-:W2:Y:S04]  /*3f480*/  LDL.LU R21, [R1+0x484] ;  /* 0x0004840001157983 */ /* 0x000ea80000300800 */
[----:B------:R-:W2:Y:S04]  /*3f490*/  LDL.LU R22, [R1+0x488] ;  /* 0x0004880001167983 */ /* 0x000ea80000300800 */
[----:B------:R-:W2:Y:S04]  /*3f4a0*/  LDL.LU R23, [R1+0x48c] ;  /* 0x00048c0001177983 */ /* 0x000ea80000300800 */
[----:B----4-:R-:W-:Y:S04]  /*3f4b0*/  STL.64 [R1+0x2620], R10 ;  /* 0x0026200a01007387 */ /* 0x010fe80000100a00 */
[----:B------:R0:W-:Y:S04]  /*3f4c0*/  STL.64 [R1+0x2618], R8 ;  /* 0x0026180801007387 */ /* 0x0001e80000100a00 */
[----:B0-----:R-:W3:Y:S04]  /*3f4d0*/  LDL.LU R8, [R1+0x460] ;  /* 0x0004600001087983 */ /* 0x001ee80000300800 */
[----:B------:R-:W3:Y:S04]  /*3f4e0*/  LDL.LU R9, [R1+0x464] ;  /* 0x0004640001097983 */ /* 0x000ee80000300800 */
[----:B------:R-:W3:Y:S04]  /*3f4f0*/  LDL.LU R10, [R1+0x468] ;  /* 0x00046800010a7983 */ /* 0x000ee80000300800 */
[----:B------:R-:W3:Y:S04]  /*3f500*/  LDL.LU R11, [R1+0x46c] ;  /* 0x00046c00010b7983 */ /* 0x000ee80000300800 */
[----:B------:R-:W4:Y:S04]  /*3f510*/  LDL R14, [R1+0x8] ;  /* 0x00000800010e7983 */ /* 0x000f280000100800 */
[----:B------:R-:W4:Y:S04]  /*3f520*/  LDL R15, [R1+0xc] ;  /* 0x00000c00010f7983 */ /* 0x000f280000100800 */
[----:B------:R-:W2:Y:S04]  /*3f530*/  LDL.LU.64 R6, [R1+0x2698] ;  /* 0x0026980001067983 */ /* 0x000ea80000300a00 */
        /* <DEDUP_REMOVED lines=9> */
[----:B0-----:R-:W1:Y:S04]  /*3f5d0*/  LDL.LU.64 R4, [R1+0x2678] ;  /* 0x0026780001047983 */ /* 0x001e680000300a00 */
[----:B------:R-:W-:Y:S04]  /*3f5e0*/  STL.64 [R1+0x25f0], R26 ;  /* 0x0025f01a01007387 */ /* 0x000fe80000100a00 */
[----:B------:R-:W2:Y:S01]  /*3f5f0*/  LDL.LU R24, [R1+0x320] ;  /* 0x0003200001187983 */ /* 0x000ea20000300800 */
[----:B-1----:R-:W-:Y:S03]  /*3f600*/  HMMA.16816.F32.BF16 R4, R16, R4, R20 ;  /* 0x000000041004723c */ /* 0x002fe60000041814 */
[----:B------:R-:W2:Y:S04]  /*3f610*/  LDL.LU.64 R22, [R1+0x2670] ;  /* 0x0026700001167983 */ /* 0x000ea80000300a00 */
[----:B------:R-:W2:-:S12]  /*3f620*/  LDL.LU.64 R20, [R1+0x2668] ;  /* 0x0026680001147983 */ /* 0x000e980000300a00 */
[----:B------:R-:W-:Y:S04]  /*3f630*/  STL.64 [R1+0x60], R4 ;  /* 0x0000600401007387 */ /* 0x000fe80000100a00 */
[----:B------:R0:W-:Y:S04]  /*3f640*/  STL.64 [R1+0x68], R6 ;  /* 0x0000680601007387 */ /* 0x0001e80000100a00 */
[----:B0-----:R-:W2:Y:S04]  /*3f650*/  LDL.LU.64 R6, [R1+0x2660] ;  /* 0x0026600001067983 */ /* 0x001ea80000300a00 */
[----:B------:R-:W2:Y:S01]  /*3f660*/  LDL.LU.64 R4, [R1+0x2658] ;  /* 0x0026580001047983 */ /* 0x000ea20000300a00 */
[----:B------:R-:W-:Y:S01]  /*3f670*/  IMAD.MOV.U32 R25, RZ, RZ, R3 ;  /* 0x000000ffff197224 */ /* 0x000fe200078e0003 */
[----:B--2---:R-:W-:-:S15]  /*3f680*/  HMMA.16816.F32.BF16 R4, R16, R12, R4 ;  /* 0x0000000c1004723c */ /* 0x004fde0000041804 */
[----:B------:R-:W-:-:S04]  /*3f690*/  NOP ;  /* 0x0000000000007918 */ /* 0x000fc80000000000 */
[----:B------:R-:W-:Y:S01]  /*3f6a0*/  IMAD.MOV.U32 R3, RZ, RZ, R5 ;  /* 0x000000ffff037224 */ /* 0x000fe200078e0005 */
[----:B------:R0:W-:Y:S04]  /*3f6b0*/  STL [R1+0x50], R4 ;  /* 0x0000500401007387 */ /* 0x0001e80000100800 */
[----:B0-----:R-:W2:Y:S01]  /*3f6c0*/  LDL.LU.64 R4, [R1+0x2650] ;  /* 0x0026500001047983 */ /* 0x001ea20000300a00 */
[----:B------:R-:W-:Y:S02]  /*3f6d0*/  IMAD.MOV.U32 R26, RZ, RZ, R2 ;  /* 0x000000ffff1a7224 */ /* 0x000fe400078e0002 */
[----:B------:R-:W-:Y:S02]  /*3f6e0*/  IMAD.MOV.U32 R27, RZ, RZ, R0 ;  /* 0x000000ffff1b7224 */ /* 0x000fe400078e0000 */
[----:B------:R-:W-:-:S02]  /*3f6f0*/  IMAD.MOV.U32 R2, RZ, RZ, R6 ;  /* 0x000000ffff027224 */ /* 0x000fc400078e0006 */
[----:B------:R-:W-:Y:S01]  /*3f700*/  IMAD.MOV.U32 R0, RZ, RZ, R7 ;  /* 0x000000ffff007224 */ /* 0x000fe200078e0007 */
[----:B----4-:R0:W-:Y:S04]  /*3f710*/  STL.64 [R1+0x25d8], R14 ;  /* 0x0025d80e01007387 */ /* 0x0101e80000100a00 */
[----:B------:R-:W4:Y:S04]  /*3f720*/  LDL.LU R12, [R1+0x310] ;  /* 0x00031000010c7983 */ /* 0x000f280000300800 */
[----:B------:R-:W4:Y:S04]  /*3f730*/  LDL.LU R13, [R1+0x314] ;  /* 0x00031400010d7983 */ /* 0x000f280000300800 */
[----:B0-----:R-:W4:Y:S04]  /*3f740*/  LDL.LU R14, [R1+0x318] ;  /* 0x00031800010e7983 */ /* 0x001f280000300800 */
[----:B------:R-:W-:Y:S04]  /*3f750*/  STL [R1+0x2490], R0 ;  /* 0x0024900001007387 */ /* 0x000fe80000100800 */
[----:B------:R-:W-:Y:S04]  /*3f760*/  STL [R1+0x227c], R2 ;  /* 0x00227c0201007387 */ /* 0x000fe80000100800 */
[----:B------:R-:W-:Y:S01]  /*3f770*/  STL [R1+0x2278], R3 ;  /* 0x0022780301007387 */ /* 0x000fe20000100800 */
[----:B--2---:R-:W-:Y:S03]  /*3f780*/  HMMA.16816.F32.BF16 R4, R16, R4, R20 ;  /* 0x000000041004723c */ /* 0x004fe60000041814 */
[----:B------:R-:W2:Y:S04]  /*3f790*/  LDL.LU.64 R22, [R1+0x2648] ;  /* 0x0026480001167983 */ /* 0x000ea80000300a00 */
        /* <DEDUP_REMOVED lines=9> */
[----:B0-----:R-:W3:Y:S02]  /*3f830*/  LDL.LU.64 R20, [R1+0x2628] ;  /* 0x0026280001147983 */ /* 0x001ee40000300a00 */
[----:B---3--:R-:W-:Y:S02]  /*3f840*/  HMMA.16816.F32.BF16 R20, R16, R20, R8 ;  /* 0x000000141014723c */ /* 0x008fe40000041808 */
[----:B------:R-:W2:Y:S04]  /*3f850*/  LDL.LU.64 R10, [R1+0x2620] ;  /* 0x00262000010a7983 */ /* 0x000ea80000300a00 */
[----:B------:R-:W3:-:S13]  /*3f860*/  LDL.LU.64 R8, [R1+0x2618] ;  /* 0x0026180001087983 */ /* 0x000eda0000300a00 */
[----:B------:R-:W-:Y:S04]  /*3f870*/  STL.64 [R1+0x460], R20 ;  /* 0x0004601401007387 */ /* 0x000fe80000100a00 */
[----:B------:R0:W-:Y:S04]  /*3f880*/  STL.64 [R1+0x468], R22 ;  /* 0x0004681601007387 */ /* 0x0001e80000100a00 */
[----:B0-----:R-:W3:Y:S04]  /*3f890*/  LDL.LU.64 R22, [R1+0x2610] ;  /* 0x0026100001167983 */ /* 0x001ee80000300a00 */
[----:B------:R-:W3:Y:S02]  /*3f8a0*/  LDL.LU.64 R20, [R1+0x2608] ;  /* 0x0026080001147983 */ /* 0x000ee40000300a00 */
[----:B---3--:R-:W-:Y:S02]  /*3f8b0*/  HMMA.16816.F32.BF16 R16, R16, R8, R20 ;  /* 0x000000081010723c */ /* 0x008fe40000041814 */
[----:B------:R-:W3:Y:S04]  /*3f8c0*/  LDL.LU.64 R22, [R1+0x2600] ;  /* 0x0026000001167983 */ /* 0x000ee80000300a00 */
[----:B------:R-:W3:-:S13]  /*3f8d0*/  LDL.LU.64 R20, [R1+0x25f8] ;  /* 0x0025f80001147983 */ /* 0x000eda0000300a00 */
[----:B------:R-:W-:Y:S04]  /*3f8e0*/  STL.64 [R1+0x330], R16 ;  /* 0x0003301001007387 */ /* 0x000fe80000100a00 */
[----:B------:R-:W-:Y:S04]  /*3f8f0*/  STL [R1+0x338], R18 ;  /* 0x0003381201007387 */ /* 0x000fe80000100800 */
[----:B--2---:R0:W-:Y:S04]  /*3f900*/  STL.64 [R1+0x2590], R10 ;  /* 0x0025900a01007387 */ /* 0x0041e80000100a00 */
[----:B0-----:R-:W3:Y:S01]  /*3f910*/  LDL.64 R10, [R1+0x48] ;  /* 0x00004800010a7983 */ /* 0x001ee20000100a00 */
[----:B------:R-:W-:-:S02]  /*3f920*/  IMAD.MOV.U32 R15, RZ, RZ, R28 ;  /* 0x000000ffff0f7224 */ /* 0x000fc400078e001c */
[----:B------:R-:W-:Y:S02]  /*3f930*/  IMAD.MOV.U32 R28, RZ, RZ, R19 ;  /* 0x000000ffff1c7224 */ /* 0x000fe400078e0013 */
[----:B------:R-:W2:Y:S04]  /*3f940*/  LDL.64 R18, [R1+0x28] ;  /* 0x0000280001127983 */ /* 0x000ea80000100a00 */
[----:B------:R-:W-:Y:S01]  /*3f950*/  STL [R1+0x2494], R28 ;  /* 0x0024941c01007387 */ /* 0x000fe20000100800 */
[----:B---3--:R-:W-:-:S15]  /*3f960*/  HMMA.16816.F32.BF16 R24, R20, R10, R24 ;  /* 0x0000000a1418723c */ /* 0x008fde0000041818 */
[----:B------:R-:W-:-:S04]  /*3f970*/  NOP ;  /* 0x0000000000007918 */ /* 0x000fc80000000000 */
[----:B------:R-:W-:Y:S04]  /*3f980*/  STL.64 [R1+0x320], R24 ;  /* 0x0003201801007387 */ /* 0x000fe80000100a00 */
[----:B------:R0:W-:Y:S04]  /*3f990*/  STL.64 [R1+0x328], R26 ;  /* 0x0003281a01007387 */ /* 0x0001e80000100a00 */
[----:B0-----:R-:W4:Y:S01]  /*3f9a0*/  LDL.LU.64 R26, [R1+0x25f0] ;  /* 0x0025f000011a7983 */ /* 0x001f220000300a00 */
[----:B------:R-:W-:Y:S02]  /*3f9b0*/  IMAD.MOV.U32 R5, RZ, RZ, R10 ;  /* 0x000000ffff057224 */ /* 0x000fe400078e000a */
[----:B------:R-:W-:-:S02]  /*3f9c0*/  IMAD.MOV.U32 R3, RZ, RZ, R11 ;  /* 0x000000ffff037224 */ /* 0x000fc400078e000b */
[----:B----4-:R-:W-:Y:S01]  /*3f9d0*/  HMMA.16816.F32.BF16 R8, R20, R26, R12 ;  /* 0x0000001a1408723c */ /* 0x010fe2000004180c */
[----:B------:R-:W-:Y:S02]  /*3f9e0*/  IMAD.MOV.U32 R17, RZ, RZ, R26 ;  /* 0x000000ffff117224 */ /* 0x000fe400078e001a */
[----:B------:R-:W-:-:S15]  /*3f9f0*/  IMAD.MOV.U32 R16, RZ, RZ, R27 ;  /* 0x000000ffff107224 */ /* 0x000fde00078e001b */
[----:B------:R-:W-:Y:S01]  /*3fa00*/  NOP ;  /* 0x0000000000007918 */ /* 0x000fe20000000000 */
[----:B------:R-:W-:Y:S04]  /*3fa10*/  STL.64 [R1+0x310], R8 ;  /* 0x0003100801007387 */ /* 0x000fe80000100a00 */
[----:B------:R-:W-:Y:S04]  /*3fa20*/  STL [R1+0x318], R10 ;  /* 0x0003180a01007387 */ /* 0x000fe80000100800 */
[----:B------:R-:W3:Y:S04]  /*3fa30*/  LDL.64 R14, [R1+0x18] ;  /* 0x00001800010e7983 */ /* 0x000ee80000100a00 */
        /* <DEDUP_REMOVED lines=8> */
[----:B0-----:R-:W3:Y:S04]  /*3fac0*/  LDL.LU R16, [R1+0x300] ;  /* 0x0003000001107983 */ /* 0x001ee80000300800 */
[----:B------:R-:W3:Y:S04]  /*3fad0*/  LDL.LU R17, [R1+0x304] ;  /* 0x0003040001117983 */ /* 0x000ee80000300800 */
[----:B------:R-:W3:Y:S04]  /*3fae0*/  LDL.LU R18, [R1+0x308] ;  /* 0x0003080001127983 */ /* 0x000ee80000300800 */
[----:B------:R-:W3:Y:S04]  /*3faf0*/  LDL.LU R19, [R1+0x30c] ;  /* 0x00030c0001137983 */ /* 0x000ee80000300800 */
[----:B------:R-:W2:Y:S04]  /*3fb00*/  LDL.LU R24, [R1+0x210] ;  /* 0x0002100001187983 */ /* 0x000ea80000300800 */
[----:B------:R-:W2:Y:S04]  /*3fb10*/  LDL.LU R25, [R1+0x214] ;  /* 0x0002140001197983 */ /* 0x000ea80000300800 */
[----:B------:R-:W4:Y:S04]  /*3fb20*/  LDL.LU R26, [R1+0x218] ;  /* 0x00021800011a7983 */ /* 0x000f280000300800 */
[----:B------:R-:W4:Y:S01]  /*3fb30*/  LDL.LU R27, [R1+0x21c] ;  /* 0x00021c00011b7983 */ /* 0x000f220000300800 */
[----:B------:R-:W-:-:S03]  /*3fb40*/  IMAD.MOV.U32 R4, RZ, RZ, R11 ;  /* 0x000000ffff047224 */ /* 0x000fc600078e000b */
[----:B----4-:R-:W-:Y:S04]  /*3fb50*/  STL.64 [R1+0x25a0], R26 ;  /* 0x0025a01a01007387 */ /* 0x010fe80000100a00 */
[----:B--2---:R0:W-:Y:S04]  /*3fb60*/  STL.64 [R1+0x2598], R24 ;  /* 0x0025981801007387 */ /* 0x0041e80000100a00 */
[----:B------:R-:W2:Y:S04]  /*3fb70*/  LDL R10, [R1+0x78] ;  /* 0x00007800010a7983 */ /* 0x000ea80000100800 */
[----:B------:R-:W2:Y:S01]  /*3fb80*/  LDL R11, [R1+0x7c] ;  /* 0x00007c00010b7983 */ /* 0x000ea20000100800 */
[----:B---3--:R-:W-:Y:S03]  /*3fb90*/  HMMA.16816.F32.BF16 R16, R20, R14, R16 ;  /* 0x0000000e1410723c */ /* 0x008fe60000041810 */
[----:B--2---:R-:W-:Y:S04]  /*3fba0*/  STL.64 [R1+0x25a8], R10 ;  /* 0x0025a80a01007387 */ /* 0x004fe80000100a00 */
[----:B0-----:R-:W2:Y:S04]  /*3fbb0*/  LDL.LU R24, [R1+0x2c0] ;  /* 0x0002c00001187983 */ /* 0x001ea80000300800 */
        /* <DEDUP_REMOVED lines=15> */
[----:B------:R-:W-:Y:S04]  /*3fcb0*/  STL [R1+0x21f8], R4 ;  /* 0x0021f80401007387 */ /* 0x000fe80000100800 */
        /* <DEDUP_REMOVED lines=8> */
[----:B------:R0:W-:Y:S01]  /*3fd40*/  STL [R1+0x2f8], R18 ;  /* 0x0002f81201007387 */ /* 0x0001e20000100800 */
[----:B------:R-:W-:-:S03]  /*3fd50*/  IMAD.MOV.U32 R4, RZ, RZ, R19 ;  /* 0x000000ffff047224 */ /* 0x000fc600078e0013 */
[----:B0-----:R-:W2:Y:S04]  /*3fd60*/  LDL.LU.64 R18, [R1+0x25d0] ;  /* 0x0025d00001127983 */ /* 0x001ea80000300a00 */
[----:B------:R-:W4:Y:S04]  /*3fd70*/  LDL.LU.64 R16, [R1+0x25c8] ;  /* 0x0025c80001107983 */ /* 0x000f280000300a00 */
[----:B------:R0:W-:Y:S04]  /*3fd80*/  STL.64 [R1+0x2548], R14 ;  /* 0x0025480e01007387 */ /* 0x0001e80000100a00 */
[----:B------:R-:W3:Y:S04]  /*3fd90*/  LDL.LU R12, [R1+0x160] ;  /* 0x00016000010c7983 */ /* 0x000ee80000300800 */
[----:B------:R-:W3:Y:S04]  /*3fda0*/  LDL.LU R13, [R1+0x164] ;  /* 0x00016400010d7983 */ /* 0x000ee80000300800 */
[----:B0-----:R-:W3:Y:S04]  /*3fdb0*/  LDL.LU R14, [R1+0x168] ;  /* 0x00016800010e7983 */ /* 0x001ee80000300800 */
[----:B------:R-:W3:Y:S01]  /*3fdc0*/  LDL.LU R15, [R1+0x16c] ;  /* 0x00016c00010f7983 */ /* 0x000ee20000300800 */
[----:B--2---:R-:W-:Y:S03]  /*3fdd0*/  HMMA.16816.F32.BF16 R24, R20, R18, R24 ;  /* 0x000000121418723c */ /* 0x004fe60000041818 */
[----:B---3--:R4:W-:Y:S04]  /*3fde0*/  STL.64 [R1+0x2558], R14 ;  /* 0x0025580e01007387 */ /* 0x0089e80000100a00 */
[----:B------:R-:W-:Y:S01]  /*3fdf0*/  STL.64 [R1+0x2550], R12 ;  /* 0x0025500c01007387 */ /* 0x000fe20000100a00 */
[----:B----4-:R-:W-:-:S02]  /*3fe00*/  IMAD.MOV.U32 R14, RZ, RZ, R17 ;  /* 0x000000ffff0e7224 */ /* 0x010fc400078e0011 */
[----:B------:R-:W-:-:S05]  /*3fe10*/  IMAD.MOV.U32 R15, RZ, RZ, R16 ;  /* 0x000000ffff0f7224 */ /* 0x000fca00078e0010 */
[----:B------:R-:W-:Y:S04]  /*3fe20*/  STL.64 [R1+0x2568], R14 ;  /* 0x0025680e01007387 */ /* 0x000fe80000100a00 */
[----:B------:R-:W-:Y:S04]  /*3fe30*/  STL.64 [R1+0x2e0], R24 ;  /* 0x0002e01801007387 */ /* 0x000fe80000100a00 */
[----:B------:R0:W-:Y:S04]  /*3fe40*/  STL.64 [R1+0x2e8], R26 ;  /* 0x0002e81a01007387 */ /* 0x0001e80000100a00 */
[----:B0-----:R-:W2:Y:S04]  /*3fe50*/  LDL.LU.64 R26, [R1+0x25c0] ;  /* 0x0025c000011a7983 */ /* 0x001ea80000300a00 */
[----:B------:R-:W2:Y:S04]  /*3fe60*/  LDL.LU.64 R24, [R1+0x25b8] ;  /* 0x0025b80001187983 */ /* 0x000ea80000300a00 */
[----:B------:R0:W-:Y:S04]  /*3fe70*/  STL.64 [R1+0x2560], R18 ;  /* 0x0025601201007387 */ /* 0x0001e80000100a00 */
[----:B------:R-:W3:Y:S04]  /*3fe80*/  LDL.LU R16, [R1+0x170] ;  /* 0x0001700001107983 */ /* 0x000ee80000300800 */
[----:B------:R-:W3:Y:S01]  /*3fe90*/  LDL.LU R17, [R1+0x174] ;  /* 0x0001740001117983 */ /* 0x000ee20000300800 */
[----:B0-----:R-:W-:-:S02]  /*3fea0*/  IMAD.MOV.U32 R18, RZ, RZ, R6 ;  /* 0x000000ffff127224 */ /* 0x001fc400078e0006 */
[----:B------:R-:W-:Y:S01]  /*3feb0*/  IMAD.MOV.U32 R19, RZ, RZ, R7 ;  /* 0x000000ffff137224 */ /* 0x000fe200078e0007 */
[----:B------:R-:W4:Y:S04]  /*3fec0*/  LDL.LU R6, [R1+0x25b4] ;  /* 0x0025b40001067983 */ /* 0x000f280000300800 */
[----:B------:R-:W4:Y:S04]  /*3fed0*/  LDL.LU R7, [R1+0x25b0] ;  /* 0x0025b00001077983 */ /* 0x000f280000300800 */
[----:B------:R-:W-:Y:S01]  /*3fee0*/  STL.64 [R1+0x2578], R18 ;  /* 0x0025781201007387 */ /* 0x000fe20000100a00 */
[C---:B----4-:R-:W-:Y:S03]  /*3fef0*/  HMMA.16816.F32.BF16 R8, R20.reuse, R6, R8 ;  /* 0x000000061408723c */ /* 0x050fe60000041808 */
[----:B---3--:R0:W-:Y:S04]  /*3ff00*/  STL.64 [R1+0x2570], R16 ;  /* 0x0025701001007387 */ /* 0x0081e80000100a00 */
[----:B0-----:R-:W3:Y:S04]  /*3ff10*/  LDL.LU R16, [R1+0x180] ;  /* 0x0001800001107983 */ /* 0x001ee80000300800 */
        /* <DEDUP_REMOVED lines=12> */
[----:B------:R-:W-:Y:S02]  /*3ffe0*/  IMAD.MOV.U32 R14, RZ, RZ, R5 ;  /* 0x000000ffff0e7224 */ /* 0x000fe400078e0005 */
[----:B------:R-:W-:Y:S01]  /*3fff0*/  IMAD.MOV.U32 R15, RZ, RZ, R3 ;  /* 0x000000ffff0f7224 */ /* 0x000fe200078e0003 */
[----:B--2---:R-:W-:Y:S01]  /*40000*/  HMMA.16816.F32.BF16 R20, R20, R10, R24 ;  /* 0x0000000a1414723c */ /* 0x004fe20000041818 */
[----:B------:R-:W3:Y:S04]  /*40010*/  LDL.LU.64 R26, [R1+0x2588] ;  /* 0x00258800011a7983 */ /* 0x000ee80000300a00 */
[----:B------:R-:W3:-:S14]  /*40020*/  LDL.LU.64 R24, [R1+0x2580] ;  /* 0x0025800001187983 */ /* 0x000edc0000300a00 */
[----:B------:R-:W-:Y:S04]  /*40030*/  STL.64 [R1+0x520], R20 ;  /* 0x0005201401007387 */ /* 0x000fe80000100a00 */
[----:B------:R-:W-:Y:S04]  /*40040*/  STL.64 [R1+0x528], R22 ;  /* 0x0005281601007387 */ /* 0x000fe80000100a00 */
[----:B------:R0:W-:Y:S04]  /*40050*/  STL.64 [R1+0x2528], R10 ;  /* 0x0025280a01007387 */ /* 0x0001e80000100a00 */
[----:B------:R-:W2:Y:S04]  /*40060*/  LDL.LU R8, [R1+0x140] ;  /* 0x0001400001087983 */ /* 0x000ea80000300800 */
[----:B------:R-:W2:Y:S04]  /*40070*/  LDL.LU R9, [R1+0x144] ;  /* 0x0001440001097983 */ /* 0x000ea80000300800 */
[----:B0-----:R-:W2:Y:S01]  /*40080*/  LDL.LU R10, [R1+0x148] ;  /* 0x00014800010a7983 */ /* 0x001ea20000300800 */
[----:B---3--:R-:W-:Y:S03]  /*40090*/  HMMA.16816.F32.BF16 R12, R24, R14, R16 ;  /* 0x0000000e180c723c */ /* 0x008fe60000041810 */
[----:B------:R-:W3:Y:S04]  /*400a0*/  LDL.LU.64 R18, [R1+0x2578] ;  /* 0x0025780001127983 */ /* 0x000ee80000300a00 */
[----:B------:R-:W3:-:S12]  /*400b0*/  LDL.LU.64 R16, [R1+0x2570] ;  /* 0x0025700001107983 */ /* 0x000ed80000300a00 */
[----:B------:R-:W-:Y:S04]  /*400c0*/  STL.64 [R1+0x580], R12 ;  /* 0x0005800c01007387 */ /* 0x000fe80000100a00 */
[----:B------:R0:W-:Y:S04]  /*400d0*/  STL.64 [R1+0x588], R14 ;  /* 0x0005880e01007387 */ /* 0x0001e80000100a00 */
[----:B0-----:R-:W3:Y:S02]  /*400e0*/  LDL.LU.64 R14, [R1+0x2568] ;  /* 0x00256800010e7983 */ /* 0x001ee40000300a00 */
[----:B---3--:R-:W-:Y:S02]  /*400f0*/  HMMA.16816.F32.BF16 R12, R24, R14, R16 ;  /* 0x0000000e180c723c */ /* 0x008fe40000041810 */
[----:B------:R-:W2:-:S15]  /*40100*/  LDL.LU.64 R18, [R1+0x2560] ;  /* 0x0025600001127983 */ /* 0x000e9e0000300a00 */
[----:B------:R-:W-:Y:S02]  /*40110*/  NOP ;  /* 0x0000000000007918 */ /* 0x000fe40000000000 */
[----:B------:R-:W-:Y:S04]  /*40120*/  STL.64 [R1+0x570], R12 ;  /* 0x0005700c01007387 */ /* 0x000fe80000100a00 */
[----:B------:R0:W-:Y:S04]  /*40130*/  STL.64 [R1+0x578], R14 ;  /* 0x0005780e01007387 */ /* 0x0001e80000100a00 */
[----:B0-----:R-:W3:Y:S04]  /*40140*/  LDL.LU.64 R14, [R1+0x2558] ;  /* 0x00255800010e7983 */ /* 0x001ee80000300a00 */
[----:B------:R-:W3:Y:S01]  /*40150*/  LDL.LU.64 R12, [R1+0x2550] ;  /* 0x00255000010c7983 */ /* 0x000ee20000300a00 */
[----:B------:R-:W-:-:S02]  /*40160*/  IMAD.MOV.U32 R22, RZ, RZ, R2 ;  /* 0x000000ffff167224 */ /* 0x000fc400078e0002 */
[----:B------:R-:W-:Y:S02]  /*40170*/  IMAD.MOV.U32 R23, RZ, RZ, R0 ;  /* 0x000000ffff177224 */ /* 0x000fe400078e0000 */
[----:B------:R-:W-:-:S05]  /*40180*/  IMAD.MOV.U32 R11, RZ, RZ, R29 ;  /* 0x000000ffff0b7224 */ /* 0x000fca00078e001d */
[----:B---3--:R-:W-:Y:S01]  /*40190*/  HMMA.16816.F32.BF16 R20, R24, R22, R12 ;  /* 0x000000161814723c */ /* 0x008fe2000004180c */
[----:B------:R-:W3:-:S15]  /*401a0*/  LDL.LU.64 R14, [R1+0x2548] ;  /* 0x00254800010e7983 */ /* 0x000ede0000300a00 */
[----:B------:R-:W-:-:S03]  /*401b0*/  NOP ;  /* 0x0000000000007918 */ /* 0x000fc60000000000 */
[----:B------:R0:W-:Y:S04]  /*401c0*/  STL.64 [R1+0x560], R20 ;  /* 0x0005601401007387 */ /* 0x0001e80000100a00 */
[----:B------:R1:W-:Y:S01]  /*401d0*/  STL [R1+0x568], R22 ;  /* 0x0005681601007387 */ /* 0x0003e20000100800 */
[----:B------:R-:W-:-:S03]  /*401e0*/  IMAD.MOV.U32 R29, RZ, RZ, R23 ;  /* 0x000000ffff1d7224 */ /* 0x000fc600078e0017 */
[----:B------:R-:W4:Y:S04]  /*401f0*/  LDL R23, [R1+0x17f8] ;  /* 0x0017f80001177983 */ /* 0x000f280000100800 */
[----:B----4-:R4:W-:Y:S04]  /*40200*/  STL [R1+0x24b8], R23 ;  /* 0x0024b81701007387 */ /* 0x0109e80000100800 */
[----:B0-----:R-:W2:Y:S04]  /*40210*/  LDL.LU R20, [R1+0x150] ;  /* 0x0001500001147983 */ /* 0x001ea80000300800 */
[----:B------:R-:W2:Y:S04]  /*40220*/  LDL.LU R21, [R1+0x154] ;  /* 0x0001540001157983 */ /* 0x000ea80000300800 */
[----:B-1----:R-:W2:Y:S04]  /*40230*/  LDL.LU R22, [R1+0x158] ;  /* 0x0001580001167983 */ /* 0x002ea80000300800 */
[----:B----4-:R-:W2:Y:S04]  /*40240*/  LDL.LU R23, [R1+0x15c] ;  /* 0x00015c0001177983 */ /* 0x010ea80000300800 */
[----:B------:R0:W-:Y:S04]  /*40250*/  STL [R1+0x21a0], R29 ;  /* 0x0021a01d01007387 */ /* 0x0001e80000100800 */
[----:B0-----:R-:W4:Y:S04]  /*40260*/  LDL R29, [R1+0x17fc] ;  /* 0x0017fc00011d7983 */ /* 0x001f280000100800 */
[----:B---3--:R0:W-:Y:S01]  /*40270*/  STL.64 [R1+0x24c8], R14 ;  /* 0x0024c80e01007387 */ /* 0x0081e20000100a00 */
[----:B--2---:R-:W-:Y:S03]  /*40280*/  HMMA.16816.F32.BF16 R20, R24, R14, R20 ;  /* 0x0000000e1814723c */ /* 0x004fe60000041814 */
[----:B0-----:R-:W2:-:S15]  /*40290*/  LDL.64 R14, [R1+0x18] ;  /* 0x00001800010e7983 */ /* 0x001e9e0000100a00 */
[----:B------:R-:W-:Y:S01]  /*402a0*/  NOP ;  /* 0x0000000000007918 */ /* 0x000fe20000000000 */
[----:B------:R-:W-:Y:S04]  /*402b0*/  STL.64 [R1+0x550], R20 ;  /* 0x0005501401007387 */ /* 0x000fe80000100a00 */
[----:B------:R-:W-:Y:S04]  /*402c0*/  STL.64 [R1+0x558], R22 ;  /* 0x0005581601007387 */ /* 0x000fe80000100a00 */
[----:B--2---:R0:W-:Y:S02]  /*402d0*/  STL.64 [R1+0x24e0], R14 ;  /* 0x0024e00e01007387 */ /* 0x0041e40000100a00 */
[----:B0-----:R-:W-:Y:S02]  /*402e0*/  HMMA.16816.F32.BF16 R12, R24, R18, R8 ;  /* 0x00000012180c723c */ /* 0x001fe40000041808 */
[----:B------:R-:W2:Y:S04]  /*402f0*/  LDL.64 R10, [R1+0x78] ;  /* 0x00007800010a7983 */ /* 0x000ea80000100a00 */
[----:B--2---:R-:W-:-:S13]  /*40300*/  STL.64 [R1+0x2540], R10 ;  /* 0x0025400a01007387 */ /* 0x004fda0000100a00 */
[----:B------:R-:W-:Y:S04]  /*40310*/  STL.64 [R1+0x180], R12 ;  /* 0x0001800c01007387 */ /* 0x000fe80000100a00 */
[----:B------:R0:W-:Y:S04]  /*40320*/  STL.64 [R1+0x188], R14 ;  /* 0x0001880e01007387 */ /* 0x0001e80000100a00 */
[----:B0-----:R-:W2:Y:S04]  /*40330*/  LDL.64 R14, [R1+0x38] ;  /* 0x00003800010e7983 */ /* 0x001ea80000100a00 */
[----:B--2---:R0:W-:Y:S04]  /*40340*/  STL.64 [R1+0x24f8], R14 ;  /* 0x0024f80e01007387 */ /* 0x0041e80000100a00 */
[----:B0-----:R-:W2:Y:S04]  /*40350*/  LDL.64 R14, [R1+0x48] ;  /* 0x00004800010e7983 */ /* 0x001ea80000100a00 */
[----:B--2---:R0:W-:Y:S04]  /*40360*/  STL.64 [R1+0x2520], R14 ;  /* 0x0025200e01007387 */ /* 0x0041e80000100a00 */
[----:B------:R-:W2:Y:S04]  /*40370*/  LDL.LU R12, [R1+0xb0] ;  /* 0x0000b000010c7983 */ /* 0x000ea80000300800 */
[----:B------:R-:W2:Y:S04]  /*40380*/  LDL.LU R13, [R1+0xb4] ;  /* 0x0000b400010d7983 */ /* 0x000ea80000300800 */
[----:B0-----:R-:W3:Y:S04]  /*40390*/  LDL.LU R14, [R1+0xb8] ;  /* 0x0000b800010e7983 */ /* 0x001ee80000300800 */
        /* <DEDUP_REMOVED lines=14> */
[----:B0-----:R-:W2:Y:S04]  /*40480*/  LDL.LU R18, [R1+0xd8] ;  /* 0x0000d80001127983 */ /* 0x001ea80000300800 */
[----:B------:R-:W2:Y:S04]  /*40490*/  LDL.LU R19, [R1+0xdc] ;  /* 0x0000dc0001137983 */ /* 0x000ea80000300800 */
[----:B--2---:R-:W-:Y:S04]  /*404a0*/  STL.64 [R1+0x24d8], R18 ;  /* 0x0024d81201007387 */ /* 0x004fe80000100a00 */
[----:B---3--:R0:W-:Y:S04]  /*404b0*/  STL.64 [R1+0x24d0], R16 ;  /* 0x0024d01001007387 */ /* 0x0081e80000100a00 */
        /* <DEDUP_REMOVED lines=33> */
[----:B----4-:R-:W-:Y:S02]  /*406d0*/  HMMA.16816.F32.BF16 R24, R24, R10, R12 ;  /* 0x0000000a1818723c */ /* 0x010fe4000004180c */
[----:B------:R-:W2:Y:S04]  /*406e0*/  LDL.LU.64 R14, [R1+0x2520] ;  /* 0x00252000010e7983 */ /* 0x000ea80000300a00 */
[----:B------:R-:W2:Y:S04]  /*406f0*/  LDL.LU.64 R10, [R1+0x2518] ;  /* 0x00251800010a7983 */ /* 0x000ea80000300a00 */
[----:B------:R-:W2:Y:S09]  /*40700*/  LDL.LU.64 R8, [R1+0x2510] ;  /* 0x0025100001087983 */ /* 0x000eb20000300a00 */
[----:B------:R-:W-:Y:S04]  /*40710*/  STL.64 [R1+0x120], R24 ;  /* 0x0001201801007387 */ /* 0x000fe80000100a00 */
[----:B------:R0:W-:Y:S02]  /*40720*/  STL.64 [R1+0x128], R26 ;  /* 0x0001281a01007387 */ /* 0x0001e40000100a00 */
[----:B0-----:R-:W-:-:S02]  /*40730*/  IMAD.MOV.U32 R26, RZ, RZ, R2 ;  /* 0x000000ffff1a7224 */ /* 0x001fc400078e0002 */
[----:B------:R-:W-:-:S05]  /*40740*/  IMAD.MOV.U32 R27, RZ, RZ, R0 ;  /* 0x000000ffff1b7224 */ /* 0x000fca00078e0000 */
[----:B------:R0:W-:Y:S04]  /*40750*/  STL.64 [R1+0x24b0], R26 ;  /* 0x0024b01a01007387 */ /* 0x0001e80000100a00 */
[----:B------:R-:W4:Y:S04]  /*40760*/  LDL.LU R24, [R1+0x2b0] ;  /* 0x0002b00001187983 */ /* 0x000f280000300800 */
[----:B------:R-:W4:Y:S04]  /*40770*/  LDL.LU R25, [R1+0x2b4] ;  /* 0x0002b40001197983 */ /* 0x000f280000300800 */
[----:B0-----:R-:W4:Y:S04]  /*40780*/  LDL.LU R26, [R1+0x2b8] ;  /* 0x0002b800011a7983 */ /* 0x001f280000300800 */
[----:B------:R-:W4:Y:S01]  /*40790*/  LDL.LU R27, [R1+0x2bc] ;  /* 0x0002bc00011b7983 */ /* 0x000f220000300800 */
        /* <DEDUP_REMOVED lines=9> */
[----:B------:R-:W-:Y:S04]  /*40830*/  STL [R1+0x249c], R0 ;  /* 0x00249c0001007387 */ /* 0x000fe80000100800 */
[----:B------:R-:W-:Y:S01]  /*40840*/  STL [R1+0x2498], R28 ;  /* 0x0024981c01007387 */ /* 0x000fe20000100800 */
[----:B--2---:R-:W-:Y:S01]  /*40850*/  HMMA.16816.F32.BF16 R16, R8, R14, R16 ;  /* 0x0000000e0810723c */ /* 0x004fe20000041810 */
[----:B------:R-:W-:Y:S01]  /*40860*/  IMAD.MOV.U32 R3, RZ, RZ, R14 ;  /* 0x000000ffff037224 */ /* 0x000fe200078e000e */
[----:B------:R-:W-:-:S15]  /*40870*/  MOV R2, R15 ;  /* 0x0000000f00027202 */ /* 0x000fde0000000f00 */
[----:B------:R-:W-:Y:S02]  /*40880*/  NOP ;  /* 0x0000000000007918 */ /* 0x000fe40000000000 */
        /* <DEDUP_REMOVED lines=15> */
[----:B------:R-:W3:-:S15]  /*40980*/  LDL.LU.64 R18, [R1+0x24c0] ;  /* 0x0024c00001127983 */ /* 0x000ede0000300a00 */
[----:B------:R-:W-:Y:S02]  /*40990*/  NOP ;  /* 0x0000000000007918 */ /* 0x000fe40000000000 */
[----:B------:R-:W-:Y:S04]  /*409a0*/  STL.64 [R1+0x500], R12 ;  /* 0x0005000c01007387 */ /* 0x000fe80000100a00 */
[----:B------:R-:W-:Y:S04]  /*409b0*/  STL.64 [R1+0x508], R14 ;  /* 0x0005080e01007387 */ /* 0x000fe80000100a00 */
[----:B------:R-:W0:Y:S04]  /*409c0*/  LDSM.16.MT88.4 R12, [R29+UR5+0x5080] ;  /* 0x005080051d0c783b */ /* 0x000e280008004200 */
[----:B0-----:R-:W-:Y:S04]  /*409d0*/  STL.64 [R1+0x24a8], R14 ;  /* 0x0024a80e01007387 */ /* 0x001fe80000100a00 */
[----:B------:R0:W-:Y:S04]  /*409e0*/  STL.64 [R1+0x24a0], R12 ;  /* 0x0024a00c01007387 */ /* 0x0001e80000100a00 */
[----:B0-----:R-:W2:Y:S04]  /*409f0*/  LDL.LU R12, [R1+0x3e0] ;  /* 0x0003e000010c7983 */ /* 0x001ea80000300800 */
[----:B------:R-:W2:Y:S04]  /*40a00*/  LDL.LU R13, [R1+0x3e4] ;  /* 0x0003e400010d7983 */ /* 0x000ea80000300800 */
[----:B------:R-:W2:Y:S04]  /*40a10*/  LDL.LU R14, [R1+0x3e8] ;  /* 0x0003e800010e7983 */ /* 0x000ea80000300800 */
[----:B------:R-:W2:Y:S04]  /*40a20*/  LDL.LU R15, [R1+0x3ec] ;  /* 0x0003ec00010f7983 */ /* 0x000ea80000300800 */
[----:B------:R-:W-:Y:S01]  /*40a30*/  STL [R1+0x21b0], R29 ;  /* 0x0021b01d01007387 */ /* 0x000fe20000100800 */
[----:B---3--:R-:W-:-:S15]  /*40a40*/  HMMA.16816.F32.BF16 R20, R8, R18, R20 ;  /* 0x000000120814723c */ /* 0x008fde0000041814 */
[----:B------:R-:W-:-:S04]  /*40a50*/  NOP ;  /* 0x0000000000007918 */ /* 0x000fc80000000000 */
[----:B------:R-:W-:Y:S04]  /*40a60*/  STL.64 [R1+0x4f0], R20 ;  /* 0x0004f01401007387 */ /* 0x000fe80000100a00 */
[----:B------:R0:W-:Y:S04]  /*40a70*/  STL.64 [R1+0x4f8], R22 ;  /* 0x0004f81601007387 */ /* 0x0001e80000100a00 */
[----:B0-----:R-:W3:Y:S01]  /*40a80*/  LDL.LU R23, [R1+0x24b8] ;  /* 0x0024b80001177983 */ /* 0x001ee20000300800 */
[----:B------:R-:W-:Y:S02]  /*40a90*/  IMAD.MOV.U32 R0, RZ, RZ, R18 ;  /* 0x000000ffff007224 */ /* 0x000fe400078e0012 */
[----:B------:R-:W-:Y:S01]  /*40aa0*/  IMAD.MOV.U32 R29, RZ, RZ, R19 ;  /* 0x000000ffff1d7224 */ /* 0x000fe200078e0013 */
[C---:B----4-:R-:W-:Y:S01]  /*40ab0*/  HMMA.16816.F32.BF16 R24, R8.reuse, R6, R24 ;  /* 0x000000060818723c */ /* 0x050fe20000041818 */
[----:B---3--:R-:W0:Y:S04]  /*40ac0*/  LDSM.16.MT88.4 R16, [R23+UR5+0x5000] ;  /* 0x005000051710783b */ /* 0x008e280008004200 */
[----:B------:R-:W1:Y:S04]  /*40ad0*/  LDSM.16.MT88.4 R20, [R23+UR5+0x5080] ;  /* 0x005080051714783b */ /* 0x000e680008004200 */
[----:B0-----:R0:W-:Y:S04]  /*40ae0*/  STL.64 [R1+0x2410], R18 ;  /* 0x0024101201007387 */ /* 0x0011e80000100a00 */
[----:B0-----:R-:W3:Y:S04]  /*40af0*/  LDL R19, [R1+0x17f4] ;  /* 0x0017f40001137983 */ /* 0x001ee80000100800 */
[----:B------:R-:W-:Y:S04]  /*40b00*/  STL.64 [R1+0x2408], R16 ;  /* 0x0024081001007387 */ /* 0x000fe80000100a00 */
[----:B------:R-:W-:Y:S04]  /*40b10*/  STL.64 [R1+0x4e0], R24 ;  /* 0x0004e01801007387 */ /* 0x000fe80000100a00 */
[----:B------:R0:W-:Y:S04]  /*40b20*/  STL.64 [R1+0x4e8], R26 ;  /* 0x0004e81a01007387 */ /* 0x0001e80000100a00 */
[----:B0-----:R-:W2:Y:S04]  /*40b30*/  LDL.LU.64 R26, [R1+0x24b0] ;  /* 0x0024b000011a7983 */ /* 0x001ea80000300a00 */
[----:B------:R-:W-:Y:S04]  /*40b40*/  STL.64 [R1+0x2440], R6 ;  /* 0x0024400601007387 */ /* 0x000fe80000100a00 */
[----:B------:R-:W-:Y:S04]  /*40b50*/  STL [R1+0x2438], R4 ;  /* 0x0024380401007387 */ /* 0x000fe80000100800 */
[----:B-1----:R0:W-:Y:S04]  /*40b60*/  STL.64 [R1+0x2380], R22 ;  /* 0x0023801601007387 */ /* 0x0021e80000100a00 */
[----:B------:R-:W-:Y:S04]  /*40b70*/  STL.64 [R1+0x2378], R20 ;  /* 0x0023781401007387 */ /* 0x000fe80000100a00 */
[----:B0-----:R-:W4:Y:S01]  /*40b80*/  LDL.LU.64 R22, [R1+0x88] ;  /* 0x0000880001167983 */ /* 0x001f220000300a00 */
[----:B--2---:R-:W-:Y:S03]  /*40b90*/  HMMA.16816.F32.BF16 R24, R8, R26, R12 ;  /* 0x0000001a0818723c */ /* 0x004fe6000004180c */
[----:B------:R-:W2:Y:S04]  /*40ba0*/  LDL.LU.64 R14, [R1+0x24a8] ;  /* 0x0024a800010e7983 */ /* 0x000ea80000300a00 */
[----:B------:R-:W2:-:S12]  /*40bb0*/  LDL.LU.64 R12, [R1+0x24a0] ;  /* 0x0024a000010c7983 */ /* 0x000e980000300a00 */
        /* <DEDUP_REMOVED lines=8> */
[----:B------:R-:W3:Y:S04]  /*40c40*/  LDL.LU R27, [R1+0x3dc] ;  /* 0x0003dc00011b7983 */ /* 0x000ee80000300800 */
[----:B----4-:R-:W-:Y:S01]  /*40c50*/  STL.64 [R1+0x2418], R22 ;  /* 0x0024181601007387 */ /* 0x010fe20000100a00 */
[----:B---3--:R-:W-:Y:S03]  /*40c60*/  HMMA.16816.F32.BF16 R24, R8, R22, R24 ;  /* 0x000000160818723c */ /* 0x008fe60000041818 */
[----:B------:R-:W0:-:S15]  /*40c70*/  LDSM.16.MT88.4 R8, [R19+UR5+0x5080] ;  /* 0x005080051308783b */ /* 0x000e1e0008004200 */
[----:B------:R-:W-:Y:S01]  /*40c80*/  NOP ;  /* 0x0000000000007918 */ /* 0x000fe20000000000 */
[----:B------:R1:W-:Y:S04]  /*40c90*/  STL.64 [R1+0x470], R24 ;  /* 0x0004701801007387 */ /* 0x0003e80000100a00 */
[----:B------:R3:W-:Y:S04]  /*40ca0*/  STL.64 [R1+0x478], R26 ;  /* 0x0004781a01007387 */ /* 0x0007e80000100a00 */
[----:B-1----:R-:W4:Y:S04]  /*40cb0*/  LDL.LU R24, [R1+0x360] ;  /* 0x0003600001187983 */ /* 0x002f280000300800 */
[----:B------:R-:W4:Y:S04]  /*40cc0*/  LDL.LU R25, [R1+0x364] ;  /* 0x0003640001197983 */ /* 0x000f280000300800 */
[----:B---3--:R-:W3:Y:S04]  /*40cd0*/  LDL.LU R26, [R1+0x368] ;  /* 0x00036800011a7983 */ /* 0x008ee80000300800 */
[----:B------:R-:W3:Y:S04]  /*40ce0*/  LDL.LU R27, [R1+0x36c] ;  /* 0x00036c00011b7983 */ /* 0x000ee80000300800 */
[----:B---3--:R-:W-:Y:S04]  /*40cf0*/  STL.64 [R1+0x2398], R26 ;  /* 0x0023981a01007387 */ /* 0x008fe80000100a00 */
[----:B----4-:R1:W-:Y:S04]  /*40d00*/  STL.64 [R1+0x2390], R24 ;  /* 0x0023901801007387 */ /* 0x0103e80000100a00 */
[----:B-1----:R-:W3:Y:S04]  /*40d10*/  LDL.LU R24, [R1+0x370] ;  /* 0x0003700001187983 */ /* 0x002ee80000300800 */
[----:B------:R-:W3:Y:S04]  /*40d20*/  LDL.LU R25, [R1+0x374] ;  /* 0x0003740001197983 */ /* 0x000ee80000300800 */
[----:B------:R-:W4:Y:S04]  /*40d30*/  LDL.LU R26, [R1+0x378] ;  /* 0x00037800011a7983 */ /* 0x000f280000300800 */
[----:B------:R-:W4:Y:S04]  /*40d40*/  LDL.LU R27, [R1+0x37c] ;  /* 0x00037c00011b7983 */ /* 0x000f280000300800 */
[----:B------:R-:W2:Y:S04]  /*40d50*/  LDL.64 R6, [R1+0x8] ;  /* 0x0000080001067983 */ /* 0x000ea80000100a00 */
[----:B--2---:R1:W-:Y:S04]  /*40d60*/  STL.64 [R1+0x2450], R6 ;  /* 0x0024500601007387 */ /* 0x0043e80000100a00 */
[----:B----4-:R2:W-:Y:S04]  /*40d70*/  STL.64 [R1+0x23a8], R26 ;  /* 0x0023a81a01007387 */ /* 0x0105e80000100a00 */
[----:B---3--:R-:W-:Y:S01]  /*40d80*/  STL.64 [R1+0x23a0], R24 ;  /* 0x0023a01801007387 */ /* 0x008fe20000100a00 */
[----:B-1----:R-:W-:-:S02]  /*40d90*/  IMAD.MOV.U32 R6, RZ, RZ, R28 ;  /* 0x000000ffff067224 */ /* 0x002fc400078e001c */
[----:B------:R-:W-:Y:S02]  /*40da0*/  IMAD.MOV.U32 R7, RZ, RZ, R5 ;  /* 0x000000ffff077224 */ /* 0x000fe400078e0005 */
[----:B--2---:R-:W-:Y:S02]  /*40db0*/  IMAD.MOV.U32 R26, RZ, RZ, R0 ;  /* 0x000000ffff1a7224 */ /* 0x004fe400078e0000 */
[----:B------:R-:W2:Y:S04]  /*40dc0*/  LDL.LU R0, [R1+0x249c] ;  /* 0x00249c0001007983 */ /* 0x000ea80000300800 */
[----:B------:R-:W3:Y:S04]  /*40dd0*/  LDL.LU R28, [R1+0x2498] ;  /* 0x00249800011c7983 */ /* 0x000ee80000300800 */
[----:B------:R1:W-:Y:S04]  /*40de0*/  STL.64 [R1+0x2468], R6 ;  /* 0x0024680601007387 */ /* 0x0003e80000100a00 */
[----:B------:R-:W4:Y:S04]  /*40df0*/  LDL.LU R4, [R1+0x440] ;  /* 0x0004400001047983 */ /* 0x000f280000300800 */
[----:B------:R-:W4:Y:S04]  /*40e00*/  LDL.LU R5, [R1+0x444] ;  /* 0x0004440001057983 */ /* 0x000f280000300800 */
[----:B-1----:R-:W2:Y:S04]  /*40e10*/  LDL.LU R6, [R1+0x448] ;  /* 0x0004480001067983 */ /* 0x002ea80000300800 */
[----:B------:R-:W2:Y:S01]  /*40e20*/  LDL.LU R7, [R1+0x44c] ;  /* 0x00044c0001077983 */ /* 0x000ea20000300800 */
[----:B------:R-:W-:-:S03]  /*40e30*/  IMAD.MOV.U32 R27, RZ, RZ, R29 ;  /* 0x000000ffff1b7224 */ /* 0x000fc600078e001d */
[----:B--2---:R3:W-:Y:S04]  /*40e40*/  STL.64 [R1+0x2478], R6 ;  /* 0x0024780601007387 */ /* 0x0047e80000100a00 */
[----:B----4-:R-:W-:Y:S01]  /*40e50*/  STL.64 [R1+0x2470], R4 ;  /* 0x0024700401007387 */ /* 0x010fe20000100a00 */
[----:B---3--:R-:W-:Y:S02]  /*40e60*/  IMAD.MOV.U32 R6, RZ, RZ, R28 ;  /* 0x000000ffff067224 */ /* 0x008fe400078e001c */
[----:B------:R-:W-:Y:S01]  /*40e70*/  IMAD.MOV.U32 R7, RZ, RZ, R0 ;  /* 0x000000ffff077224 */ /* 0x000fe200078e0000 */
[----:B------:R-:W2:Y:S04]  /*40e80*/  LDL.LU R28, [R1+0x2494] ;  /* 0x00249400011c7983 */ /* 0x000ea80000300800 */
[----:B------:R-:W3:Y:S04]  /*40e90*/  LDL.LU R0, [R1+0x2490] ;  /* 0x0024900001007983 */ /* 0x000ee80000300800 */
[----:B------:R1:W-:Y:S04]  /*40ea0*/  STL.64 [R1+0x2448], R26 ;  /* 0x0024481a01007387 */ /* 0x0003e80000100a00 */
[----:B------:R-:W4:Y:S04]  /*40eb0*/  LDL.LU R24, [R1+0x420] ;  /* 0x0004200001187983 */ /* 0x000f280000300800 */
[----:B------:R-:W4:Y:S04]  /*40ec0*/  LDL.LU R25, [R1+0x424] ;  /* 0x0004240001197983 */ /* 0x000f280000300800 */
[----:B-1----:R-:W2:Y:S04]  /*40ed0*/  LDL.LU R26, [R1+0x428] ;  /* 0x00042800011a7983 */ /* 0x002ea80000300800 */
[----:B------:R-:W2:Y:S04]  /*40ee0*/  LDL.LU R27, [R1+0x42c] ;  /* 0x00042c00011b7983 */ /* 0x000ea80000300800 */
[----:B--2---:R-:W-:Y:S04]  /*40ef0*/  STL.64 [R1+0x2460], R26 ;  /* 0x0024601a01007387 */ /* 0x004fe80000100a00 */
[----:B----4-:R1:W-:Y:S04]  /*40f00*/  STL.64 [R1+0x2458], R24 ;  /* 0x0024581801007387 */ /* 0x0103e80000100a00 */
[----:B-1----:R-:W2:Y:S04]  /*40f10*/  LDL.LU R24, [R1+0x430] ;  /* 0x0004300001187983 */ /* 0x002ea80000300800 */
[----:B------:R-:W2:Y:S04]  /*40f20*/  LDL.LU R25, [R1+0x434] ;  /* 0x0004340001197983 */ /* 0x000ea80000300800 */
[----:B------:R-:W4:Y:S04]  /*40f30*/  LDL.LU R26, [R1+0x438] ;  /* 0x00043800011a7983 */ /* 0x000f280000300800 */
[----:B------:R-:W4:Y:S04]  /*40f40*/  LDL.LU R27, [R1+0x43c] ;  /* 0x00043c00011b7983 */ /* 0x000f280000300800 */
[----:B----4-:R-:W-:Y:S04]  /*40f50*/  STL.64 [R1+0x2488], R26 ;  /* 0x0024881a01007387 */ /* 0x010fe80000100a00 */
[----:B--2---:R1:W-:Y:S04]  /*40f60*/  STL.64 [R1+0x2480], R24 ;  /* 0x0024801801007387 */ /* 0x0043e80000100a00 */
[----:B-1----:R-:W2:Y:S04]  /*40f70*/  LDL.LU R24, [R1+0x450] ;  /* 0x0004500001187983 */ /* 0x002ea80000300800 */
[----:B------:R-:W2:Y:S04]  /*40f80*/  LDL.LU R25, [R1+0x454] ;  /* 0x0004540001197983 */ /* 0x000ea80000300800 */
[----:B------:R-:W2:Y:S04]  /*40f90*/  LDL.LU R26, [R1+0x458] ;  /* 0x00045800011a7983 */ /* 0x000ea80000300800 */
[----:B------:R-:W2:Y:S04]  /*40fa0*/  LDL.LU R27, [R1+0x45c] ;  /* 0x00045c00011b7983 */ /* 0x000ea80000300800 */
[----:B------:R-:W4:Y:S04]  /*40fb0*/  LDL.LU.64 R22, [R1+0x78] ;  /* 0x0000780001167983 */ /* 0x000f280000300a00 */
[----:B----4-:R1:W-:Y:S04]  /*40fc0*/  STL.64 [R1+0x2430], R22 ;  /* 0x0024301601007387 */ /* 0x0103e80000100a00 */
[----:B------:R-:W4:Y:S04]  /*40fd0*/  LDL.LU R16, [R1+0x350] ;  /* 0x0003500001107983 */ /* 0x000f280000300800 */
[----:B------:R-:W4:Y:S04]  /*40fe0*/  LDL.LU R17, [R1+0x354] ;  /* 0x0003540001117983 */ /* 0x000f280000300800 */
[----:B------:R-:W3:Y:S04]  /*40ff0*/  LDL.LU R18, [R1+0x358] ;  /* 0x0003580001127983 */ /* 0x000ee80000300800 */
[----:B------:R-:W3:Y:S01]  /*41000*/  LDL.LU R19, [R1+0x35c] ;  /* 0x00035c0001137983 */ /* 0x000ee20000300800 */
[----:B--2---:R-:W-:Y:S03]  /*41010*/  HMMA.16816.F32.BF16 R4, R12, R6, R24 ;  /* 0x000000060c04723c */ /* 0x004fe60000041818 */
[----:B------:R-:W2:Y:S04]  /*41020*/  LDL.LU R20, [R1+0x400] ;  /* 0x0004000001147983 */ /* 0x000ea80000300800 */
[----:B------:R-:W2:Y:S04]  /*41030*/  LDL.LU R21, [R1+0x404] ;  /* 0x0004040001157983 */ /* 0x000ea80000300800 */
[----:B-1----:R-:W2:Y:S04]  /*41040*/  LDL.LU R22, [R1+0x408] ;  /* 0x0004080001167983 */ /* 0x002ea80000300800 */
[----:B------:R-:W2:Y:S04]  /*41050*/  LDL.LU R23, [R1+0x40c] ;  /* 0x00040c0001177983 */ /* 0x000ea80000300800 */
[----:B---3--:R-:W-:Y:S04]  /*41060*/  STL.64 [R1+0x2428], R18 ;  /* 0x0024281201007387 */ /* 0x008fe80000100a00 */
[----:B----4-:R1:W-:Y:S04]  /*41070*/  STL.64 [R1+0x2420], R16 ;  /* 0x0024201001007387 */ /* 0x0103e80000100a00 */
[----:B-1----:R-:W3:Y:S04]  /*41080*/  LDL.LU R16, [R1+0x3f0] ;  /* 0x0003f00001107983 */ /* 0x002ee80000300800 */
[----:B------:R-:W3:Y:S04]  /*41090*/  LDL.LU R17, [R1+0x3f4] ;  /* 0x0003f40001117983 */ /* 0x000ee80000300800 */
[----:B------:R-:W3:Y:S04]  /*410a0*/  LDL.LU R18, [R1+0x3f8] ;  /* 0x0003f80001127983 */ /* 0x000ee80000300800 */
[----:B------:R-:W3:Y:S04]  /*410b0*/  LDL.LU R19, [R1+0x3fc] ;  /* 0x0003fc0001137983 */ /* 0x000ee80000300800 */
[----:B0-----:R-:W-:Y:S04]  /*410c0*/  STL.64 [R1+0x2288], R10 ;  /* 0x0022880a01007387 */ /* 0x001fe80000100a00 */
[----:B------:R-:W-:Y:S04]  /*410d0*/  STL.64 [R1+0x2280], R8 ;  /* 0x0022800801007387 */ /* 0x000fe80000100a00 */
[----:B------:R-:W4:Y:S04]  /*410e0*/  LDL.LU.64 R26, [R1+0x2488] ;  /* 0x00248800011a7983 */ /* 0x000f280000300a00 */
[----:B------:R-:W4:Y:S04]  /*410f0*/  LDL.LU.64 R24, [R1+0x2480] ;  /* 0x0024800001187983 */ /* 0x000f280000300a00 */
[----:B------:R-:W-:Y:S04]  /*41100*/  STL.64 [R1+0x450], R4 ;  /* 0x0004500401007387 */ /* 0x000fe80000100a00 */
[----:B------:R0:W-:Y:S04]  /*41110*/  STL.64 [R1+0x458], R6 ;  /* 0x0004580601007387 */ /* 0x0001e80000100a00 */
[----:B0-----:R-:W2:Y:S04]  /*41120*/  LDL.LU.64 R6, [R1+0x2478] ;  /* 0x0024780001067983 */ /* 0x001ea80000300a00 */
[----:B------:R-:W2:Y:S01]  /*41130*/  LDL.LU.64 R4, [R1+0x2470] ;  /* 0x0024700001047983 */ /* 0x000ea20000300a00 */
[----:B------:R-:W-:-:S02]  /*41140*/  IMAD.MOV.U32 R10, RZ, RZ, R3 ;  /* 0x000000ffff0a7224 */ /* 0x000fc400078e0003 */
[----:B------:R-:W-:-:S07]  /*41150*/  IMAD.MOV.U32 R11, RZ, RZ, R2 ;  /* 0x000000ffff0b7224 */ /* 0x000fce00078e0002 */
        /* <DEDUP_REMOVED lines=16> */
[----:B----4-:R-:W-:-:S15]  /*41260*/  HMMA.16816.F32.BF16 R24, R12, R6, R24 ;  /* 0x000000060c18723c */ /* 0x010fde0000041818 */
[----:B------:R-:W-:-:S04]  /*41270*/  NOP ;  /* 0x0000000000007918 */ /* 0x000fc80000000000 */
[----:B------:R-:W-:Y:S04]  /*41280*/  STL.64 [R1+0x420], R24 ;  /* 0x0004201801007387 */ /* 0x000fe80000100a00 */
[----:B------:R0:W-:Y:S04]  /*41290*/  STL.64 [R1+0x428], R26 ;  /* 0x0004281a01007387 */ /* 0x0001e80000100a00 */
[----:B0-----:R-:W2:Y:S01]  /*412a0*/  LDL.LU.64 R26, [R1+0x2448] ;  /* 0x00244800011a7983 */ /* 0x001ea20000300a00 */
[----:B------:R-:W-:Y:S02]  /*412b0*/  IMAD.MOV.U32 R3, RZ, RZ, R6 ;  /* 0x000000ffff037224 */ /* 0x000fe400078e0006 */
[----:B------:R-:W-:-:S02]  /*412c0*/  IMAD.MOV.U32 R2, RZ, RZ, R7 ;  /* 0x000000ffff027224 */ /* 0x000fc400078e0007 */
[----:B------:R-:W4:Y:S04]  /*412d0*/  LDL.LU.64 R6, [R1+0x2440] ;  /* 0x0024400001067983 */ /* 0x000f280000300a00 */
[----:B------:R-:W3:Y:S01]  /*412e0*/  LDL.LU R4, [R1+0x2438] ;  /* 0x0024380001047983 */ /* 0x000ee20000300800 */
[----:B--2---:R-:W-:Y:S03]  /*412f0*/  HMMA.16816.F32.BF16 R8, R12, R26, R8 ;  /* 0x0000001a0c08723c */ /* 0x004fe60000041808 */
[----:B------:R0:W-:Y:S02]  /*41300*/  STL.64 [R1+0x23b8], R26 ;  /* 0x0023b81a01007387 */ /* 0x0001e40000100a00 */
[----:B0-----:R-:W-:-:S02]  /*41310*/  IMAD.MOV.U32 R26, RZ, RZ, R3 ;  /* 0x000000ffff1a7224 */ /* 0x001fc400078e0003 */
[----:B------:R-:W-:-:S12]  /*41320*/  IMAD.MOV.U32 R27, RZ, RZ, R2 ;  /* 0x000000ffff1b7224 */ /* 0x000fd800078e0002 */
[----:B------:R0:W-:Y:S04]  /*41330*/  STL.64 [R1+0x410], R8 ;  /* 0x0004100801007387 */ /* 0x0001e80000100a00 */
[----:B------:R1:W-:Y:S04]  /*41340*/  STL.64 [R1+0x418], R10 ;  /* 0x0004180a01007387 */ /* 0x0003e80000100a00 */
[----:B0-----:R-:W2:Y:S04]  /*41350*/  LDL.LU R8, [R1+0x3c0] ;  /* 0x0003c00001087983 */ /* 0x001ea80000300800 */
[----:B------:R-:W2:Y:S04]  /*41360*/  LDL.LU R9, [R1+0x3c4] ;  /* 0x0003c40001097983 */ /* 0x000ea80000300800 */
[----:B-1----:R-:W2:Y:S04]  /*41370*/  LDL.LU R10, [R1+0x3c8] ;  /* 0x0003c800010a7983 */ /* 0x002ea80000300800 */
[----:B------:R-:W2:Y:S04]  /*41380*/  LDL.LU R11, [R1+0x3cc] ;  /* 0x0003cc00010b7983 */ /* 0x000ea80000300800 */
[----:B------:R0:W-:Y:S04]  /*41390*/  STL.64 [R1+0x23d0], R26 ;  /* 0x0023d01a01007387 */ /* 0x0001e80000100a00 */
[----:B0-----:R-:W2:Y:S01]  /*413a0*/  LDL.64 R26, [R1+0x18] ;  /* 0x00001800011a7983 */ /* 0x001ea20000100a00 */
[C---:B----4-:R-:W-:Y:S03]  /*413b0*/  HMMA.16816.F32.BF16 R20, R12.reuse, R6, R20 ;  /* 0x000000060c14723c */ /* 0x050fe60000041814 */
[----:B--2---:R0:W-:Y:S04]  /*413c0*/  STL.64 [R1+0x23e8], R26 ;  /* 0x0023e81a01007387 */ /* 0x0041e80000100a00 */
[----:B------:R-:W2:Y:S04]  /*413d0*/  LDL.LU R24, [R1+0x3b0] ;  /* 0x0003b00001187983 */ /* 0x000ea80000300800 */
[----:B------:R-:W2:Y:S04]  /*413e0*/  LDL.LU R25, [R1+0x3b4] ;  /* 0x0003b40001197983 */ /* 0x000ea80000300800 */
[----:B0-----:R-:W4:Y:S04]  /*413f0*/  LDL.LU R26, [R1+0x3b8] ;  /* 0x0003b800011a7983 */ /* 0x001f280000300800 */
[----:B------:R-:W4:Y:S04]  /*41400*/  LDL.LU R27, [R1+0x3bc] ;  /* 0x0003bc00011b7983 */ /* 0x000f280000300800 */
[----:B----4-:R0:W-:Y:S04]  /*41410*/  STL.64 [R1+0x23f8], R26 ;  /* 0x0023f81a01007387 */ /* 0x0101e80000100a00 */
[----:B--2---:R-:W-:Y:S04]  /*41420*/  STL.64 [R1+0x23f0], R24 ;  /* 0x0023f01801007387 */ /* 0x004fe80000100a00 */
[----:B0-----:R-:W2:Y:S04]  /*41430*/  LDL.64 R26, [R1+0x48] ;  /* 0x00004800011a7983 */ /* 0x001ea80000100a00 */
[----:B------:R-:W-:Y:S04]  /*41440*/  STL.64 [R1+0x3e0], R20 ;  /* 0x0003e01401007387 */ /* 0x000fe80000100a00 */
[----:B------:R0:W-:Y:S04]  /*41450*/  STL.64 [R1+0x3e8], R22 ;  /* 0x0003e81601007387 */ /* 0x0001e80000100a00 */
        /* <DEDUP_REMOVED lines=11> */
[----:B------:R-:W2:Y:S04]  /*41510*/  LDL.LU.64 R18, [R1+0x2410] ;  /* 0x0024100001127983 */ /* 0x000ea80000300a00 */
[----:B------:R-:W2:Y:S04]  /*41520*/  LDL.LU.64 R16, [R1+0x2408] ;  /* 0x0024080001107983 */ /* 0x000ea80000300a00 */
[----:B------:R0:W-:Y:S04]  /*41530*/  STL.64 [R1+0x23b0], R22 ;  /* 0x0023b01601007387 */ /* 0x0001e80000100a00 */
[----:B------:R-:W3:Y:S05]  /*41540*/  LDL.LU R20, [R1+0x380] ;  /* 0x0003800001147983 */ /* 0x000eea0000300800 */
[----:B------:R-:W-:Y:S04]  /*41550*/  STL.64 [R1+0x2b0], R12 ;  /* 0x0002b00c01007387 */ /* 0x000fe80000100a00 */
[----:B------:R-:W-:Y:S04]  /*41560*/  STL.64 [R1+0x2b8], R14 ;  /* 0x0002b80e01007387 */ /* 0x000fe80000100a00 */
[----:B------:R-:W3:Y:S04]  /*41570*/  LDL.LU R21, [R1+0x384] ;  /* 0x0003840001157983 */ /* 0x000ee80000300800 */
[----:B0-----:R-:W4:Y:S04]  /*41580*/  LDL.LU R22, [R1+0x388] ;  /* 0x0003880001167983 */ /* 0x001f280000300800 */
[----:B------:R-:W4:Y:S04]  /*41590*/  LDL.LU R23, [R1+0x38c] ;  /* 0x00038c0001177983 */ /* 0x000f280000300800 */
[----:B----4-:R-:W-:Y:S04]  /*415a0*/  STL.64 [R1+0x23c8], R22 ;  /* 0x0023c81601007387 */ /* 0x010fe80000100a00 */
[----:B---3--:R0:W-:Y:S04]  /*415b0*/  STL.64 [R1+0x23c0], R20 ;  /* 0x0023c01401007387 */ /* 0x0081e80000100a00 */
[----:B0-----:R-:W3:Y:S04]  /*415c0*/  LDL.LU R20, [R1+0x390] ;  /* 0x0003900001147983 */ /* 0x001ee80000300800 */
[----:B------:R-:W3:Y:S04]  /*415d0*/  LDL.LU R21, [R1+0x394] ;  /* 0x0003940001157983 */ /* 0x000ee80000300800 */
[----:B------:R-:W4:Y:S04]  /*415e0*/  LDL.LU R22, [R1+0x398] ;  /* 0x0003980001167983 */ /* 0x000f280000300800 */
[----:B------:R-:W4:Y:S01]  /*415f0*/  LDL.LU R23, [R1+0x39c] ;  /* 0x00039c0001177983 */ /* 0x000f220000300800 */
[----:B--2---:R-:W-:Y:S01]  /*41600*/  HMMA.16816.F32.BF16 R8, R16, R26, R8 ;  /* 0x0000001a1008723c */ /* 0x004fe20000041808 */
[----:B------:R-:W-:-:S02]  /*41610*/  IMAD.MOV.U32 R5, RZ, RZ, R27 ;  /* 0x000000ffff057224 */ /* 0x000fc400078e001b */
[----:B----4-:R-:W-:Y:S04]  /*41620*/  STL.64 [R1+0x23e0], R22 ;  /* 0x0023e01601007387 */ /* 0x010fe80000100a00 */
[----:B---3--:R0:W-:Y:S04]  /*41630*/  STL.64 [R1+0x23d8], R20 ;  /* 0x0023d81401007387 */ /* 0x0081e80000100a00 */
[----:B0-----:R-:W2:Y:S04]  /*41640*/  LDL.LU R20, [R1+0x3a0] ;  /* 0x0003a00001147983 */ /* 0x001ea80000300800 */
[----:B------:R-:W2:Y:S04]  /*41650*/  LDL.LU R21, [R1+0x3a4] ;  /* 0x0003a40001157983 */ /* 0x000ea80000300800 */
[----:B------:R-:W2:Y:S04]  /*41660*/  LDL.LU R22, [R1+0x3a8] ;  /* 0x0003a80001167983 */ /* 0x000ea80000300800 */
[----:B------:R-:W2:Y:S04]  /*41670*/  LDL.LU R23, [R1+0x3ac] ;  /* 0x0003ac0001177983 */ /* 0x000ea80000300800 */
[----:B------:R0:W-:Y:S04]  /*41680*/  STL.64 [R1+0x3c0], R8 ;  /* 0x0003c00801007387 */ /* 0x0001e80000100a00 */
[----:B------:R1:W-:Y:S01]  /*41690*/  STL.64 [R1+0x3c8], R10 ;  /* 0x0003c80a01007387 */ /* 0x0003e20000100a00 */
[----:B0-----:R-:W-:-:S03]  /*416a0*/  IMAD.MOV.U32 R8, RZ, RZ, R26 ;  /* 0x000000ffff087224 */ /* 0x001fc600078e001a */
[----:B-1----:R-:W3:Y:S04]  /*416b0*/  LDL.LU.64 R10, [R1+0x2400] ;  /* 0x00240000010a7983 */ /* 0x002ee80000300a00 */
[----:B------:R-:W3:Y:S04]  /*416c0*/  LDL.LU.64 R26, [R1+0x23f8] ;  /* 0x0023f800011a7983 */ /* 0x000ee80000300a00 */
[----:B------:R-:W3:Y:S02]  /*416d0*/  LDL.LU.64 R24, [R1+0x23f0] ;  /* 0x0023f00001187983 */ /* 0x000ee40000300a00 */
[----:B---3--:R-:W-:-:S15]  /*416e0*/  HMMA.16816.F32.BF16 R24, R16, R10, R24 ;  /* 0x0000000a1018723c */ /* 0x008fde0000041818 */
[----:B------:R-:W-:-:S04]  /*416f0*/  NOP ;  /* 0x0000000000007918 */ /* 0x000fc80000000000 */
[----:B------:R-:W-:Y:S04]  /*41700*/  STL.64 [R1+0x3b0], R24 ;  /* 0x0003b01801007387 */ /* 0x000fe80000100a00 */
[----:B------:R0:W-:Y:S04]  /*41710*/  STL.64 [R1+0x3b8], R26 ;  /* 0x0003b81a01007387 */ /* 0x0001e80000100a00 */
[----:B0-----:R-:W2:Y:S04]  /*41720*/  LDL.LU.64 R26, [R1+0x23e8] ;  /* 0x0023e800011a7983 */ /* 0x001ea80000300a00 */
[----:B------:R-:W-:Y:S01]  /*41730*/  STL.64 [R1+0x2368], R10 ;  /* 0x0023680a01007387 */ /* 0x000fe20000100a00 */
[----:B------:R-:W-:Y:S01]  /*41740*/  IMAD.MOV.U32 R14, RZ, RZ, R3 ;  /* 0x000000ffff0e7224 */ /* 0x000fe200078e0003 */
[----:B------:R-:W-:Y:S01]  /*41750*/  MOV R15, R2 ;  /* 0x00000002000f7202 */ /* 0x000fe20000000f00 */
        /* <DEDUP_REMOVED lines=20> */
[----:B0-----:R-:W3:Y:S04]  /*418a0*/  LDL.LU.64 R26, [R1+0x23a8] ;  /* 0x0023a800011a7983 */ /* 0x001ee80000300a00 */
[----:B------:R-:W3:Y:S02]  /*418b0*/  LDL.LU.64 R24, [R1+0x23a0] ;  /* 0x0023a00001187983 */ /* 0x000ee40000300a00 */
[----:B---3--:R-:W-:-:S15]  /*418c0*/  HMMA.16816.F32.BF16 R24, R16, R6, R24 ;  /* 0x000000061018723c */ /* 0x008fde0000041818 */
[----:B------:R-:W-:-:S04]  /*418d0*/  NOP ;  /* 0x0000000000007918 */ /* 0x000fc80000000000 */
[----:B------:R-:W-:Y:S04]  /*418e0*/  STL.64 [R1+0x2d0], R24 ;  /* 0x0002d01801007387 */ /* 0x000fe80000100a00 */
[----:B------:R0:W-:Y:S04]  /*418f0*/  STL.64 [R1+0x2d8], R26 ;  /* 0x0002d81a01007387 */ /* 0x0001e80000100a00 */
[----:B0-----:R-:W3:Y:S04]  /*41900*/  LDL.LU.64 R26, [R1+0x2398] ;  /* 0x00239800011a7983 */ /* 0x001ee80000300a00 */
[----:B------:R-:W3:Y:S01]  /*41910*/  LDL.LU.64 R24, [R1+0x2390] ;  /* 0x0023900001187983 */ /* 0x000ee20000300a00 */
[----:B------:R-:W-:-:S02]  /*41920*/  IMAD.MOV.U32 R10, RZ, RZ, R8 ;  /* 0x000000ffff0a7224 */ /* 0x000fc400078e0008 */
[----:B------:R-:W-:-:S05]  /*41930*/  IMAD.MOV.U32 R11, RZ, RZ, R5 ;  /* 0x000000ffff0b7224 */ /* 0x000fca00078e0005 */
[----:B------:R0:W-:Y:S04]  /*41940*/  STL.64 [R1+0x2388], R10 ;  /* 0x0023880a01007387 */ /* 0x0001e80000100a00 */
[----:B------:R-:W2:Y:S04]  /*41950*/  LDL.LU R8, [R1+0x2a0] ;  /* 0x0002a00001087983 */ /* 0x000ea80000300800 */
[----:B------:R-:W2:Y:S04]  /*41960*/  LDL.LU R9, [R1+0x2a4] ;  /* 0x0002a40001097983 */ /* 0x000ea80000300800 */
[----:B0-----:R-:W2:Y:S04]  /*41970*/  LDL.LU R10, [R1+0x2a8] ;  /* 0x0002a800010a7983 */ /* 0x001ea80000300800 */
[----:B------:R-:W2:Y:S04]  /*41980*/  LDL.LU R11, [R1+0x2ac] ;  /* 0x0002ac00010b7983 */ /* 0x000ea80000300800 */
[----:B------:R-:W-:Y:S04]  /*41990*/  STL.64 [R1+0x2350], R6 ;  /* 0x0023500601007387 */ /* 0x000fe80000100a00 */
[----:B------:R3:W-:Y:S02]  /*419a0*/  STL [R1+0x2348], R4 ;  /* 0x0023480401007387 */ /* 0x0007e40000100800 */
[----:B---3--:R-:W-:Y:S02]  /*419b0*/  HMMA.16816.F32.BF16 R4, R16, R14, R24 ;  /* 0x0000000e1004723c */ /* 0x008fe40000041818 */
[----:B------:R-:W3:-:S15]  /*419c0*/  LDL.LU R24, [R1+0x250] ;  /* 0x0002500001187983 */ /* 0x000ede0000300800 */
[----:B------:R-:W-:Y:S02]  /*419d0*/  NOP ;  /* 0x0000000000007918 */ /* 0x000fe40000000000 */
[----:B------:R-:W-:Y:S04]  /*419e0*/  STL.64 [R1+0x2c0], R4 ;  /* 0x0002c00401007387 */ /* 0x000fe80000100a00 */
[----:B------:R0:W-:Y:S04]  /*419f0*/  STL.64 [R1+0x2c8], R6 ;  /* 0x0002c80601007387 */ /* 0x0001e80000100a00 */
[----:B------:R-:W3:Y:S04]  /*41a00*/  LDL.LU R25, [R1+0x254] ;  /* 0x0002540001197983 */ /* 0x000ee80000300800 */
[----:B------:R-:W4:Y:S04]  /*41a10*/  LDL.LU R26, [R1+0x258] ;  /* 0x00025800011a7983 */ /* 0x000f280000300800 */
[----:B------:R-:W4:Y:S01]  /*41a20*/  LDL.LU R27, [R1+0x25c] ;  /* 0x00025c00011b7983 */ /* 0x000f220000300800 */
[----:B0-----:R-:W-:-:S02]  /*41a30*/  IMAD.MOV.U32 R6, RZ, RZ, R3 ;  /* 0x000000ffff067224 */ /* 0x001fc400078e0003 */
[----:B------:R-:W-:-:S05]  /*41a40*/  IMAD.MOV.U32 R7, RZ, RZ, R2 ;  /* 0x000000ffff077224 */ /* 0x000fca00078e0002 */
[----:B------:R0:W-:Y:S04]  /*41a50*/  STL.64 [R1+0x2370], R6 ;  /* 0x0023700601007387 */ /* 0x0001e80000100a00 */
[----:B------:R-:W2:Y:S04]  /*41a60*/  LDL.LU R4, [R1+0x290] ;  /* 0x0002900001047983 */ /* 0x000ea80000300800 */
[----:B------:R-:W2:Y:S04]  /*41a70*/  LDL.LU R5, [R1+0x294] ;  /* 0x0002940001057983 */ /* 0x000ea80000300800 */
[----:B0-----:R-:W2:Y:S04]  /*41a80*/  LDL.LU R6, [R1+0x298] ;  /* 0x0002980001067983 */ /* 0x001ea80000300800 */
[----:B------:R-:W2:Y:S04]  /*41a90*/  LDL.LU R7, [R1+0x29c] ;  /* 0x00029c0001077983 */ /* 0x000ea80000300800 */
        /* <DEDUP_REMOVED lines=8> */
[----:B------:R-:W-:Y:S01]  /*41b20*/  IMAD.MOV.U32 R2, RZ, RZ, R23 ;  /* 0x000000ffff027224 */ /* 0x000fe200078e0017 */
[----:B----4-:R-:W-:Y:S04]  /*41b30*/  STL.64 [R1+0x2360], R26 ;  /* 0x0023601a01007387 */ /* 0x010fe80000100a00 */
[----:B---3--:R0:W-:Y:S04]  /*41b40*/  STL.64 [R1+0x2358], R24 ;  /* 0x0023581801007387 */ /* 0x0081e80000100a00 */
        /* <DEDUP_REMOVED lines=17> */
[----:B0-----:R-:W2:Y:S01]  /*41c60*/  LDL.LU.64 R18, [R1+0x8] ;  /* 0x0000080001127983 */ /* 0x001ea20000300a00 */
[----:B----4-:R-:W-:Y:S03]  /*41c70*/  HMMA.16816.F32.BF16 R8, R20, R10, R4 ;  /* 0x0000000a1408723c */ /* 0x010fe60000041804 */
[----:B------:R-:W2:-:S15]  /*41c80*/  LDL.LU.64 R6, [R1+0x2370] ;  /* 0x0023700001067983 */ /* 0x000e9e0000300a00 */
[----:B------:R-:W-:Y:S01]  /*41c90*/  NOP ;  /* 0x0000000000007918 */ /* 0x000fe20000000000 */
[----:B------:R-:W-:Y:S04]  /*41ca0*/  STL.64 [R1+0x150], R8 ;  /* 0x0001500801007387 */ /* 0x000fe80000100a00 */
[----:B------:R0:W-:Y:S04]  /*41cb0*/  STL.64 [R1+0x158], R10 ;  /* 0x0001580a01007387 */ /* 0x0001e80000100a00 */
[----:B0-----:R-:W3:Y:S04]  /*41cc0*/  LDL.LU.64 R10, [R1+0x2368] ;  /* 0x00236800010a7983 */ /* 0x001ee80000300a00 */
[----:B------:R-:W4:Y:S01]  /*41cd0*/  LDL.LU R8, [R1+0x190] ;  /* 0x0001900001087983 */ /* 0x000f220000300800 */
[----:B---3--:R-:W-:-:S15]  /*41ce0*/  HMMA.16816.F32.BF16 R12, R20, R10, R12 ;  /* 0x0000000a140c723c */ /* 0x008fde000004180c */
[----:B------:R-:W-:-:S04]  /*41cf0*/  NOP ;  /* 0x0000000000007918 */ /* 0x000fc80000000000 */
[----:B------:R-:W-:Y:S04]  /*41d00*/  STL.64 [R1+0x100], R12 ;  /* 0x0001000c01007387 */ /* 0x000fe80000100a00 */
[----:B------:R-:W-:Y:S04]  /*41d10*/  STL.64 [R1+0x108], R14 ;  /* 0x0001080e01007387 */ /* 0x000fe80000100a00 */
[----:B------:R-:W4:Y:S04]  /*41d20*/  LDL.LU R9, [R1+0x194] ;  /* 0x0001940001097983 */ /* 0x000f280000300800 */
[----:B------:R-:W3:Y:S04]  /*41d30*/  LDL.LU R10, [R1+0x198] ;  /* 0x00019800010a7983 */ /* 0x000ee80000300800 */
[----:B------:R-:W3:Y:S04]  /*41d40*/  LDL.LU R11, [R1+0x19c] ;  /* 0x00019c00010b7983 */ /* 0x000ee80000300800 */
[----:B---3--:R-:W-:Y:S04]  /*41d50*/  STL.64 [R1+0x2298], R10 ;  /* 0x0022980a01007387 */ /* 0x008fe80000100a00 */
[----:B----4-:R0:W-:Y:S04]  /*41d60*/  STL.64 [R1+0x2290], R8 ;  /* 0x0022900801007387 */ /* 0x0101e80000100a00 */
[----:B0-----:R-:W3:Y:S04]  /*41d70*/  LDL.LU R8, [R1+0x1a0] ;  /* 0x0001a00001087983 */ /* 0x001ee80000300800 */
[----:B------:R-:W3:Y:S04]  /*41d80*/  LDL.LU R9, [R1+0x1a4] ;  /* 0x0001a40001097983 */ /* 0x000ee80000300800 */
[----:B------:R-:W4:Y:S04]  /*41d90*/  LDL.LU R10, [R1+0x1a8] ;  /* 0x0001a800010a7983 */ /* 0x000f280000300800 */
[----:B------:R-:W4:Y:S04]  /*41da0*/  LDL.LU R11, [R1+0x1ac] ;  /* 0x0001ac00010b7983 */ /* 0x000f280000300800 */
[----:B------:R-:W3:Y:S04]  /*41db0*/  LDL.LU R12, [R1+0x240] ;  /* 0x00024000010c7983 */ /* 0x000ee80000300800 */
[----:B------:R-:W3:Y:S04]  /*41dc0*/  LDL.LU R13, [R1+0x244] ;  /* 0x00024400010d7983 */ /* 0x000ee80000300800 */
[----:B------:R-:W3:Y:S04]  /*41dd0*/  LDL.LU R14, [R1+0x248] ;  /* 0x00024800010e7983 */ /* 0x000ee80000300800 */
[----:B------:R-:W3:Y:S01]  /*41de0*/  LDL.LU R15, [R1+0x24c] ;  /* 0x00024c00010f7983 */ /* 0x000ee20000300800 */
[C---:B--2---:R-:W-:Y:S03]  /*41df0*/  HMMA.16816.F32.BF16 R4, R20.reuse, R6, R24 ;  /* 0x000000061404723c */ /* 0x044fe60000041818 */
[----:B----4-:R0:W-:Y:S04]  /*41e00*/  STL.64 [R1+0x22a8], R10 ;  /* 0x0022a80a01007387 */ /* 0x0101e80000100a00 */
[----:B---3--:R-:W-:Y:S04]  /*41e10*/  STL.64 [R1+0x22a0], R8 ;  /* 0x0022a00801007387 */ /* 0x008fe80000100a00 */
[----:B0-----:R-:W2:Y:S04]  /*41e20*/  LDL.LU.64 R10, [R1+0x28] ;  /* 0x00002800010a7983 */ /* 0x001ea80000300a00 */
[----:B------:R-:W3:Y:S04]  /*41e30*/  LDL R29, [R1+0x534] ;  /* 0x00053400011d7983 */ /* 0x000ee80000100800 */
[----:B------:R-:W4:Y:S04]  /*41e40*/  LDL.LU.64 R26, [R1+0x2360] ;  /* 0x00236000011a7983 */ /* 0x000f280000300a00 */
[----:B------:R-:W4:Y:S04]  /*41e50*/  LDL.LU.64 R24, [R1+0x2358] ;  /* 0x0023580001187983 */ /* 0x000f280000300a00 */
[----:B------:R-:W-:Y:S04]  /*41e60*/  STL.64 [R1+0xe0], R4 ;  /* 0x0000e00401007387 */ /* 0x000fe80000100a00 */
[----:B------:R0:W-:Y:S04]  /*41e70*/  STL.64 [R1+0xe8], R6 ;  /* 0x0000e80601007387 */ /* 0x0001e80000100a00 */
[----:B0-----:R-:W2:Y:S04]  /*41e80*/  LDL.LU.64 R6, [R1+0x2350] ;  /* 0x0023500001067983 */ /* 0x001ea80000300a00 */
[----:B------:R-:W2:Y:S04]  /*41e90*/  LDL.LU R4, [R1+0x2348] ;  /* 0x0023480001047983 */ /* 0x000ea80000300800 */
[----:B------:R-:W2:Y:S01]  /*41ea0*/  LDL R5, [R1+0x17f0] ;  /* 0x0017f00001057983 */ /* 0x000ea20000100800 */
[----:B----4-:R-:W-:-:S15]  /*41eb0*/  HMMA.16816.F32.BF16 R24, R20, R18, R24 ;  /* 0x000000121418723c */ /* 0x010fde0000041818 */
[----:B------:R-:W-:-:S04]  /*41ec0*/  NOP ;  /* 0x0000000000007918 */ /* 0x000fc80000000000 */
[----:B------:R-:W-:Y:S04]  /*41ed0*/  STL.64 [R1+0xd0], R24 ;  /* 0x0000d01801007387 */ /* 0x000fe80000100a00 */
[----:B------:R0:W-:Y:S04]  /*41ee0*/  STL.64 [R1+0xd8], R26 ;  /* 0x0000d81a01007387 */ /* 0x0001e80000100a00 */
[----:B0-----:R-:W4:Y:S04]  /*41ef0*/  LDL.LU.64 R26, [R1+0x2340] ;  /* 0x00234000011a7983 */ /* 0x001f280000300a00 */
[----:B------:R-:W4:Y:S01]  /*41f00*/  LDL.LU.64 R24, [R1+0x2338] ;  /* 0x0023380001187983 */ /* 0x000f220000300a00 */
[----:B------:R-:W-:-:S02]  /*41f10*/  IMAD.MOV.U32 R3, RZ, RZ, R18 ;  /* 0x000000ffff037224 */ /* 0x000fc400078e0012 */
[----:B------:R-:W-:Y:S01]  /*41f20*/  IMAD.MOV.U32 R2, RZ, RZ, R19 ;  /* 0x000000ffff027224 */ /* 0x000fe200078e0013 */
[----:B--2---:R0:W-:Y:S04]  /*41f30*/  STL.64 [R1+0x22c0], R10 ;  /* 0x0022c00a01007387 */ /* 0x0041e80000100a00 */
[----:B------:R-:W2:Y:S01]  /*41f40*/  LDL.LU R8, [R1+0x1c0] ;  /* 0x0001c00001087983 */ /* 0x000ea20000300800 */
[----:B----4-:R-:W-:-:S15]  /*41f50*/  HMMA.16816.F32.BF16 R16, R20, R10, R24 ;  /* 0x0000000a1410723c */ /* 0x010fde0000041818 */
[----:B------:R-:W-:-:S04]  /*41f60*/  NOP ;  /* 0x0000000000007918 */ /* 0x000fc80000000000 */
[----:B------:R1:W-:Y:S04]  /*41f70*/  STL.64 [R1+0x210], R16 ;  /* 0x0002101001007387 */ /* 0x0003e80000100a00 */
[----:B------:R4:W-:Y:S04]  /*41f80*/  STL.64 [R1+0x218], R18 ;  /* 0x0002181201007387 */ /* 0x0009e80000100a00 */
[----:B------:R-:W2:Y:S04]  /*41f90*/  LDL.LU R9, [R1+0x1c4] ;  /* 0x0001c40001097983 */ /* 0x000ea80000300800 */
[----:B0-----:R-:W2:Y:S04]  /*41fa0*/  LDL.LU R10, [R1+0x1c8] ;  /* 0x0001c800010a7983 */ /* 0x001ea80000300800 */
[----:B------:R-:W2:Y:S04]  /*41fb0*/  LDL.LU R11, [R1+0x1cc] ;  /* 0x0001cc00010b7983 */ /* 0x000ea80000300800 */
[----:B------:R-:W3:Y:S04]  /*41fc0*/  LDL.LU R24, [R1+0x110] ;  /* 0x0001100001187983 */ /* 0x000ee80000300800 */
[----:B------:R-:W3:Y:S04]  /*41fd0*/  LDL.LU R25, [R1+0x114] ;  /* 0x0001140001197983 */ /* 0x000ee80000300800 */
[----:B------:R-:W3:Y:S04]  /*41fe0*/  LDL.LU R26, [R1+0x118] ;  /* 0x00011800011a7983 */ /* 0x000ee80000300800 */
[----:B------:R-:W3:Y:S04]  /*41ff0*/  LDL.LU R27, [R1+0x11c] ;  /* 0x00011c00011b7983 */ /* 0x000ee80000300800 */
[----:B-1----:R-:W3:Y:S04]  /*42000*/  LDL.LU R16, [R1+0x230] ;  /* 0x0002300001107983 */ /* 0x002ee80000300800 */
[----:B------:R-:W3:Y:S04]  /*42010*/  LDL.LU R17, [R1+0x234] ;  /* 0x0002340001117983 */ /* 0x000ee80000300800 */
[----:B----4-:R-:W3:Y:S04]  /*42020*/  LDL.LU R18, [R1+0x238] ;  /* 0x0002380001127983 */ /* 0x010ee80000300800 */
[----:B------:R-:W3:Y:S04]  /*42030*/  LDL.LU R19, [R1+0x23c] ;  /* 0x00023c0001137983 */ /* 0x000ee80000300800 */
[----:B--2---:R0:W-:Y:S04]  /*42040*/  STL.64 [R1+0x22d0], R10 ;  /* 0x0022d00a01007387 */ /* 0x0041e80000100a00 */
[----:B------:R-:W-:Y:S04]  /*42050*/  STL.64 [R1+0x22c8], R8 ;  /* 0x0022c80801007387 */ /* 0x000fe80000100a00 */
[----:B0-----:R-:W2:Y:S01]  /*42060*/  LDL.LU.64 R10, [R1+0x18] ;  /* 0x00001800010a7983 */ /* 0x001ea20000300a00 */
[C---:B------:R-:W-:Y:S03]  /*42070*/  HMMA.16816.F32.BF16 R12, R20.reuse, R6, R12 ;  /* 0x00000006140c723c */ /* 0x040fe6000004180c */
[----:B--2---:R0:W-:Y:S04]  /*42080*/  STL.64 [R1+0x22e8], R10 ;  /* 0x0022e80a01007387 */ /* 0x0041e80000100a00 */
[----:B0-----:R-:W2:Y:S04]  /*42090*/  LDL.LU.64 R10, [R1+0x38] ;  /* 0x00003800010a7983 */ /* 0x001ea80000300a00 */
[----:B--2---:R0:W-:Y:S04]  /*420a0*/  STL.64 [R1+0x2300], R10 ;  /* 0x0023000a01007387 */ /* 0x0041e80000100a00 */
[----:B0-----:R-:W2:Y:S04]  /*420b0*/  LDL.LU.64 R10, [R1+0x48] ;  /* 0x00004800010a7983 */ /* 0x001ea80000300a00 */
[----:B------:R-:W-:Y:S04]  /*420c0*/  STL.64 [R1+0x260], R12 ;  /* 0x0002600c01007387 */ /* 0x000fe80000100a00 */
[----:B------:R0:W-:Y:S04]  /*420d0*/  STL.64 [R1+0x268], R14 ;  /* 0x0002680e01007387 */ /* 0x0001e80000100a00 */
[----:B0-----:R-:W3:Y:S04]  /*420e0*/  LDL.LU.64 R14, [R1+0x2330] ;  /* 0x00233000010e7983 */ /* 0x001ee80000300a00 */
[----:B------:R-:W-:Y:S04]  /*420f0*/  STL.64 [R1+0x22b8], R6 ;  /* 0x0022b80601007387 */ /* 0x000fe80000100a00 */
[----:B------:R0:W-:Y:S04]  /*42100*/  STL.64 [R1+0x22b0], R4 ;  /* 0x0022b00401007387 */ /* 0x0001e80000100a00 */
[----:B0-----:R-:W4:Y:S04]  /*42110*/  LDL.LU R4, [R1+0x1b0] ;  /* 0x0001b00001047983 */ /* 0x001f280000300800 */
[----:B------:R-:W4:Y:S04]  /*42120*/  LDL.LU R5, [R1+0x1b4] ;  /* 0x0001b40001057983 */ /* 0x000f280000300800 */
[----:B------:R-:W2:Y:S04]  /*42130*/  LDL.LU R6, [R1+0x1b8] ;  /* 0x0001b80001067983 */ /* 0x000ea80000300800 */
[----:B------:R-:W2:Y:S04]  /*42140*/  LDL.LU R7, [R1+0x1bc] ;  /* 0x0001bc0001077983 */ /* 0x000ea80000300800 */
[----:B--2---:R-:W-:Y:S04]  /*42150*/  STL.64 [R1+0x22e0], R6 ;  /* 0x0022e00601007387 */ /* 0x004fe80000100a00 */
[----:B----4-:R0:W-:Y:S04]  /*42160*/  STL.64 [R1+0x22d8], R4 ;  /* 0x0022d80401007387 */ /* 0x0101e80000100a00 */
[----:B0-----:R-:W2:Y:S04]  /*42170*/  LDL.LU R4, [R1+0x1d0] ;  /* 0x0001d00001047983 */ /* 0x001ea80000300800 */
[----:B------:R-:W2:Y:S04]  /*42180*/  LDL.LU R5, [R1+0x1d4] ;  /* 0x0001d40001057983 */ /* 0x000ea80000300800 */
[----:B------:R-:W4:Y:S04]  /*42190*/  LDL.LU R6, [R1+0x1d8] ;  /* 0x0001d80001067983 */ /* 0x000f280000300800 */
[----:B------:R-:W4:Y:S01]  /*421a0*/  LDL.LU R7, [R1+0x1dc] ;  /* 0x0001dc0001077983 */ /* 0x000f220000300800 */
[C---:B---3--:R-:W-:Y:S03]  /*421b0*/  HMMA.16816.F32.BF16 R16, R20.reuse, R14, R16 ;  /* 0x0000000e1410723c */ /* 0x048fe60000041810 */
        /* <DEDUP_REMOVED lines=14> */
[----:B0-----:R-:W3:Y:S02]  /*422a0*/  LDL.LU.64 R18, [R1+0x2328] ;  /* 0x0023280001127983 */ /* 0x001ee40000300a00 */
[----:B---3--:R-:W-:Y:S02]  /*422b0*/  HMMA.16816.F32.BF16 R20, R20, R18, R24 ;  /* 0x000000121414723c */ /* 0x008fe40000041818 */
[----:B------:R-:W2:Y:S04]  /*422c0*/  LDL.LU.64 R26, [R1+0x2320] ;  /* 0x00232000011a7983 */ /* 0x000ea80000300a00 */
[----:B------:R-:W2:-:S13]  /*422d0*/  LDL.LU.64 R24, [R1+0x2318] ;  /* 0x0023180001187983 */ /* 0x000e9a0000300a00 */
[----:B------:R-:W-:Y:S04]  /*422e0*/  STL.64 [R1+0x230], R20 ;  /* 0x0002301401007387 */ /* 0x000fe80000100a00 */
[----:B------:R0:W-:Y:S02]  /*422f0*/  STL.64 [R1+0x238], R22 ;  /* 0x0002381601007387 */ /* 0x0001e40000100a00 */
[----:B0-----:R-:W-:Y:S02]  /*42300*/  IMAD.MOV.U32 R22, RZ, RZ, R3 ;  /* 0x000000ffff167224 */ /* 0x001fe400078e0003 */
[----:B------:R-:W-:Y:S02]  /*42310*/  IMAD.MOV.U32 R23, RZ, RZ, R2 ;  /* 0x000000ffff177224 */ /* 0x000fe400078e0002 */
[----:B------:R-:W-:-:S02]  /*42320*/  IMAD.MOV.U32 R2, RZ, RZ, R10 ;  /* 0x000000ffff027224 */ /* 0x000fc400078e000a */
[----:B------:R-:W-:Y:S01]  /*42330*/  IMAD.MOV.U32 R3, RZ, RZ, R11 ;  /* 0x000000ffff037224 */ /* 0x000fe200078e000b */
        /* <DEDUP_REMOVED lines=32> */
[----:B--2---:R-:W-:Y:S01]  /*42540*/  HMMA.16816.F32.BF16 R4, R24, R10, R4 ;  /* 0x0000000a1804723c */ /* 0x004fe20000041804 */
[----:B------:R-:W-:-:S02]  /*42550*/  IMAD.MOV.U32 R17, RZ, RZ, R10 ;  /* 0x000000ffff117224 */ /* 0x000fc400078e000a */
[----:B------:R-:W-:-:S15]  /*42560*/  IMAD.MOV.U32 R16, RZ, RZ, R11 ;  /* 0x000000ffff107224 */ /* 0x000fde00078e000b */
[----:B------:R-:W-:Y:S01]  /*42570*/  NOP ;  /* 0x0000000000007918 */ /* 0x000fe20000000000 */
[----:B------:R-:W-:Y:S04]  /*42580*/  STL.64 [R1+0x1f0], R4 ;  /* 0x0001f00401007387 */ /* 0x000fe80000100a00 */
[----:B------:R0:W-:Y:S04]  /*42590*/  STL.64 [R1+0x1f8], R6 ;  /* 0x0001f80601007387 */ /* 0x0001e80000100a00 */
[----:B0-----:R-:W2:Y:S04]  /*425a0*/  LDL.LU.64 R6, [R1+0x22b8] ;  /* 0x0022b80001067983 */ /* 0x001ea80000300a00 */
        /* <DEDUP_REMOVED lines=8> */
[----:B------:R-:W2:Y:S04]  /*42630*/  LDL.LU.64 R8, [R1+0x2290] ;  /* 0x0022900001087983 */ /* 0x000ea80000300a00 */
[----:B------:R-:W-:Y:S04]  /*42640*/  STL.64 [R1+0x2250], R6 ;  /* 0x0022500601007387 */ /* 0x000fe80000100a00 */
[----:B---3--:R0:W-:Y:S04]  /*42650*/  STL.64 [R1+0x2248], R4 ;  /* 0x0022480401007387 */ /* 0x0081e80000100a00 */
[----:B0-----:R-:W3:Y:S04]  /*42660*/  LDL.LU R4, [R1+0xc0] ;  /* 0x0000c00001047983 */ /* 0x001ee80000300800 */
[----:B------:R-:W3:Y:S04]  /*42670*/  LDL.LU R5, [R1+0xc4] ;  /* 0x0000c40001057983 */ /* 0x000ee80000300800 */
[----:B------:R-:W3:Y:S04]  /*42680*/  LDL.LU R6, [R1+0xc8] ;  /* 0x0000c80001067983 */ /* 0x000ee80000300800 */
[----:B------:R-:W3:Y:S01]  /*42690*/  LDL.LU R7, [R1+0xcc] ;  /* 0x0000cc0001077983 */ /* 0x000ee20000300800 */
[----:B------:R-:W-:-:S02]  /*426a0*/  IMAD.MOV.U32 R22, RZ, RZ, R21 ;  /* 0x000000ffff167224 */ /* 0x000fc400078e0015 */
[----:B------:R-:W-:Y:S01]  /*426b0*/  IMAD.MOV.U32 R23, RZ, RZ, R20 ;  /* 0x000000ffff177224 */ /* 0x000fe200078e0014 */
[C---:B--2---:R-:W-:Y:S08]  /*426c0*/  HMMA.16816.F32.BF16 R8, R24.reuse, R14, R8 ;  /* 0x0000000e1808723c */ /* 0x044ff00000041808 */
[----:B---3--:R-:W-:Y:S11]  /*426d0*/  HMMA.16816.F32.BF16 R4, R24, R18, R4 ;  /* 0x000000121804723c */ /* 0x008ff60000041804 */
[----:B------:R-:W-:Y:S04]  /*426e0*/  STL.64 [R1+0x1d0], R8 ;  /* 0x0001d00801007387 */ /* 0x000fe80000100a00 */
[----:B------:R0:W-:Y:S04]  /*426f0*/  STL.64 [R1+0x1d8], R10 ;  /* 0x0001d80a01007387 */ /* 0x0001e80000100a00 */
[----:B0-----:R-:W2:Y:S04]  /*42700*/  LDL.LU.64 R10, [R1+0x2288] ;  /* 0x00228800010a7983 */ /* 0x001ea80000300a00 */
[----:B------:R-:W2:Y:S04]  /*42710*/  LDL.LU.64 R8, [R1+0x2280] ;  /* 0x0022800001087983 */ /* 0x000ea80000300a00 */
[----:B------:R0:W-:Y:S02]  /*42720*/  STL.64 [R1+0x2218], R14 ;  /* 0x0022180e01007387 */ /* 0x0001e40000100a00 */
[----:B0-----:R-:W-:-:S02]  /*42730*/  IMAD.MOV.U32 R14, RZ, RZ, R2 ;  /* 0x000000ffff0e7224 */ /* 0x001fc400078e0002 */
[----:B------:R-:W-:Y:S01]  /*42740*/  IMAD.MOV.U32 R15, RZ, RZ, R3 ;  /* 0x000000ffff0f7224 */ /* 0x000fe200078e0003 */
[----:B------:R-:W3:Y:S04]  /*42750*/  LDL.LU R2, [R1+0x227c] ;  /* 0x00227c0001027983 */ /* 0x000ee80000300800 */
[----:B------:R-:W4:Y:S04]  /*42760*/  LDL.LU R3, [R1+0x2278] ;  /* 0x0022780001037983 */ /* 0x000f280000300800 */
[----:B------:R0:W-:Y:S04]  /*42770*/  STL.64 [R1+0x4c0], R4 ;  /* 0x0004c00401007387 */ /* 0x0001e80000100a00 */
[----:B------:R1:W-:Y:S04]  /*42780*/  STL.64 [R1+0x4c8], R6 ;  /* 0x0004c80601007387 */ /* 0x0003e80000100a00 */
[----:B------:R1:W-:Y:S04]  /*42790*/  STL.64 [R1+0x2258], R22 ;  /* 0x0022581601007387 */ /* 0x0003e80000100a00 */
[----:B0-----:R-:W2:Y:S04]  /*427a0*/  LDL.LU R4, [R1+0x60] ;  /* 0x0000600001047983 */ /* 0x001ea80000300800 */
[----:B------:R-:W2:Y:S04]  /*427b0*/  LDL.LU R5, [R1+0x64] ;  /* 0x0000640001057983 */ /* 0x000ea80000300800 */
[----:B-1----:R-:W2:Y:S04]  /*427c0*/  LDL.LU R6, [R1+0x68] ;  /* 0x0000680001067983 */ /* 0x002ea80000300800 */
[----:B------:R-:W2:Y:S01]  /*427d0*/  LDL.LU R7, [R1+0x6c] ;  /* 0x00006c0001077983 */ /* 0x000ea20000300800 */
[----:B------:R-:W-:-:S02]  /*427e0*/  IMAD.MOV.U32 R22, RZ, RZ, R13 ;  /* 0x000000ffff167224 */ /* 0x000fc400078e000d */
[----:B------:R-:W-:Y:S01]  /*427f0*/  IMAD.MOV.U32 R23, RZ, RZ, R12 ;  /* 0x000000ffff177224 */ /* 0x000fe200078e000c */
[----:B--2---:R-:W-:Y:S04]  /*42800*/  STL.64 [R1+0x2268], R6 ;  /* 0x0022680601007387 */ /* 0x004fe80000100a00 */
[----:B------:R-:W-:Y:S04]  /*42810*/  STL.64 [R1+0x2260], R4 ;  /* 0x0022600401007387 */ /* 0x000fe80000100a00 */
[----:B------:R0:W-:Y:S04]  /*42820*/  STL.64 [R1+0x2270], R22 ;  /* 0x0022701601007387 */ /* 0x0001e80000100a00 */
[----:B------:R-:W2:Y:S04]  /*42830*/  LDL.LU R20, [R1+0xa0] ;  /* 0x0000a00001147983 */ /* 0x000ea80000300800 */
[----:B------:R-:W2:Y:S04]  /*42840*/  LDL.LU R21, [R1+0xa4] ;  /* 0x0000a40001157983 */ /* 0x000ea80000300800 */
[----:B0-----:R-:W2:Y:S04]  /*42850*/  LDL.LU R22, [R1+0xa8] ;  /* 0x0000a80001167983 */ /* 0x001ea80000300800 */
[----:B------:R-:W2:Y:S04]  /*42860*/  LDL.LU R23, [R1+0xac] ;  /* 0x0000ac0001177983 */ /* 0x000ea80000300800 */
[----:B------:R-:W2:Y:S04]  /*42870*/  LDL.LU R4, [R1+0x90] ;  /* 0x0000900001047983 */ /* 0x000ea80000300800 */
[----:B------:R-:W2:Y:S04]  /*42880*/  LDL.LU R5, [R1+0x94] ;  /* 0x0000940001057983 */ /* 0x000ea80000300800 */
[----:B------:R-:W2:Y:S04]  /*42890*/  LDL.LU R6, [R1+0x98] ;  /* 0x0000980001067983 */ /* 0x000ea80000300800 */
[----:B------:R-:W2:Y:S04]  /*428a0*/  LDL.LU R7, [R1+0x9c] ;  /* 0x00009c0001077983 */ /* 0x000ea80000300800 */
[----:B------:R-:W2:Y:S04]  /*428b0*/  LDL.LU R24, [R1+0x50] ;  /* 0x0000500001187983 */ /* 0x000ea80000300800 */
[----:B------:R-:W-:Y:S01]  /*428c0*/  STL.64 [R1+0x2210], R18 ;  /* 0x0022101201007387 */ /* 0x000fe20000100a00 */
[----:B----4-:R-:W-:-:S02]  /*428d0*/  IMAD.MOV.U32 R25, RZ, RZ, R3 ;  /* 0x000000ffff197224 */ /* 0x010fc400078e0003 */
[----:B---3--:R-:W-:Y:S02]  /*428e0*/  IMAD.MOV.U32 R26, RZ, RZ, R2 ;  /* 0x000000ffff1a7224 */ /* 0x008fe400078e0002 */
[----:B------:R-:W-:Y:S01]  /*428f0*/  IMAD.MOV.U32 R27, RZ, RZ, R0 ;  /* 0x000000ffff1b7224 */ /* 0x000fe200078e0000 */
[----:B--2---:R-:W-:Y:S01]  /*42900*/  HMMA.16816.F32.BF16 R12, R8, R14, R20 ;  /* 0x0000000e080c723c */ /* 0x004fe20000041814 */
[----:B------:R-:W2:-:S15]  /*42910*/  LDL.LU.64 R22, [R1+0x2270] ;  /* 0x0022700001167983 */ /* 0x000e9e0000300a00 */
[----:B------:R-:W-:-:S03]  /*42920*/  NOP ;  /* 0x0000000000007918 */ /* 0x000fc60000000000 */
[----:B------:R0:W-:Y:S01]  /*42930*/  STL [R1+0x490], R12 ;  /* 0x0004900c01007387 */ /* 0x0001e20000100800 */
[----:B------:R-:W-:Y:S02]  /*42940*/  IMAD.MOV.U32 R3, RZ, RZ, R13 ;  /* 0x000000ffff037224 */ /* 0x000fe400078e000d */
[----:B------:R-:W-:Y:S02]  /*42950*/  IMAD.MOV.U32 R2, RZ, RZ, R14 ;  /* 0x000000ffff027224 */ /* 0x000fe400078e000e */
[----:B------:R-:W-:Y:S01]  /*42960*/  IMAD.MOV.U32 R0, RZ, RZ, R15 ;  /* 0x000000ffff007224 */ /* 0x000fe200078e000f */
[----:B0-----:R-:W3:Y:S04]  /*42970*/  LDL.LU R12, [R1+0x340] ;  /* 0x00034000010c7983 */ /* 0x001ee80000300800 */
[----:B------:R-:W3:Y:S04]  /*42980*/  LDL.LU R13, [R1+0x344] ;  /* 0x00034400010d7983 */ /* 0x000ee80000300800 */
[----:B------:R-:W4:Y:S04]  /*42990*/  LDL.LU R14, [R1+0x348] ;  /* 0x00034800010e7983 */ /* 0x000f280000300800 */
[----:B------:R-:W4:Y:S04]  /*429a0*/  LDL.LU R15, [R1+0x34c] ;  /* 0x00034c00010f7983 */ /* 0x000f280000300800 */
[----:B----4-:R0:W-:Y:S04]  /*429b0*/  STL.64 [R1+0x2228], R14 ;  /* 0x0022280e01007387 */ /* 0x0101e80000100a00 */
[----:B---3--:R-:W-:Y:S01]  /*429c0*/  STL.64 [R1+0x2220], R12 ;  /* 0x0022200c01007387 */ /* 0x008fe20000100a00 */
[----:B0-----:R-:W-:-:S02]  /*429d0*/  IMAD.MOV.U32 R15, RZ, RZ, R16 ;  /* 0x000000ffff0f7224 */ /* 0x001fc400078e0010 */
[----:B------:R-:W-:Y:S01]  /*429e0*/  IMAD.MOV.U32 R14, RZ, RZ, R17 ;  /* 0x000000ffff0e7224 */ /* 0x000fe200078e0011 */
[----:B------:R-:W3:Y:S04]  /*429f0*/  LDL.LU R16, [R1+0x460] ;  /* 0x0004600001107983 */ /* 0x000ee80000300800 */
[----:B------:R-:W3:Y:S04]  /*42a00*/  LDL.LU R17, [R1+0x464] ;  /* 0x0004640001117983 */ /* 0x000ee80000300800 */
[----:B------:R-:W4:Y:S04]  /*42a10*/  LDL.LU R18, [R1+0x468] ;  /* 0x0004680001127983 */ /* 0x000f280000300800 */
[----:B------:R-:W4:Y:S01]  /*42a20*/  LDL.LU R19, [R1+0x46c] ;  /* 0x00046c0001137983 */ /* 0x000f220000300800 */
[C---:B--2---:R-:W-:Y:S03]  /*42a30*/  HMMA.16816.F32.BF16 R20, R8.reuse, R22, R4 ;  /* 0x000000160814723c */ /* 0x044fe60000041804 */
[----:B----4-:R-:W-:Y:S04]  /*42a40*/  STL.64 [R1+0x2238], R18 ;  /* 0x0022381201007387 */ /* 0x010fe80000100a00 */
[----:B---3--:R0:W-:Y:S04]  /*42a50*/  STL.64 [R1+0x2230], R16 ;  /* 0x0022301001007387 */ /* 0x0081e80000100a00 */
[----:B0-----:R-:W2:Y:S04]  /*42a60*/  LDL.LU R16, [R1+0x220] ;  /* 0x0002200001107983 */ /* 0x001ea80000300800 */
[----:B------:R-:W2:Y:S04]  /*42a70*/  LDL.LU R17, [R1+0x224] ;  /* 0x0002240001117983 */ /* 0x000ea80000300800 */
[----:B------:R-:W2:Y:S04]  /*42a80*/  LDL.LU R18, [R1+0x228] ;  /* 0x0002280001127983 */ /* 0x000ea80000300800 */
[----:B------:R-:W2:Y:S04]  /*42a90*/  LDL.LU R19, [R1+0x22c] ;  /* 0x00022c0001137983 */ /* 0x000ea80000300800 */
[----:B------:R-:W-:Y:S04]  /*42aa0*/  STL [R1+0x1ea0], R0 ;  /* 0x001ea00001007387 */ /* 0x000fe80000100800 */
[----:B------:R-:W-:Y:S04]  /*42ab0*/  STL [R1+0x1e9c], R2 ;  /* 0x001e9c0201007387 */ /* 0x000fe80000100800 */
[----:B------:R-:W-:Y:S04]  /*42ac0*/  STL [R1+0x1e98], R3 ;  /* 0x001e980301007387 */ /* 0x000fe80000100800 */
[----:B------:R-:W3:Y:S04]  /*42ad0*/  LDL.LU.64 R6, [R1+0x2268] ;  /* 0x0022680001067983 */ /* 0x000ee80000300a00 */
[----:B------:R-:W3:Y:S04]  /*42ae0*/  LDL.LU.64 R4, [R1+0x2260] ;  /* 0x0022600001047983 */ /* 0x000ee80000300a00 */
[----:B------:R-:W-:Y:S04]  /*42af0*/  STL.64 [R1+0x480], R20 ;  /* 0x0004801401007387 */ /* 0x000fe80000100a00 */
[----:B------:R0:W-:Y:S04]  /*42b00*/  STL.64 [R1+0x488], R22 ;  /* 0x0004881601007387 */ /* 0x0001e80000100a00 */
[----:B0-----:R-:W3:Y:S02]  /*42b10*/  LDL.LU.64 R22, [R1+0x2258] ;  /* 0x0022580001167983 */ /* 0x001ee40000300a00 */
[----:B---3--:R-:W-:Y:S02]  /*42b20*/  HMMA.16816.F32.BF16 R20, R8, R22, R4 ;  /* 0x000000160814723c */ /* 0x008fe40000041804 */
[----:B------:R-:W3:Y:S04]  /*42b30*/  LDL.LU.64 R6, [R1+0x2250] ;  /* 0x0022500001067983 */ /* 0x000ee80000300a00 */
[----:B------:R-:W4:-:S13]  /*42b40*/  LDL.LU.64 R4, [R1+0x2248] ;  /* 0x0022480001047983 */ /* 0x000f1a0000300a00 */
[----:B------:R-:W-:Y:S01]  /*42b50*/  MOV R2, R22 ;  /* 0x0000001600027202 */ /* 0x000fe20000000f00 */
[----:B------:R-:W-:Y:S01]  /*42b60*/  STL [R1+0xc0], R20 ;  /* 0x0000c01401007387 */ /* 0x000fe20000100800 */
[----:B------:R-:W-:-:S03]  /*42b70*/  IMAD.MOV.U32 R3, RZ, RZ, R23 ;  /* 0x000000ffff037224 */ /* 0x000fc600078e0017 */
[----:B------:R-:W3:Y:S01]  /*42b80*/  LDL.LU.64 R22, [R1+0x2240] ;  /* 0x0022400001167983 */ /* 0x000ee20000300a00 */
[----:B------:R-:W-:Y:S01]  /*42b90*/  IMAD.MOV.U32 R0, RZ, RZ, R21 ;  /* 0x000000ffff007224 */ /* 0x000fe200078e0015 */
[C---:B--2---:R-:W-:Y:S02]  /*42ba0*/  HMMA.16816.F32.BF16 R12, R8.reuse, R14, R16 ;  /* 0x0000000e080c723c */ /* 0x044fe40000041810 */
[----:B------:R0:W-:Y:S04]  /*42bb0*/  STL [R1+0x1ee0], R3 ;  /* 0x001ee00301007387 */ /* 0x0001e80000100800 */
[----:B------:R-:W-:Y:S04]  /*42bc0*/  STL [R1+0x1edc], R2 ;  /* 0x001edc0201007387 */ /* 0x000fe80000100800 */
[----:B------:R-:W-:Y:S09]  /*42bd0*/  STL [R1+0x1ed8], R0 ;  /* 0x001ed80001007387 */ /* 0x000ff20000100800 */
[----:B0-----:R-:W-:Y:S01]  /*42be0*/  IMAD.MOV.U32 R3, RZ, RZ, R15 ;  /* 0x000000ffff037224 */ /* 0x001fe200078e000f */
[----:B---3--:R-:W-:Y:S01]  /*42bf0*/  HMMA.16816.F32.BF16 R20, R8, R22, R24 ;  /* 0x000000160814723c */ /* 0x008fe20000041818 */
[----:B------:R-:W0:Y:S04]  /*42c00*/  LDSM.16.MT88.4 R24, [R29+UR5+0x6000] ;  /* 0x006000051d18783b */ /* 0x000e280008004200 */
[----:B0-----:R-:W-:-:S14]  /*42c10*/  STL.64 [R1+0x2208], R26 ;  /* 0x0022081a01007387 */ /* 0x001fdc0000100a00 */
[----:B------:R-:W-:Y:S04]  /*42c20*/  STL.64 [R1+0xb0], R20 ;  /* 0x0000b01401007387 */ /* 0x000fe80000100a00 */
[----:B------:R-:W-:Y:S04]  /*42c30*/  STL.64 [R1+0xb8], R22 ;  /* 0x0000b81601007387 */ /* 0x000fe80000100a00 */
[----:B------:R0:W-:Y:S04]  /*42c40*/  STL.64 [R1+0x2200], R24 ;  /* 0x0022001801007387 */ /* 0x0001e80000100a00 */
[----:B----4-:R-:W1:Y:S04]  /*42c50*/  LDSM.16.M88.4 R20, [R5+UR5+0x8080] ;  /* 0x008080050514783b */ /* 0x010e680008000200 */
[----:B0-----:R-:W2:Y:S04]  /*42c60*/  LDL.LU R24, [R1+0x330] ;  /* 0x0003300001187983 */ /* 0x001ea80000300800 */
[----:B------:R-:W2:Y:S04]  /*42c70*/  LDL.LU R25, [R1+0x334] ;  /* 0x0003340001197983 */ /* 0x000ea80000300800 */
[----:B------:R-:W2:Y:S04]  /*42c80*/  LDL.LU R26, [R1+0x338] ;  /* 0x00033800011a7983 */ /* 0x000ea80000300800 */
[----:B------:R-:W3:Y:S04]  /*42c90*/  LDL.LU.64 R18, [R1+0x2238] ;  /* 0x0022380001127983 */ /* 0x000ee80000300a00 */
[----:B------:R-:W3:Y:S04]  /*42ca0*/  LDL.LU.64 R16, [R1+0x2230] ;  /* 0x0022300001107983 */ /* 0x000ee80000300a00 */
[----:B------:R-:W-:Y:S04]  /*42cb0*/  STL.64 [R1+0xa0], R12 ;  /* 0x0000a00c01007387 */ /* 0x000fe80000100a00 */
[----:B------:R-:W-:Y:S04]  /*42cc0*/  STL [R1+0xa8], R14 ;  /* 0x0000a80e01007387 */ /* 0x000fe80000100800 */
[----:B------:R-:W0:Y:S04]  /*42cd0*/  LDSM.16.M88.4 R12, [R5+UR5+0x9080] ;  /* 0x00908005050c783b */ /* 0x000e280008000200 */
[----:B------:R-:W-:Y:S04]  /*42ce0*/  STL [R1+0x1ee4], R3 ;  /* 0x001ee40301007387 */ /* 0x000fe80000100800 */
[----:B-1----:R-:W-:Y:S04]  /*42cf0*/  STL.64 [R1+0x60], R20 ;  /* 0x0000601401007387 */ /* 0x002fe80000100a00 */
[----:B------:R-:W-:Y:S04]  /*42d00*/  STL.64 [R1+0x68], R22 ;  /* 0x0000681601007387 */ /* 0x000fe80000100a00 */
[----:B0-----:R-:W-:Y:S04]  /*42d10*/  STL.64 [R1+0x50], R12 ;  /* 0x0000500c01007387 */ /* 0x001fe80000100a00 */
[----:B------:R0:W-:Y:S04]  /*42d20*/  STL.64 [R1+0x58], R14 ;  /* 0x0000580e01007387 */ /* 0x0001e80000100a00 */
[----:B0-----:R-:W4:Y:S04]  /*42d30*/  LDL.LU.64 R14, [R1+0x2228] ;  /* 0x00222800010e7983 */ /* 0x001f280000300a00 */
[----:B------:R-:W4:Y:S01]  /*42d40*/  LDL.LU.64 R12, [R1+0x2220] ;  /* 0x00222000010c7983 */ /* 0x000f220000300a00 */
[----:B------:R-:W-:Y:S01]  /*42d50*/  IMAD.MOV.U32 R27, RZ, RZ, R28 ;  /* 0x000000ffff1b7224 */ /* 0x000fe200078e001c */
[----:B----4-:R-:W-:-:S15]  /*42d60*/  HMMA.16816.F32.BF16 R12, R8, R6, R12 ;  /* 0x00000006080c723c */ /* 0x010fde000004180c */
[----:B------:R-:W-:-:S04]  /*42d70*/  NOP ;  /* 0x0000000000007918 */ /* 0x000fc80000000000 */
[----:B------:R-:W-:Y:S04]  /*42d80*/  STL.64 [R1+0x90], R12 ;  /* 0x0000900c01007387 */ /* 0x000fe80000100a00 */
[----:B------:R-:W-:Y:S04]  /*42d90*/  STL.64 [R1+0x98], R14 ;  /* 0x0000980e01007387 */ /* 0x000fe80000100a00 */
[----:B------:R-:W0:Y:S04]  /*42da0*/  LDSM.16.M88.4 R12, [R5+UR5+0xa080] ;  /* 0x00a08005050c783b */ /* 0x000e280008000200 */
[----:B0-----:R-:W-:Y:S01]  /*42db0*/  STL.64 [R1+0x40], R12 ;  /* 0x0000400c01007387 */ /* 0x001fe20000100a00 */
[----:B------:R-:W-:-:S02]  /*42dc0*/  IMAD.MOV.U32 R2, RZ, RZ, R12 ;  /* 0x000000ffff027224 */ /* 0x000fc400078e000c */
[----:B------:R-:W-:Y:S01]  /*42dd0*/  IMAD.MOV.U32 R0, RZ, RZ, R13 ;  /* 0x000000ffff007224 */ /* 0x000fe200078e000d */
[----:B------:R-:W-:Y:S01]  /*42de0*/  STL.64 [R1+0x48], R14 ;  /* 0x0000480e01007387 */ /* 0x000fe20000100a00 */
[----:B------:R-:W-:-:S03]  /*42df0*/  IMAD.MOV.U32 R28, RZ, RZ, R15 ;  /* 0x000000ffff1c7224 */ /* 0x000fc600078e000f */
[----:B------:R-:W0:Y:S04]  /*42e00*/  LDSM.16.M88.4 R12, [R5+UR5+0xb080] ;  /* 0x00b08005050c783b */ /* 0x000e280008000200 */
[----:B------:R-:W-:Y:S04]  /*42e10*/  STL [R1+0x1db8], R28 ;  /* 0x001db81c01007387 */ /* 0x000fe80000100800 */
[----:B0-----:R-:W-:Y:S04]  /*42e20*/  STL.64 [R1+0x30], R12 ;  /* 0x0000300c01007387 */ /* 0x001fe80000100a00 */
[----:B------:R0:W-:Y:S04]  /*42e30*/  STL.64 [R1+0x38], R14 ;  /* 0x0000380e01007387 */ /* 0x0001e80000100a00 */
[----:B0-----:R-:W3:Y:S02]  /*42e40*/  LDL.LU.64 R14, [R1+0x2218] ;  /* 0x00221800010e7983 */ /* 0x001ee40000300a00 */
[----:B---3--:R-:W-:Y:S02]  /*42e50*/  HMMA.16816.F32.BF16 R12, R8, R14, R16 ;  /* 0x0000000e080c723c */ /* 0x008fe40000041810 */
[----:B------:R-:W2:-:S15]  /*42e60*/  LDL.LU.64 R18, [R1+0x2210] ;  /* 0x0022100001127983 */ /* 0x000e9e0000300a00 */
[----:B------:R-:W-:Y:S02]  /*42e70*/  NOP ;  /* 0x0000000000007918 */ /* 0x000fe40000000000 */
[----:B------:R-:W-:Y:S04]  /*42e80*/  STL.64 [R1+0x360], R12 ;  /* 0x0003600c01007387 */ /* 0x000fe80000100a00 */
[----:B------:R-:W-:Y:S04]  /*42e90*/  STL.64 [R1+0x368], R14 ;  /* 0x0003680e01007387 */ /* 0x000fe80000100a00 */
[----:B------:R-:W0:Y:S01]  /*42ea0*/  LDSM.16.M88.4 R12, [R5+UR5+0xc080] ;  /* 0x00c08005050c783b */ /* 0x000e220008000200 */
[----:B--2---:R-:W-:Y:S03]  /*42eb0*/  HMMA.16816.F32.BF16 R16, R8, R18, R24 ;  /* 0x000000120810723c */ /* 0x004fe60000041818 */
[----:B------:R-:W2:Y:S04]  /*42ec0*/  LDL.LU.64 R26, [R1+0x2208] ;  /* 0x00220800011a7983 */ /* 0x000ea80000300a00 */
[----:B------:R-:W2:-:S12]  /*42ed0*/  LDL.LU.64 R24, [R1+0x2200] ;  /* 0x0022000001187983 */ /* 0x000e980000300a00 */
[----:B------:R-:W-:Y:S04]  /*42ee0*/  STL.64 [R1+0x70], R16 ;  /* 0x0000701001007387 */ /* 0x000fe80000100a00 */
[----:B------:R-:W-:Y:S04]  /*42ef0*/  STL [R1+0x7c], R19 ;  /* 0x00007c1301007387 */ /* 0x000fe80000100800 */
[----:B------:R-:W3:Y:S04]  /*42f00*/  LDL.64 R8, [R1+0x30] ;  /* 0x0000300001087983 */ /* 0x000ee80000100a00 */
[----:B---3--:R1:W-:Y:S02]  /*42f10*/  STL.64 [R1+0x21c0], R8 ;  /* 0x0021c00801007387 */ /* 0x0083e40000100a00 */
[----:B-1----:R-:W-:-:S02]  /*42f20*/  IMAD.MOV.U32 R8, RZ, RZ, R2 ;  /* 0x000000ffff087224 */ /* 0x002fc400078e0002 */
[----:B------:R-:W-:-:S05]  /*42f30*/  IMAD.MOV.U32 R9, RZ, RZ, R0 ;  /* 0x000000ffff097224 */ /* 0x000fca00078e0000 */
[----:B------:R1:W-:Y:S04]  /*42f40*/  STL.64 [R1+0x21d8], R8 ;  /* 0x0021d80801007387 */ /* 0x0003e80000100a00 */
[----:B-1----:R-:W3:Y:S01]  /*42f50*/  LDL.64 R8, [R1+0x50] ;  /* 0x0000500001087983 */ /* 0x002ee20000100a00 */
[----:B------:R-:W-:-:S03]  /*42f60*/  IMAD.MOV.U32 R3, RZ, RZ, R18 ;  /* 0x000000ffff037224 */ /* 0x000fc600078e0012 */
[----:B------:R-:W1:Y:S04]  /*42f70*/  LDSM.16.M88.4 R16, [R5+UR5+0xd080] ;  /* 0x00d080050510783b */ /* 0x000e680008000200 */
[----:B---3--:R3:W-:Y:S04]  /*42f80*/  STL.64 [R1+0x21f0], R8 ;  /* 0x0021f00801007387 */ /* 0x0087e80000100a00 */
[----:B---3--:R-:W2:Y:S04]  /*42f90*/  LDL.LU R8, [R1+0x320] ;  /* 0x0003200001087983 */ /* 0x008ea80000300800 */
[----:B------:R-:W2:Y:S04]  /*42fa0*/  LDL.LU R9, [R1+0x324] ;  /* 0x0003240001097983 */ /* 0x000ea80000300800 */
[----:B------:R-:W2:Y:S04]  /*42fb0*/  LDL.LU R10, [R1+0x328] ;  /* 0x00032800010a7983 */ /* 0x000ea80000300800 */
[----:B------:R-:W2:Y:S04]  /*42fc0*/  LDL.LU R11, [R1+0x32c] ;  /* 0x00032c00010b7983 */ /* 0x000ea80000300800 */
[----:B------:R-:W-:Y:S04]  /*42fd0*/  STL [R1+0x1ef8], R3 ;  /* 0x001ef80301007387 */ /* 0x000fe80000100800 */
[----:B0-----:R-:W-:Y:S04]  /*42fe0*/  STL.64 [R1+0x20], R12 ;  /* 0x0000200c01007387 */ /* 0x001fe80000100a00 */
[----:B------:R-:W-:Y:S04]  /*42ff0*/  STL.64 [R1+0x28], R14 ;  /* 0x0000280e01007387 */ /* 0x000fe80000100a00 */
[----:B------:R0:W-:Y:S04]  /*43000*/  STL.64 [R1+0x21b8], R12 ;  /* 0x0021b80c01007387 */ /* 0x0001e80000100a00 */
[----:B0-----:R-:W3:Y:S04]  /*43010*/  LDL.LU R12, [R1+0x2f0] ;  /* 0x0002f000010c7983 */ /* 0x001ee80000300800 */
[----:B------:R-:W3:Y:S04]  /*43020*/  LDL.LU R13, [R1+0x2f4] ;  /* 0x0002f400010d7983 */ /* 0x000ee80000300800 */
[----:B------:R-:W4:Y:S01]  /*43030*/  LDL.LU R14, [R1+0x2f8] ;  /* 0x0002f800010e7983 */ /* 0x000f220000300800 */
[----:B------:R-:W-:-:S03]  /*43040*/  IMAD.MOV.U32 R15, RZ, RZ, R4 ;  /* 0x000000ffff0f7224 */ /* 0x000fc600078e0004 */
[----:B------:R-:W2:Y:S04]  /*43050*/  LDL.LU R4, [R1+0x21f8] ;  /* 0x0021f80001047983 */ /* 0x000ea80000300800 */
[----:B----4-:R-:W-:Y:S04]  /*43060*/  STL.64 [R1+0x21d0], R14 ;  /* 0x0021d00e01007387 */ /* 0x010fe80000100a00 */
[----:B---3--:R0:W-:Y:S04]  /*43070*/  STL.64 [R1+0x21c8], R12 ;  /* 0x0021c80c01007387 */ /* 0x0081e80000100a00 */
[----:B0-----:R-:W3:Y:S04]  /*43080*/  LDL.LU R12, [R1+0x300] ;  /* 0x00030000010c7983 */ /* 0x001ee80000300800 */
[----:B------:R-:W3:Y:S04]  /*43090*/  LDL.LU R13, [R1+0x304] ;  /* 0x00030400010d7983 */ /* 0x000ee80000300800 */
[----:B------:R-:W4:Y:S04]  /*430a0*/  LDL.LU R14, [R1+0x308] ;  /* 0x00030800010e7983 */ /* 0x000f280000300800 */
[----:B------:R-:W4:Y:S01]  /*430b0*/  LDL.LU R15, [R1+0x30c] ;  /* 0x00030c00010f7983 */ /* 0x000f220000300800 */
[----:B--2---:R-:W-:Y:S03]  /*430c0*/  HMMA.16816.F32.BF16 R8, R24, R20, R8 ;  /* 0x000000141808723c */ /* 0x004fe60000041808 */
[----:B----4-:R-:W-:Y:S04]  /*430d0*/  STL.64 [R1+0x21e8], R14 ;  /* 0x0021e80e01007387 */ /* 0x010fe80000100a00 */
[----:B---3--:R0:W-:Y:S04]  /*430e0*/  STL.64 [R1+0x21e0], R12 ;  /* 0x0021e00c01007387 */ /* 0x0081e80000100a00 */
[----:B0-----:R-:W2:Y:S04]  /*430f0*/  LDL.LU R12, [R1+0x310] ;  /* 0x00031000010c7983 */ /* 0x001ea80000300800 */
[----:B------:R-:W2:Y:S04]  /*43100*/  LDL.LU R13, [R1+0x314] ;  /* 0x00031400010d7983 */ /* 0x000ea80000300800 */
[----:B------:R-:W2:Y:S04]  /*43110*/  LDL.LU R14, [R1+0x318] ;  /* 0x00031800010e7983 */ /* 0x000ea80000300800 */
[----:B------:R0:W-:Y:S04]  /*43120*/  STL.64 [R1+0x350], R8 ;  /* 0x0003500801007387 */ /* 0x0001e80000100a00 */
[----:B------:R-:W-:Y:S04]  /*43130*/  STL.64 [R1+0x358], R10 ;  /* 0x0003580a01007387 */ /* 0x000fe80000100a00 */
[----:B0-----:R-:W2:Y:S01]  /*43140*/  LDL.LU.64 R8, [R1+0x21f0] ;  /* 0x0021f00001087983 */ /* 0x001ea20000300a00 */
[----:B------:R-:W-:-:S02]  /*43150*/  IMAD.MOV.U32 R15, RZ, RZ, R4 ;  /* 0x000000ffff0f7224 */ /* 0x000fc400078e0004 */
[----:B------:R-:W-:Y:S02]  /*43160*/  IMAD.MOV.U32 R3, RZ, RZ, R21 ;  /* 0x000000ffff037224 */ /* 0x000fe400078e0015 */
[----:B------:R-:W0:Y:S04]  /*43170*/  LDSM.16.M88.4 R20, [R5+UR5+0xe080] ;  /* 0x00e080050514783b */ /* 0x000e280008000200 */
[----:B------:R-:W3:Y:S01]  /*43180*/  LDSM.16.M88.4 R4, [R5+UR5+0xf080] ;  /* 0x00f080050504783b */ /* 0x000ee20008000200 */
[----:B--2---:R-:W-:Y:S01]  /*43190*/  HMMA.16816.F32.BF16 R12, R24, R8, R12 ;  /* 0x00000008180c723c */ /* 0x004fe2000004180c */
[----:B------:R-:W-:Y:S02]  /*431a0*/  IMAD.MOV.U32 R2, RZ, RZ, R8 ;  /* 0x000000ffff027224 */ /* 0x000fe400078e0008 */
[----:B------:R-:W-:-:S15]  /*431b0*/  IMAD.MOV.U32 R0, RZ, RZ, R9 ;  /* 0x000000ffff007224 */ /* 0x000fde00078e0009 */
[----:B------:R-:W-:Y:S01]  /*431c0*/  NOP ;  /* 0x0000000000007918 */ /* 0x000fe20000000000 */
[----:B------:R-:W-:Y:S04]  /*431d0*/  STL.64 [R1+0x340], R12 ;  /* 0x0003400c01007387 */ /* 0x000fe80000100a00 */
[----:B------:R2:W-:Y:S04]  /*431e0*/  STL.64 [R1+0x348], R14 ;  /* 0x0003480e01007387 */ /* 0x0005e80000100a00 */
[----:B--2---:R-:W2:Y:S04]  /*431f0*/  LDL.LU.64 R14, [R1+0x21e8] ;  /* 0x0021e800010e7983 */ /* 0x004ea80000300a00 */
[----:B------:R-:W2:Y:S04]  /*43200*/  LDL.LU.64 R12, [R1+0x21e0] ;  /* 0x0021e000010c7983 */ /* 0x000ea80000300a00 */
[----:B------:R-:W2:Y:S04]  /*43210*/  LDL.LU.64 R8, [R1+0x21d8] ;  /* 0x0021d80001087983 */ /* 0x000ea80000300a00 */
[----:B-1----:R-:W-:Y:S04]  /*43220*/  STL.64 [R1+0x10], R16 ;  /* 0x0000101001007387 */ /* 0x002fe80000100a00 */
[----:B------:R-:W-:Y:S04]  /*43230*/  STL.64 [R1+0x18], R18 ;  /* 0x0000181201007387 */ /* 0x000fe80000100a00 */
[----:B0-----:R-:W-:Y:S04]  /*43240*/  STL.64 [R1], R20 ;  /* 0x0000001401007387 */ /* 0x001fe80000100a00 */
[----:B------:R-:W-:Y:S04]  /*43250*/  STL.64 [R1+0x8], R22 ;  /* 0x0000081601007387 */ /* 0x000fe80000100a00 */
[----:B------:R0:W-:Y:S04]  /*43260*/  STL.64 [R1+0x21a8], R20 ;  /* 0x0021a81401007387 */ /* 0x0001e80000100a00 */
[----:B0-----:R-:W4:Y:S04]  /*43270*/  LDL.LU R20, [R1+0x4a0] ;  /* 0x0004a00001147983 */ /* 0x001f280000300800 */
[----:B------:R-:W4:Y:S04]  /*43280*/  LDL.LU R21, [R1+0x4a4] ;  /* 0x0004a40001157983 */ /* 0x000f280000300800 */
[----:B------:R-:W4:Y:S04]  /*43290*/  LDL.LU R22, [R1+0x4a8] ;  /* 0x0004a80001167983 */ /* 0x000f280000300800 */
[----:B------:R-:W4:Y:S04]  /*432a0*/  LDL.LU R23, [R1+0x4ac] ;  /* 0x0004ac0001177983 */ /* 0x000f280000300800 */
[----:B---3--:R-:W-:Y:S04]  /*432b0*/  STL [R1+0x1d54], R6 ;  /* 0x001d540601007387 */ /* 0x008fe80000100800 */
[----:B------:R-:W-:Y:S04]  /*432c0*/  STL [R1+0x1d50], R7 ;  /* 0x001d500701007387 */ /* 0x000fe80000100800 */
        /* <DEDUP_REMOVED lines=8> */
[----:B------:R0:W-:Y:S04]  /*43350*/  STL.64 [R1+0x330], R8 ;  /* 0x0003300801007387 */ /* 0x0001e80000100a00 */
[----:B------:R-:W-:Y:S04]  /*43360*/  STL.64 [R1+0x338], R10 ;  /* 0x0003380a01007387 */ /* 0x000fe80000100a00 */
[----:B0-----:R-:W2:Y:S02]  /*43370*/  LDL.LU.64 R8, [R1+0x21c0] ;  /* 0x0021c00001087983 */ /* 0x001ea40000300a00 */
[----:B--2---:R-:W-:Y:S01]  /*43380*/  HMMA.16816.F32.BF16 R12, R24, R8, R12 ;  /* 0x00000008180c723c */ /* 0x004fe2000004180c */
[----:B------:R-:W-:-:S02]  /*43390*/  IMAD.MOV.U32 R19, RZ, RZ, R8 ;  /* 0x000000ffff137224 */ /* 0x000fc400078e0008 */
[----:B------:R-:W-:Y:S02]  /*433a0*/  IMAD.MOV.U32 R18, RZ, RZ, R9 ;  /* 0x000000ffff127224 */ /* 0x000fe400078e0009 */
[----:B------:R-:W0:-:S14]  /*433b0*/  LDSM.16.MT88.4 R8, [R29+UR5+0x6080] ;  /* 0x006080051d08783b */ /* 0x000e1c0008004200 */
[----:B------:R1:W-:Y:S04]  /*433c0*/  STL.64 [R1+0x320], R12 ;  /* 0x0003200c01007387 */ /* 0x0003e80000100a00 */
[----:B------:R-:W-:Y:S04]  /*433d0*/  STL.64 [R1+0x328], R14 ;  /* 0x0003280e01007387 */ /* 0x000fe80000100a00 */
[----:B-1----:R-:W3:Y:S04]  /*433e0*/  LDL.LU.64 R12, [R1+0x21b8] ;  /* 0x0021b800010c7983 */ /* 0x002ee80000300a00 */
[----:B------:R-:W2:Y:S04]  /*433f0*/  LDL.LU R29, [R1+0x21b0] ;  /* 0x0021b000011d7983 */ /* 0x000ea80000300800 */
[----:B0-----:R-:W-:Y:S04]  /*43400*/  STL.64 [R1+0x2190], R10 ;  /* 0x0021900a01007387 */ /* 0x001fe80000100a00 */
[----:B------:R3:W-:Y:S04]  /*43410*/  STL.64 [R1+0x2188], R8 ;  /* 0x0021880801007387 */ /* 0x0007e80000100a00 */
[----:B------:R-:W4:Y:S01]  /*43420*/  LDL R28, [R1+0x17f8] ;  /* 0x0017f800011c7983 */ /* 0x000f220000100800 */
[----:B---3--:R-:W-:Y:S03]  /*43430*/  HMMA.16816.F32.BF16 R8, R24, R12, R4 ;  /* 0x0000000c1808723c */ /* 0x008fe60000041804 */
[----:B--2---:R-:W0:Y:S04]  /*43440*/  LDSM.16.MT88.4 R12, [R29+UR5+0x6000] ;  /* 0x006000051d0c783b */ /* 0x004e280008004200 */
[----:B------:R-:W2:-:S12]  /*43450*/  LDL.LU R4, [R1+0x540] ;  /* 0x0005400001047983 */ /* 0x000e980000300800 */
[----:B------:R1:W-:Y:S04]  /*43460*/  STL.64 [R1+0x310], R8 ;  /* 0x0003100801007387 */ /* 0x0003e80000100a00 */
[----:B------:R3:W-:Y:S04]  /*43470*/  STL.64 [R1+0x318], R10 ;  /* 0x0003180a01007387 */ /* 0x0007e80000100a00 */
[----:B------:R-:W2:Y:S04]  /*43480*/  LDL.LU R5, [R1+0x544] ;  /* 0x0005440001057983 */ /* 0x000ea80000300800 */
[----:B------:R-:W2:Y:S04]  /*43490*/  LDL.LU R6, [R1+0x548] ;  /* 0x0005480001067983 */ /* 0x000ea80000300800 */
[----:B------:R-:W2:Y:S04]  /*434a0*/  LDL.LU R7, [R1+0x54c] ;  /* 0x00054c0001077983 */ /* 0x000ea80000300800 */
[----:B-1----:R-:W2:Y:S04]  /*434b0*/  LDL.LU R8, [R1+0x520] ;  /* 0x0005200001087983 */ /* 0x002ea80000300800 */
[----:B------:R-:W2:Y:S04]  /*434c0*/  LDL.LU R9, [R1+0x524] ;  /* 0x0005240001097983 */ /* 0x000ea80000300800 */
[----:B---3--:R-:W3:Y:S04]  /*434d0*/  LDL.LU R10, [R1+0x528] ;  /* 0x00052800010a7983 */ /* 0x008ee80000300800 */
[----:B------:R-:W3:Y:S04]  /*434e0*/  LDL.LU R11, [R1+0x52c] ;  /* 0x00052c00010b7983 */ /* 0x000ee80000300800 */
[----:B0-----:R-:W-:Y:S04]  /*434f0*/  STL.64 [R1+0x2118], R14 ;  /* 0x0021180e01007387 */ /* 0x001fe80000100a00 */
[----:B------:R0:W-:Y:S02]  /*43500*/  STL.64 [R1+0x2110], R12 ;  /* 0x0021100c01007387 */ /* 0x0001e40000100a00 */
[----:B0-----:R-:W-:-:S02]  /*43510*/  IMAD.MOV.U32 R12, RZ, RZ, R19 ;  /* 0x000000ffff0c7224 */ /* 0x001fc400078e0013 */
[----:B------:R-:W-:-:S05]  /*43520*/  IMAD.MOV.U32 R13, RZ, RZ, R18 ;  /* 0x000000ffff0d7224 */ /* 0x000fca00078e0012 */
        /* <DEDUP_REMOVED lines=8> */
[----:B0-----:R-:W2:Y:S04]  /*435b0*/  LDL R12, [R1+0x60] ;  /* 0x00006000010c7983 */ /* 0x001ea80000100800 */
[----:B------:R-:W4:Y:S04]  /*435c0*/  LDL.LU.64 R20, [R1+0x21a8] ;  /* 0x0021a80001147983 */ /* 0x000f280000300a00 */
[----:B------:R-:W-:Y:S04]  /*435d0*/  STL.64 [R1+0x300], R16 ;  /* 0x0003001001007387 */ /* 0x000fe80000100a00 */
[----:B------:R-:W-:Y:S04]  /*435e0*/  STL.64 [R1+0x308], R18 ;  /* 0x0003081201007387 */ /* 0x000fe80000100a00 */
[----:B------:R0:W1:Y:S04]  /*435f0*/  LDSM.16.MT88.4 R16, [R29+UR5+0x6080] ;  /* 0x006080051d10783b */ /* 0x0000680008004200 */
[----:B0-----:R-:W2:Y:S04]  /*43600*/  LDL.LU R29, [R1+0x21a0] ;  /* 0x0021a000011d7983 */ /* 0x001ea80000300800 */
[----:B-1----:R-:W-:Y:S04]  /*43610*/  STL.64 [R1+0x2098], R18 ;  /* 0x0020981201007387 */ /* 0x002fe80000100a00 */
        /* <DEDUP_REMOVED lines=12> */
[----:B------:R-:W3:Y:S04]  /*436e0*/  LDL.LU.64 R4, [R1+0x2198] ;  /* 0x0021980001047983 */ /* 0x000ee80000300a00 */
[----:B------:R-:W-:Y:S04]  /*436f0*/  STL.64 [R1+0x2f0], R20 ;  /* 0x0002f01401007387 */ /* 0x000fe80000100a00 */
[----:B------:R-:W-:Y:S04]  /*43700*/  STL.64 [R1+0x2f8], R22 ;  /* 0x0002f81601007387 */ /* 0x000fe80000100a00 */
[----:B------:R-:W0:Y:S04]  /*43710*/  LDSM.16.MT88.4 R20, [R28+UR5+0x6000] ;  /* 0x006000051c14783b */ /* 0x000e280008004200 */
[----:B0-----:R-:W-:Y:S04]  /*43720*/  STL.64 [R1+0x2008], R22 ;  /* 0x0020081601007387 */ /* 0x001fe80000100a00 */
[----:B------:R0:W-:Y:S04]  /*43730*/  STL.64 [R1+0x2000], R20 ;  /* 0x0020001401007387 */ /* 0x0001e80000100a00 */
[----:B0-----:R-:W4:Y:S01]  /*43740*/  LDL.64 R20, [R1+0x40] ;  /* 0x0000400001147983 */ /* 0x001f220000100a00 */
[----:B---3--:R-:W-:Y:S03]  /*43750*/  HMMA.16816.F32.BF16 R24, R24, R4, R8 ;  /* 0x000000041818723c */ /* 0x008fe60000041808 */
[----:B------:R-:W2:Y:S04]  /*43760*/  LDL.LU.64 R10, [R1+0x2190] ;  /* 0x00219000010a7983 */ /* 0x000ea80000300a00 */
[----:B------:R-:W2:-:S12]  /*43770*/  LDL.LU.64 R8, [R1+0x2188] ;  /* 0x0021880001087983 */ /* 0x000e980000300a00 */
[----:B------:R-:W-:Y:S04]  /*43780*/  STL.64 [R1+0x250], R24 ;  /* 0x0002501801007387 */ /* 0x000fe80000100a00 */
[----:B------:R-:W-:Y:S04]  /*43790*/  STL.64 [R1+0x258], R26 ;  /* 0x0002581a01007387 */ /* 0x000fe80000100a00 */
[----:B------:R-:W0:Y:S01]  /*437a0*/  LDSM.16.MT88.4 R24, [R28+UR5+0x6080] ;  /* 0x006080051c18783b */ /* 0x000e220008004200 */
[----:B------:R-:W-:-:S03]  /*437b0*/  IMAD.MOV.U32 R13, RZ, RZ, R3 ;  /* 0x000000ffff0d7224 */ /* 0x000fc600078e0003 */
[----:B0-----:R-:W-:Y:S04]  /*437c0*/  STL.64 [R1+0x1f98], R26 ;  /* 0x001f981a01007387 */ /* 0x001fe80000100a00 */
[----:B------:R0:W-:Y:S04]  /*437d0*/  STL.64 [R1+0x1f90], R24 ;  /* 0x001f901801007387 */ /* 0x0001e80000100a00 */
[----:B0-----:R-:W4:Y:S04]  /*437e0*/  LDL.LU R24, [R1+0x560] ;  /* 0x0005600001187983 */ /* 0x001f280000300800 */
[----:B------:R-:W4:Y:S04]  /*437f0*/  LDL.LU R25, [R1+0x564] ;  /* 0x0005640001197983 */ /* 0x000f280000300800 */
[----:B------:R-:W4:Y:S01]  /*43800*/  LDL.LU R26, [R1+0x568] ;  /* 0x00056800011a7983 */ /* 0x000f220000300800 */
[----:B--2---:R-:W-:Y:S03]  /*43810*/  HMMA.16816.F32.BF16 R12, R8, R12, R16 ;  /* 0x0000000c080c723c */ /* 0x004fe60000041810 */
[----:B------:R-:W2:Y:S04]  /*43820*/  LDL.LU.64 R18, [R1+0x2180] ;  /* 0x0021800001127983 */ /* 0x000ea80000300a00 */
[----:B------:R-:W2:-:S12]  /*43830*/  LDL.LU.64 R16, [R1+0x2178] ;  /* 0x0021780001107983 */ /* 0x000e980000300a00 */
[----:B------:R-:W-:Y:S01]  /*43840*/  IMAD.MOV.U32 R6, RZ, RZ, R14 ;  /* 0x000000ffff067224 */ /* 0x000fe200078e000e */
[----:B------:R0:W-:Y:S01]  /*43850*/  STL.64 [R1+0x1c0], R12 ;  /* 0x0001c00c01007387 */ /* 0x0001e20000100a00 */
[----:B------:R-:W-:-:S03]  /*43860*/  IMAD.MOV.U32 R7, RZ, RZ, R15 ;  /* 0x000000ffff077224 */ /* 0x000fc600078e000f */
[----:B------:R-:W3:Y:S04]  /*43870*/  LDL.LU.64 R14, [R1+0x2170] ;  /* 0x00217000010e7983 */ /* 0x000ee80000300a00 */
[----:B0-----:R-:W3:Y:S04]  /*43880*/  LDL.LU.64 R12, [R1+0x2168] ;  /* 0x00216800010c7983 */ /* 0x001ee80000300a00 */
[----:B------:R-:W-:Y:S04]  /*43890*/  STL.64 [R1+0x2128], R6 ;  /* 0x0021280601007387 */ /* 0x000fe80000100a00 */
[----:B------:R0:W-:Y:S02]  /*438a0*/  STL.64 [R1+0x2120], R4 ;  /* 0x0021200401007387 */ /* 0x0001e40000100a00 */
[----:B0-----:R-:W-:-:S02]  /*438b0*/  IMAD.MOV.U32 R4, RZ, RZ, R2 ;  /* 0x000000ffff047224 */ /* 0x001fc400078e0002 */
[----:B------:R-:W-:Y:S01]  /*438c0*/  IMAD.MOV.U32 R5, RZ, RZ, R0 ;  /* 0x000000ffff057224 */ /* 0x000fe200078e0000 */
[----:B------:R-:W-:-:S06]  /*438d0*/  MOV R27, R29 ;  /* 0x0000001d001b7202 */ /* 0x000fcc0000000f00 */
[----:B---3--:R-:W-:Y:S01]  /*438e0*/  HMMA.16816.F32.BF16 R4, R8, R4, R12 ;  /* 0x000000040804723c */ /* 0x008fe2000004180c */
[----:B------:R-:W2:-:S15]  /*438f0*/  LDL.LU.64 R12, [R1+0x2160] ;  /* 0x00216000010c7983 */ /* 0x000e9e0000300a00 */
[----:B------:R-:W-:-:S03]  /*43900*/  NOP ;  /* 0x0000000000007918 */ /* 0x000fc60000000000 */
[----:B------:R-:W-:Y:S04]  /*43910*/  STL.64 [R1+0x1b0], R4 ;  /* 0x0001b00401007387 */ /* 0x000fe80000100a00 */
[----:B------:R4:W-:Y:S01]  /*43920*/  STL [R1+0x1b8], R6 ;  /* 0x0001b80601007387 */ /* 0x0009e20000100800 */
[----:B------:R-:W-:Y:S02]  /*43930*/  IMAD.MOV.U32 R29, RZ, RZ, R7 ;  /* 0x000000ffff1d7224 */ /* 0x000fe400078e0007 */
[----:B----4-:R-:W-:Y:S03]  /*43940*/  HMMA.16816.F32.BF16 R4, R8, R20, R24 ;  /* 0x000000140804723c */ /* 0x010fe60000041818 */
[----:B------:R-:W-:-:S15]  /*43950*/  STL [R1+0x1d18], R29 ;  /* 0x001d181d01007387 */ /* 0x000fde0000100800 */
[----:B------:R-:W-:Y:S01]  /*43960*/  NOP ;  /* 0x0000000000007918 */ /* 0x000fe20000000000 */
[----:B------:R-:W-:Y:S04]  /*43970*/  STL.64 [R1+0x1a0], R4 ;  /* 0x0001a00401007387 */ /* 0x000fe80000100a00 */
[----:B------:R2:W-:Y:S02]  /*43980*/  STL.64 [R1+0x1a8], R6 ;  /* 0x0001a80601007387 */ /* 0x0005e40000100a00 */
[----:B--2---:R-:W-:-:S15]  /*43990*/  HMMA.16816.F32.BF16 R4, R8, R12, R16 ;  /* 0x0000000c0804723c */ /* 0x004fde0000041810 */
[----:B------:R-:W-:-:S04]  /*439a0*/  NOP ;  /* 0x0000000000007918 */ /* 0x000fc80000000000 */
[----:B------:R-:W-:Y:S04]  /*439b0*/  STL [R1+0x194], R5 ;  /* 0x0001940501007387 */ /* 0x000fe80000100800 */
        /* <DEDUP_REMOVED lines=14> */
[----:B------:R-:W2:Y:S01]  /*43aa0*/  LDL.LU R27, [R1+0x17c] ;  /* 0x00017c00011b7983 */ /* 0x000ea20000300800 */
[----:B------:R-:W-:-:S02]  /*43ab0*/  IMAD.MOV.U32 R2, RZ, RZ, R20 ;  /* 0x000000ffff027224 */ /* 0x000fc400078e0014 */
[----:B------:R-:W-:Y:S01]  /*43ac0*/  IMAD.MOV.U32 R0, RZ, RZ, R21 ;  /* 0x000000ffff007224 */ /* 0x000fe200078e0015 */
[----:B------:R-:W3:Y:S04]  /*43ad0*/  LDL.LU R20, [R1+0x180] ;  /* 0x0001800001147983 */ /* 0x000ee80000300800 */
[----:B------:R-:W3:Y:S04]  /*43ae0*/  LDL.LU R21, [R1+0x184] ;  /* 0x0001840001157983 */ /* 0x000ee80000300800 */
[----:B------:R-:W3:Y:S04]  /*43af0*/  LDL.LU R22, [R1+0x188] ;  /* 0x0001880001167983 */ /* 0x000ee80000300800 */
[----:B------:R-:W3:Y:S04]  /*43b00*/  LDL.LU R23, [R1+0x18c] ;  /* 0x00018c0001177983 */ /* 0x000ee80000300800 */
[----:B--2---:R-:W-:Y:S04]  /*43b10*/  STL.64 [R1+0x2158], R26 ;  /* 0x0021581a01007387 */ /* 0x004fe80000100a00 */
[----:B----4-:R0:W-:Y:S04]  /*43b20*/  STL.64 [R1+0x2150], R24 ;  /* 0x0021501801007387 */ /* 0x0101e80000100a00 */
[----:B0-----:R-:W2:Y:S04]  /*43b30*/  LDL.64 R24, [R1+0x20] ;  /* 0x0000200001187983 */ /* 0x001ea80000100a00 */
[----:B---3--:R-:W-:Y:S04]  /*43b40*/  STL.64 [R1+0x20d0], R18 ;  /* 0x0020d01201007387 */ /* 0x008fe80000100a00 */
[----:B------:R0:W-:Y:S04]  /*43b50*/  STL.64 [R1+0x20c8], R16 ;  /* 0x0020c81001007387 */ /* 0x0001e80000100a00 */
[----:B0-----:R-:W3:Y:S04]  /*43b60*/  LDL.LU R16, [R1+0x500] ;  /* 0x0005000001107983 */ /* 0x001ee80000300800 */
[----:B------:R-:W3:Y:S04]  /*43b70*/  LDL.LU R17, [R1+0x504] ;  /* 0x0005040001117983 */ /* 0x000ee80000300800 */
[----:B------:R-:W4:Y:S04]  /*43b80*/  LDL.LU R18, [R1+0x508] ;  /* 0x0005080001127983 */ /* 0x000f280000300800 */
[----:B------:R-:W4:Y:S04]  /*43b90*/  LDL.LU R19, [R1+0x50c] ;  /* 0x00050c0001137983 */ /* 0x000f280000300800 */
[----:B----4-:R-:W-:Y:S04]  /*43ba0*/  STL.64 [R1+0x20e0], R18 ;  /* 0x0020e01201007387 */ /* 0x010fe80000100a00 */
[----:B---3--:R-:W-:Y:S04]  /*43bb0*/  STL.64 [R1+0x20d8], R16 ;  /* 0x0020d81001007387 */ /* 0x008fe80000100a00 */
[----:B------:R-:W3:Y:S04]  /*43bc0*/  LDL.LU R12, [R1+0x120] ;  /* 0x00012000010c7983 */ /* 0x000ee80000300800 */
[----:B------:R-:W3:Y:S04]  /*43bd0*/  LDL.LU R13, [R1+0x124] ;  /* 0x00012400010d7983 */ /* 0x000ee80000300800 */
[----:B------:R-:W4:Y:S04]  /*43be0*/  LDL.LU R14, [R1+0x128] ;  /* 0x00012800010e7983 */ /* 0x000f280000300800 */
[----:B------:R-:W4:Y:S04]  /*43bf0*/  LDL.LU R15, [R1+0x12c] ;  /* 0x00012c00010f7983 */ /* 0x000f280000300800 */
[----:B----4-:R-:W-:Y:S04]  /*43c00*/  STL.64 [R1+0x2138], R14 ;  /* 0x0021380e01007387 */ /* 0x010fe80000100a00 */
[----:B---3--:R0:W-:Y:S04]  /*43c10*/  STL.64 [R1+0x2130], R12 ;  /* 0x0021300c01007387 */ /* 0x0081e80000100a00 */
[----:B0-----:R-:W3:Y:S04]  /*43c20*/  LDL.LU R12, [R1+0x160] ;  /* 0x00016000010c7983 */ /* 0x001ee80000300800 */
[----:B------:R-:W3:Y:S04]  /*43c30*/  LDL.LU R13, [R1+0x164] ;  /* 0x00016400010d7983 */ /* 0x000ee80000300800 */
[----:B------:R-:W4:Y:S04]  /*43c40*/  LDL.LU R14, [R1+0x168] ;  /* 0x00016800010e7983 */ /* 0x000f280000300800 */
[----:B------:R-:W4:Y:S01]  /*43c50*/  LDL.LU R15, [R1+0x16c] ;  /* 0x00016c00010f7983 */ /* 0x000f220000300800 */
[----:B------:R-:W-:-:S02]  /*43c60*/  IMAD.MOV.U32 R16, RZ, RZ, R2 ;  /* 0x000000ffff107224 */ /* 0x000fc400078e0002 */
[----:B------:R-:W-:Y:S02]  /*43c70*/  IMAD.MOV.U32 R17, RZ, RZ, R0 ;  /* 0x000000ffff117224 */ /* 0x000fe400078e0000 */
[----:B------:R-:W-:Y:S01]  /*43c80*/  IMAD.MOV.U32 R28, RZ, RZ, R4 ;  /* 0x000000ffff1c7224 */ /* 0x000fe200078e0004 */
[----:B--2---:R-:W-:Y:S01]  /*43c90*/  HMMA.16816.F32.BF16 R20, R8, R24, R20 ;  /* 0x000000180814723c */ /* 0x004fe20000041814 */
[----:B----4-:R-:W-:Y:S04]  /*43ca0*/  STL.64 [R1+0x2148], R14 ;  /* 0x0021480e01007387 */ /* 0x010fe80000100a00 */
[----:B---3--:R0:W-:Y:S04]  /*43cb0*/  STL.64 [R1+0x2140], R12 ;  /* 0x0021400c01007387 */ /* 0x0081e80000100a00 */
[----:B------:R-:W2:Y:S04]  /*43cc0*/  LDL.64 R4, [R1] ;  /* 0x0000000001047983 */ /* 0x000ea80000100a00 */
[----:B0-----:R-:W3:Y:S04]  /*43cd0*/  LDL.64 R12, [R1+0x10] ;  /* 0x00001000010c7983 */ /* 0x001ee80000100a00 */
[----:B------:R0:W-:Y:S04]  /*43ce0*/  STL.64 [R1+0x20f0], R16 ;  /* 0x0020f01001007387 */ /* 0x0001e80000100a00 */
[----:B0-----:R-:W4:Y:S04]  /*43cf0*/  LDL.64 R16, [R1+0x50] ;  /* 0x0000500001107983 */ /* 0x001f280000100a00 */
[----:B----4-:R0:W-:Y:S04]  /*43d00*/  STL.64 [R1+0x2108], R16 ;  /* 0x0021081001007387 */ /* 0x0101e80000100a00 */
[----:B0-----:R-:W4:Y:S04]  /*43d10*/  LDL.64 R16, [R1+0x60] ;  /* 0x0000600001107983 */ /* 0x001f280000100a00 */
[----:B------:R-:W-:Y:S04]  /*43d20*/  STL [R1+0x1efc], R28 ;  /* 0x001efc1c01007387 */ /* 0x000fe80000100800 */
[----:B------:R0:W-:Y:S04]  /*43d30*/  STL.64 [R1+0x180], R20 ;  /* 0x0001801401007387 */ /* 0x0001e80000100a00 */
[----:B------:R1:W-:Y:S04]  /*43d40*/  STL.64 [R1+0x188], R22 ;  /* 0x0001881601007387 */ /* 0x0003e80000100a00 */
[----:B------:R-:W2:Y:S01]  /*43d50*/  LDL.LU.64 R26, [R1+0x2158] ;  /* 0x00215800011a7983 */ /* 0x000ea20000300a00 */
[----:B0-----:R-:W-:-:S02]  /*43d60*/  IMAD.MOV.U32 R21, RZ, RZ, R25 ;  /* 0x000000ffff157224 */ /* 0x001fc400078e0019 */
[----:B-1----:R-:W-:Y:S02]  /*43d70*/  IMAD.MOV.U32 R22, RZ, RZ, R24 ;  /* 0x000000ffff167224 */ /* 0x002fe400078e0018 */
[----:B------:R-:W2:Y:S01]  /*43d80*/  LDL.LU.64 R24, [R1+0x2150] ;  /* 0x0021500001187983 */ /* 0x000ea20000300a00 */
[----:B---3--:R-:W-:Y:S02]  /*43d90*/  IMAD.MOV.U32 R2, RZ, RZ, R12 ;  /* 0x000000ffff027224 */ /* 0x008fe400078e000c */
[----:B------:R-:W-:Y:S01]  /*43da0*/  IMAD.MOV.U32 R0, RZ, RZ, R13 ;  /* 0x000000ffff007224 */ /* 0x000fe200078e000d */
[----:B------:R-:W3:Y:S01]  /*43db0*/  LDL.LU.64 R14, [R1+0x2148] ;  /* 0x00214800010e7983 */ /* 0x000ee20000300a00 */
[----:B--2---:R-:W-:Y:S03]  /*43dc0*/  HMMA.16816.F32.BF16 R24, R8, R12, R24 ;  /* 0x0000000c0818723c */ /* 0x004fe60000041818 */
[----:B------:R-:W3:-:S15]  /*43dd0*/  LDL.LU.64 R12, [R1+0x2140] ;  /* 0x00214000010c7983 */ /* 0x000ede0000300a00 */
[----:B------:R-:W-:Y:S01]  /*43de0*/  NOP ;  /* 0x0000000000007918 */ /* 0x000fe20000000000 */
[----:B------:R0:W-:Y:S04]  /*43df0*/  STL.64 [R1+0x170], R24 ;  /* 0x0001701801007387 */ /* 0x0001e80000100a00 */
[----:B------:R1:W-:Y:S01]  /*43e00*/  STL [R1+0x178], R26 ;  /* 0x0001781a01007387 */ /* 0x0003e20000100800 */
[----:B------:R-:W-:-:S03]  /*43e10*/  IMAD.MOV.U32 R29, RZ, RZ, R27 ;  /* 0x000000ffff1d7224 */ /* 0x000fc600078e001b */
[----:B0-----:R-:W2:Y:S04]  /*43e20*/  LDL.LU R24, [R1+0x3d0] ;  /* 0x0003d00001187983 */ /* 0x001ea80000300800 */
[----:B------:R-:W2:Y:S04]  /*43e30*/  LDL.LU R25, [R1+0x3d4] ;  /* 0x0003d40001197983 */ /* 0x000ea80000300800 */
[----:B-1----:R-:W2:Y:S04]  /*43e40*/  LDL.LU R26, [R1+0x3d8] ;  /* 0x0003d800011a7983 */ /* 0x002ea80000300800 */
        /* <DEDUP_REMOVED lines=23> */
[----:B------:R-:W3:Y:S04]  /*43fc0*/  LDL.LU.64 R12, [R1+0x2130] ;  /* 0x00213000010c7983 */ /* 0x000ee80000300a00 */
[----:B------:R-:W2:Y:S04]  /*43fd0*/  LDL.LU.64 R6, [R1+0x2128] ;  /* 0x0021280001067983 */ /* 0x000ea80000300a00 */
[----:B------:R-:W3:Y:S02]  /*43fe0*/  LDL.LU.64 R4, [R1+0x2120] ;  /* 0x0021200001047983 */ /* 0x000ee40000300a00 */
[----:B---3--:R-:W-:Y:S02]  /*43ff0*/  HMMA.16816.F32.BF16 R8, R8, R4, R12 ;  /* 0x000000040808723c */ /* 0x008fe4000004180c */
[----:B------:R-:W4:Y:S04]  /*44000*/  LDL.LU.64 R14, [R1+0x2118] ;  /* 0x00211800010e7983 */ /* 0x000f280000300a00 */
[----:B------:R-:W4:Y:S04]  /*44010*/  LDL.LU.64 R12, [R1+0x2110] ;  /* 0x00211000010c7983 */ /* 0x000f280000300a00 */
[----:B--2---:R-:W-:Y:S04]  /*44020*/  STL.64 [R1+0x20a8], R6 ;  /* 0x0020a80601007387 */ /* 0x004fe80000100a00 */
[----:B------:R0:W-:Y:S05]  /*44030*/  STL.64 [R1+0x20a0], R4 ;  /* 0x0020a00401007387 */ /* 0x0001ea0000100a00 */
[----:B------:R1:W-:Y:S04]  /*44040*/  STL.64 [R1+0xf0], R8 ;  /* 0x0000f00801007387 */ /* 0x0003e80000100a00 */
[----:B------:R-:W-:Y:S04]  /*44050*/  STL.64 [R1+0xf8], R10 ;  /* 0x0000f80a01007387 */ /* 0x000fe80000100a00 */
[----:B0-----:R-:W4:Y:S04]  /*44060*/  LDL.LU R4, [R1+0x140] ;  /* 0x0001400001047983 */ /* 0x001f280000300800 */
[----:B------:R-:W4:Y:S04]  /*44070*/  LDL.LU R5, [R1+0x144] ;  /* 0x0001440001057983 */ /* 0x000f280000300800 */
[----:B------:R-:W4:Y:S04]  /*44080*/  LDL.LU R6, [R1+0x148] ;  /* 0x0001480001067983 */ /* 0x000f280000300800 */
[----:B------:R-:W4:Y:S04]  /*44090*/  LDL.LU R7, [R1+0x14c] ;  /* 0x00014c0001077983 */ /* 0x000f280000300800 */
[----:B-1----:R-:W2:Y:S01]  /*440a0*/  LDL.LU.64 R8, [R1+0x30] ;  /* 0x0000300001087983 */ /* 0x002ea20000300a00 */
[----:B----4-:R-:W-:-:S15]  /*440b0*/  HMMA.16816.F32.BF16 R4, R12, R16, R4 ;  /* 0x000000100c04723c */ /* 0x010fde0000041804 */
[----:B------:R-:W-:-:S04]  /*440c0*/  NOP ;  /* 0x0000000000007918 */ /* 0x000fc80000000000 */
[----:B------:R0:W-:Y:S04]  /*440d0*/  STL.64 [R1+0x140], R4 ;  /* 0x0001400401007387 */ /* 0x0001e80000100a00 */
[----:B------:R-:W-:Y:S01]  /*440e0*/  STL.64 [R1+0x148], R6 ;  /* 0x0001480601007387 */ /* 0x000fe20000100a00 */
[----:B0-----:R-:W-:Y:S01]  /*440f0*/  MOV R5, R16 ;  /* 0x0000001000057202 */ /* 0x001fe20000000f00 */
[----:B------:R-:W-:Y:S02]  /*44100*/  IMAD.MOV.U32 R4, RZ, RZ, R17 ;  /* 0x000000ffff047224 */ /* 0x000fe400078e0011 */
[----:B------:R-:W3:Y:S02]  /*44110*/  LDL.LU.64 R16, [R1+0x2108] ;  /* 0x0021080001107983 */ /* 0x000ee40000300a00 */
        /* <DEDUP_REMOVED lines=22> */
[----:B------:R0:W-:Y:S02]  /*44280*/  STL.64 [R1+0x2050], R8 ;  /* 0x0020500801007387 */ /* 0x0001e40000100a00 */
[----:B0-----:R-:W-:-:S02]  /*44290*/  IMAD.MOV.U32 R8, RZ, RZ, R22 ;  /* 0x000000ffff087224 */ /* 0x001fc400078e0016 */
[----:B------:R-:W-:-:S07]  /*442a0*/  IMAD.MOV.U32 R9, RZ, RZ, R21 ;  /* 0x000000ffff097224 */ /* 0x000fce00078e0015 */
[----:B--2---:R-:W-:Y:S01]  /*442b0*/  HMMA.16816.F32.BF16 R8, R12, R8, R16 ;  /* 0x000000080c08723c */ /* 0x004fe20000041810 */
[----:B------:R-:W3:Y:S04]  /*442c0*/  LDL.LU.64 R18, [R1+0x20c0] ;  /* 0x0020c00001127983 */ /* 0x000ee80000300a00 */
[----:B------:R-:W3:-:S14]  /*442d0*/  LDL.LU.64 R16, [R1+0x20b8] ;  /* 0x0020b80001107983 */ /* 0x000edc0000300a00 */
[----:B------:R0:W-:Y:S04]  /*442e0*/  STL.64 [R1+0x240], R8 ;  /* 0x0002400801007387 */ /* 0x0001e80000100a00 */
[----:B------:R-:W-:Y:S04]  /*442f0*/  STL.64 [R1+0x248], R10 ;  /* 0x0002480a01007387 */ /* 0x000fe80000100a00 */
[----:B0-----:R-:W2:Y:S01]  /*44300*/  LDL.64 R8, [R1+0x40] ;  /* 0x0000400001087983 */ /* 0x001ea20000100a00 */
[----:B---3--:R-:W-:Y:S03]  /*44310*/  HMMA.16816.F32.BF16 R16, R12, R24, R16 ;  /* 0x000000180c10723c */ /* 0x008fe60000041810 */
[----:B--2---:R0:W-:-:S15]  /*44320*/  STL.64 [R1+0x2068], R8 ;  /* 0x0020680801007387 */ /* 0x0041de0000100a00 */
[----:B------:R-:W-:Y:S01]  /*44330*/  NOP ;  /* 0x0000000000007918 */ /* 0x000fe20000000000 */
[----:B------:R-:W-:Y:S04]  /*44340*/  STL.64 [R1+0x2e0], R16 ;  /* 0x0002e01001007387 */ /* 0x000fe80000100a00 */
[----:B------:R-:W-:Y:S04]  /*44350*/  STL.64 [R1+0x2e8], R18 ;  /* 0x0002e81201007387 */ /* 0x000fe80000100a00 */
[----:B0-----:R-:W2:Y:S04]  /*44360*/  LDL.LU R8, [R1+0x440] ;  /* 0x0004400001087983 */ /* 0x001ea80000300800 */
[----:B------:R-:W2:Y:S04]  /*44370*/  LDL.LU R9, [R1+0x444] ;  /* 0x0004440001097983 */ /* 0x000ea80000300800 */
[----:B------:R-:W3:Y:S04]  /*44380*/  LDL.LU R10, [R1+0x448] ;  /* 0x00044800010a7983 */ /* 0x000ee80000300800 */
[----:B------:R-:W3:Y:S04]  /*44390*/  LDL.LU R11, [R1+0x44c] ;  /* 0x00044c00010b7983 */ /* 0x000ee80000300800 */
[----:B---3--:R-:W-:Y:S04]  /*443a0*/  STL.64 [R1+0x2078], R10 ;  /* 0x0020780a01007387 */ /* 0x008fe80000100a00 */
[----:B--2---:R0:W-:Y:S02]  /*443b0*/  STL.64 [R1+0x2070], R8 ;  /* 0x0020700801007387 */ /* 0x0041e40000100a00 */
[----:B0-----:R-:W-:-:S02]  /*443c0*/  IMAD.MOV.U32 R8, RZ, RZ, R5 ;  /* 0x000000ffff087224 */ /* 0x001fc400078e0005 */
[----:B------:R-:W-:-:S05]  /*443d0*/  IMAD.MOV.U32 R9, RZ, RZ, R4 ;  /* 0x000000ffff097224 */ /* 0x000fca00078e0004 */
[----:B------:R0:W-:Y:S04]  /*443e0*/  STL.64 [R1+0x20b0], R8 ;  /* 0x0020b00801007387 */ /* 0x0001e80000100a00 */
[----:B------:R-:W2:Y:S04]  /*443f0*/  LDL.LU R16, [R1+0x470] ;  /* 0x0004700001107983 */ /* 0x000ea80000300800 */
[----:B------:R-:W2:Y:S04]  /*44400*/  LDL.LU R17, [R1+0x474] ;  /* 0x0004740001117983 */ /* 0x000ea80000300800 */
[----:B------:R-:W2:Y:S04]  /*44410*/  LDL.LU R18, [R1+0x478] ;  /* 0x0004780001127983 */ /* 0x000ea80000300800 */
[----:B------:R-:W2:Y:S04]  /*44420*/  LDL.LU R19, [R1+0x47c] ;  /* 0x00047c0001137983 */ /* 0x000ea80000300800 */
[----:B0-----:R-:W3:Y:S04]  /*44430*/  LDL.LU R8, [R1+0x4d0] ;  /* 0x0004d00001087983 */ /* 0x001ee80000300800 */
[----:B------:R-:W3:Y:S04]  /*44440*/  LDL.LU R9, [R1+0x4d4] ;  /* 0x0004d40001097983 */ /* 0x000ee80000300800 */
[----:B------:R-:W3:Y:S04]  /*44450*/  LDL.LU R10, [R1+0x4d8] ;  /* 0x0004d800010a7983 */ /* 0x000ee80000300800 */
[----:B------:R-:W3:Y:S04]  /*44460*/  LDL.LU R11, [R1+0x4dc] ;  /* 0x0004dc00010b7983 */ /* 0x000ee80000300800 */
[----:B------:R0:W-:Y:S04]  /*44470*/  STL.64 [R1+0x2030], R24 ;  /* 0x0020301801007387 */ /* 0x0001e80000100a00 */
[----:B0-----:R-:W4:Y:S04]  /*44480*/  LDL.64 R24, [R1+0x20] ;  /* 0x0000200001187983 */ /* 0x001f280000100a00 */
[----:B----4-:R0:W-:Y:S04]  /*44490*/  STL.64 [R1+0x2048], R24 ;  /* 0x0020481801007387 */ /* 0x0101e80000100a00 */
        /* <DEDUP_REMOVED lines=10> */
[----:B------:R-:W-:-:S03]  /*44540*/  IMAD.MOV.U32 R4, RZ, RZ, R20 ;  /* 0x000000ffff047224 */ /* 0x000fc600078e0014 */
[----:B----4-:R-:W-:Y:S04]  /*44550*/  STL.64 [R1+0x2088], R26 ;  /* 0x0020881a01007387 */ /* 0x010fe80000100a00 */
[----:B--2---:R0:W-:Y:S04]  /*44560*/  STL.64 [R1+0x2080], R24 ;  /* 0x0020801801007387 */ /* 0x0041e80000100a00 */
[----:B0-----:R-:W2:Y:S04]  /*44570*/  LDL.LU R24, [R1+0x450] ;  /* 0x0004500001187983 */ /* 0x001ea80000300800 */
[----:B------:R-:W2:Y:S04]  /*44580*/  LDL.LU R25, [R1+0x454] ;  /* 0x0004540001197983 */ /* 0x000ea80000300800 */
[----:B------:R-:W2:Y:S04]  /*44590*/  LDL.LU R26, [R1+0x458] ;  /* 0x00045800011a7983 */ /* 0x000ea80000300800 */
[----:B------:R-:W2:Y:S04]  /*445a0*/  LDL.LU R27, [R1+0x45c] ;  /* 0x00045c00011b7983 */ /* 0x000ea80000300800 */
[----:B------:R-:W4:Y:S04]  /*445b0*/  LDL.LU R20, [R1+0x2b0] ;  /* 0x0002b00001147983 */ /* 0x000f280000300800 */
[----:B------:R-:W4:Y:S04]  /*445c0*/  LDL.LU R21, [R1+0x2b4] ;  /* 0x0002b40001157983 */ /* 0x000f280000300800 */
[----:B------:R-:W2:Y:S04]  /*445d0*/  LDL.LU R22, [R1+0x2b8] ;  /* 0x0002b80001167983 */ /* 0x000ea80000300800 */
[----:B------:R-:W2:Y:S01]  /*445e0*/  LDL.LU R23, [R1+0x2bc] ;  /* 0x0002bc0001177983 */ /* 0x000ea20000300800 */
[----:B------:R-:W-:-:S03]  /*445f0*/  IMAD.MOV.U32 R5, RZ, RZ, R3 ;  /* 0x000000ffff057224 */ /* 0x000fc600078e0003 */
        /* <DEDUP_REMOVED lines=11> */
[----:B------:R-:W2:Y:S04]  /*446b0*/  LDL.LU R22, [R1+0x418] ;  /* 0x0004180001167983 */ /* 0x000ea80000300800 */
[----:B------:R-:W2:Y:S04]  /*446c0*/  LDL.LU R23, [R1+0x41c] ;  /* 0x00041c0001177983 */ /* 0x000ea80000300800 */
[----:B------:R-:W3:Y:S04]  /*446d0*/  LDL.LU.64 R8, [R1+0x20b0] ;  /* 0x0020b00001087983 */ /* 0x000ee80000300a00 */
[----:B------:R-:W-:Y:S04]  /*446e0*/  STL.64 [R1+0x400], R4 ;  /* 0x0004000401007387 */ /* 0x000fe80000100a00 */
[----:B------:R0:W-:Y:S04]  /*446f0*/  STL.64 [R1+0x408], R6 ;  /* 0x0004080601007387 */ /* 0x0001e80000100a00 */
[----:B0-----:R-:W4:Y:S04]  /*44700*/  LDL.LU.64 R6, [R1+0x20a8] ;  /* 0x0020a80001067983 */ /* 0x001f280000300a00 */
[----:B------:R-:W2:Y:S02]  /*44710*/  LDL.LU.64 R4, [R1+0x20a0] ;  /* 0x0020a00001047983 */ /* 0x000ea40000300a00 */
[----:B--2---:R-:W-:Y:S02]  /*44720*/  HMMA.16816.F32.BF16 R12, R12, R4, R16 ;  /* 0x000000040c0c723c */ /* 0x004fe40000041810 */
[----:B------:R-:W3:Y:S04]  /*44730*/  LDL.LU.64 R18, [R1+0x2098] ;  /* 0x0020980001127983 */ /* 0x000ee80000300a00 */
[----:B------:R-:W3:-:S13]  /*44740*/  LDL.LU.64 R16, [R1+0x2090] ;  /* 0x0020900001107983 */ /* 0x000eda0000300a00 */
[----:B------:R-:W-:Y:S04]  /*44750*/  STL.64 [R1+0x3f0], R12 ;  /* 0x0003f00c01007387 */ /* 0x000fe80000100a00 */
[----:B------:R-:W-:Y:S01]  /*44760*/  STL.64 [R1+0x3f8], R14 ;  /* 0x0003f80e01007387 */ /* 0x000fe20000100a00 */
[----:B---3--:R-:W-:Y:S03]  /*44770*/  HMMA.16816.F32.BF16 R8, R16, R8, R24 ;  /* 0x000000081008723c */ /* 0x008fe60000041818 */
[----:B------:R-:W2:Y:S04]  /*44780*/  LDL.LU.64 R26, [R1+0x2088] ;  /* 0x00208800011a7983 */ /* 0x000ea80000300a00 */
[----:B------:R-:W2:-:S12]  /*44790*/  LDL.LU.64 R24, [R1+0x2080] ;  /* 0x0020800001187983 */ /* 0x000e980000300a00 */
[----:B------:R-:W-:Y:S04]  /*447a0*/  STL.64 [R1+0x470], R8 ;  /* 0x0004700801007387 */ /* 0x000fe80000100a00 */
[----:B------:R0:W-:Y:S04]  /*447b0*/  STL.64 [R1+0x478], R10 ;  /* 0x0004780a01007387 */ /* 0x0001e80000100a00 */
[----:B0-----:R-:W3:Y:S04]  /*447c0*/  LDL.LU.64 R10, [R1+0x2078] ;  /* 0x00207800010a7983 */ /* 0x001ee80000300a00 */
[----:B------:R-:W3:Y:S01]  /*447d0*/  LDL.LU.64 R8, [R1+0x2070] ;  /* 0x0020700001087983 */ /* 0x000ee20000300a00 */
[----:B------:R-:W-:-:S02]  /*447e0*/  IMAD.MOV.U32 R12, RZ, RZ, R2 ;  /* 0x000000ffff0c7224 */ /* 0x000fc400078e0002 */
[----:B------:R-:W-:-:S07]  /*447f0*/  IMAD.MOV.U32 R13, RZ, RZ, R0 ;  /* 0x000000ffff0d7224 */ /* 0x000fce00078e0000 */
[----:B---3--:R-:W-:Y:S01]  /*44800*/  HMMA.16816.F32.BF16 R12, R16, R12, R8 ;  /* 0x0000000c100c723c */ /* 0x008fe20000041808 */
[----:B------:R-:W2:-:S15]  /*44810*/  LDL.LU.64 R8, [R1+0x2068] ;  /* 0x0020680001087983 */ /* 0x000e9e0000300a00 */
[----:B------:R-:W-:-:S03]  /*44820*/  NOP ;  /* 0x0000000000007918 */ /* 0x000fc60000000000 */
[----:B------:R-:W-:Y:S04]  /*44830*/  STL.64 [R1+0x460], R12 ;  /* 0x0004600c01007387 */ /* 0x000fe80000100a00 */
[----:B------:R0:W-:Y:S04]  /*44840*/  STL.64 [R1+0x468], R14 ;  /* 0x0004680e01007387 */ /* 0x0001e80000100a00 */
[----:B0-----:R-:W3:Y:S01]  /*44850*/  LDL R15, [R1+0x17f4] ;  /* 0x0017f400010f7983 */ /* 0x001ee20000100800 */
[----:B--2---:R-:W-:Y:S01]  /*44860*/  HMMA.16816.F32.BF16 R24, R16, R8, R24 ;  /* 0x000000081018723c */ /* 0x004fe20000041818 */
[----:B------:R-:W-:-:S02]  /*44870*/  IMAD.MOV.U32 R2, RZ, RZ, R8 ;  /* 0x000000ffff027224 */ /* 0x000fc400078e0008 */
[----:B------:R-:W-:Y:S01]  /*44880*/  IMAD.MOV.U32 R0, RZ, RZ, R9 ;  /* 0x000000ffff007224 */ /* 0x000fe200078e0009 */
[----:B---3--:R-:W-:Y:S04]  /*44890*/  STL [R1+0x1f40], R15 ;  /* 0x001f400f01007387 */ /* 0x008fe80000100800 */
[----:B------:R-:W2:Y:S11]  /*448a0*/  LDL.64 R12, [R1] ;  /* 0x00000000010c7983 */ /* 0x000eb60000100a00 */
[----:B------:R-:W-:Y:S04]  /*448b0*/  STL.64 [R1+0x450], R24 ;  /* 0x0004501801007387 */ /* 0x000fe80000100a00 */
[----:B------:R0:W-:Y:S04]  /*448c0*/  STL.64 [R1+0x458], R26 ;  /* 0x0004581a01007387 */ /* 0x0001e80000100a00 */
        /* <DEDUP_REMOVED lines=8> */
[----:B------:R0:W-:Y:S04]  /*44950*/  STL.64 [R1+0x1ff0], R8 ;  /* 0x001ff00801007387 */ /* 0x0001e80000100a00 */
[----:B0-----:R-:W2:Y:S01]  /*44960*/  LDL.64 R8, [R1+0x60] ;  /* 0x0000600001087983 */ /* 0x001ea20000100a00 */
        /* <DEDUP_REMOVED lines=10> */
[----:B------:R-:W3:Y:S04]  /*44a10*/  LDL.LU.64 R22, [R1+0x2028] ;  /* 0x0020280001167983 */ /* 0x000ee80000300a00 */
[----:B------:R-:W3:-:S13]  /*44a20*/  LDL.LU.64 R20, [R1+0x2020] ;  /* 0x0020200001147983 */ /* 0x000eda0000300a00 */
        /* <DEDUP_REMOVED lines=9> */
[----:B------:R-:W-:-:S05]  /*44ac0*/  IMAD.MOV.U32 R24, RZ, RZ, R13 ;  /* 0x000000ffff187224 */ /* 0x000fca00078e000d */
[----:B------:R0:W-:Y:S04]  /*44ad0*/  STL.64 [R1+0x1ff8], R24 ;  /* 0x001ff81801007387 */ /* 0x0001e80000100a00 */
[----:B0-----:R-:W2:Y:S04]  /*44ae0*/  LDL.LU R24, [R1+0x3c0] ;  /* 0x0003c00001187983 */ /* 0x001ea80000300800 */
[----:B------:R-:W2:Y:S04]  /*44af0*/  LDL.LU R25, [R1+0x3c4] ;  /* 0x0003c40001197983 */ /* 0x000ea80000300800 */
[----:B------:R-:W2:Y:S04]  /*44b00*/  LDL.LU R26, [R1+0x3c8] ;  /* 0x0003c800011a7983 */ /* 0x000ea80000300800 */
[----:B------:R-:W2:Y:S04]  /*44b10*/  LDL.LU R27, [R1+0x3cc] ;  /* 0x0003cc00011b7983 */ /* 0x000ea80000300800 */
[----:B------:R-:W2:Y:S04]  /*44b20*/  LDL.LU R12, [R1+0xd0] ;  /* 0x0000d000010c7983 */ /* 0x000ea80000300800 */
[----:B------:R-:W2:Y:S04]  /*44b30*/  LDL.LU R13, [R1+0xd4] ;  /* 0x0000d400010d7983 */ /* 0x000ea80000300800 */
[----:B------:R-:W2:Y:S04]  /*44b40*/  LDL.LU R14, [R1+0xd8] ;  /* 0x0000d800010e7983 */ /* 0x000ea80000300800 */
[----:B------:R-:W2:Y:S01]  /*44b50*/  LDL.LU R15, [R1+0xdc] ;  /* 0x0000dc00010f7983 */ /* 0x000ea20000300800 */
[----:B---3--:R-:W-:Y:S03]  /*44b60*/  HMMA.16816.F32.BF16 R16, R16, R4, R20 ;  /* 0x000000041010723c */ /* 0x008fe60000041814 */
[----:B--2---:R-:W-:Y:S04]  /*44b70*/  STL.64 [R1+0x1f50], R14 ;  /* 0x001f500e01007387 */ /* 0x004fe80000100a00 */
[----:B------:R-:W-:Y:S04]  /*44b80*/  STL.64 [R1+0x1f48], R12 ;  /* 0x001f480c01007387 */ /* 0x000fe80000100a00 */
[----:B------:R-:W2:Y:S04]  /*44b90*/  LDL.LU.64 R22, [R1+0x2008] ;  /* 0x0020080001167983 */ /* 0x000ea80000300a00 */
[----:B------:R-:W2:Y:S04]  /*44ba0*/  LDL.LU.64 R20, [R1+0x2000] ;  /* 0x0020000001147983 */ /* 0x000ea80000300a00 */
[----:B----4-:R-:W-:Y:S04]  /*44bb0*/  STL.64 [R1+0x1fa8], R6 ;  /* 0x001fa80601007387 */ /* 0x010fe80000100a00 */
[----:B------:R0:W-:Y:S04]  /*44bc0*/  STL.64 [R1+0x1fa0], R4 ;  /* 0x001fa00401007387 */ /* 0x0001e80000100a00 */
[----:B------:R1:W-:Y:S04]  /*44bd0*/  STL.64 [R1+0x370], R16 ;  /* 0x0003701001007387 */ /* 0x0003e80000100a00 */
[----:B------:R-:W-:Y:S04]  /*44be0*/  STL.64 [R1+0x378], R18 ;  /* 0x0003781201007387 */ /* 0x000fe80000100a00 */
[----:B0-----:R-:W3:Y:S04]  /*44bf0*/  LDL.64 R4, [R1+0x50] ;  /* 0x0000500001047983 */ /* 0x001ee80000100a00 */
[----:B-1----:R-:W4:Y:S01]  /*44c00*/  LDL.LU.64 R16, [R1+0x10] ;  /* 0x0000100001107983 */ /* 0x002f220000300a00 */
[----:B------:R-:W-:-:S02]  /*44c10*/  IMAD.MOV.U32 R12, RZ, RZ, R2 ;  /* 0x000000ffff0c7224 */ /* 0x000fc400078e0002 */
[----:B------:R-:W-:Y:S01]  /*44c20*/  IMAD.MOV.U32 R13, RZ, RZ, R0 ;  /* 0x000000ffff0d7224 */ /* 0x000fe200078e0000 */
[----:B------:R-:W-:Y:S01]  /*44c30*/  MOV R2, R8 ;  /* 0x0000000800027202 */ /* 0x000fe20000000f00 */
[----:B------:R-:W-:Y:S01]  /*44c40*/  IMAD.MOV.U32 R0, RZ, RZ, R9 ;  /* 0x000000ffff007224 */ /* 0x000fe200078e0009 */
[----:B--2---:R-:W-:Y:S01]  /*44c50*/  HMMA.16816.F32.BF16 R24, R20, R8, R24 ;  /* 0x000000081418723c */ /* 0x004fe20000041818 */
[----:B----4-:R0:W-:Y:S04]  /*44c60*/  STL.64 [R1+0x1fc8], R16 ;  /* 0x001fc81001007387 */ /* 0x0101e80000100a00 */
[----:B0-----:R-:W2:Y:S04]  /*44c70*/  LDL.LU R16, [R1+0x3b0] ;  /* 0x0003b00001107983 */ /* 0x001ea80000300800 */
[----:B------:R-:W2:Y:S04]  /*44c80*/  LDL.LU R17, [R1+0x3b4] ;  /* 0x0003b40001117983 */ /* 0x000ea80000300800 */
[----:B------:R-:W2:Y:S04]  /*44c90*/  LDL.LU R18, [R1+0x3b8] ;  /* 0x0003b80001127983 */ /* 0x000ea80000300800 */
[----:B------:R-:W2:Y:S04]  /*44ca0*/  LDL.LU R19, [R1+0x3bc] ;  /* 0x0003bc0001137983 */ /* 0x000ea80000300800 */
[----:B------:R0:W-:Y:S04]  /*44cb0*/  STL.64 [R1+0x3e0], R24 ;  /* 0x0003e01801007387 */ /* 0x0001e80000100a00 */
[----:B------:R-:W-:Y:S04]  /*44cc0*/  STL.64 [R1+0x3e8], R26 ;  /* 0x0003e81a01007387 */ /* 0x000fe80000100a00 */
[----:B0-----:R-:W4:Y:S04]  /*44cd0*/  LDL.LU.64 R24, [R1+0x1ff8] ;  /* 0x001ff80001187983 */ /* 0x001f280000300a00 */
[----:B------:R-:W4:Y:S01]  /*44ce0*/  LDL.LU.64 R8, [R1+0x1ff0] ;  /* 0x001ff00001087983 */ /* 0x000f220000300a00 */
[----:B---3--:R-:W-:-:S02]  /*44cf0*/  IMAD.MOV.U32 R10, RZ, RZ, R4 ;  /* 0x000000ffff0a7224 */ /* 0x008fc400078e0004 */
[----:B------:R-:W-:Y:S01]  /*44d00*/  IMAD.MOV.U32 R3, RZ, RZ, R5 ;  /* 0x000000ffff037224 */ /* 0x000fe200078e0005 */
[----:B--2---:R-:W-:Y:S01]  /*44d10*/  HMMA.16816.F32.BF16 R16, R20, R4, R16 ;  /* 0x000000041410723c */ /* 0x004fe20000041810 */
[----:B----4-:R-:W-:Y:S02]  /*44d20*/  IMAD.MOV.U32 R4, RZ, RZ, R25 ;  /* 0x000000ffff047224 */ /* 0x010fe400078e0019 */
[----:B------:R-:W-:-:S15]  /*44d30*/  IMAD.MOV.U32 R5, RZ, RZ, R24 ;  /* 0x000000ffff057224 */ /* 0x000fde00078e0018 */
[----:B------:R-:W-:Y:S01]  /*44d40*/  NOP ;  /* 0x0000000000007918 */ /* 0x000fe20000000000 */
[----:B------:R-:W-:Y:S04]  /*44d50*/  STL.64 [R1+0x3d0], R16 ;  /* 0x0003d01001007387 */ /* 0x000fe80000100a00 */
[----:B------:R-:W-:Y:S04]  /*44d60*/  STL.64 [R1+0x3d8], R18 ;  /* 0x0003d81201007387 */ /* 0x000fe80000100a00 */
[----:B------:R-:W-:Y:S04]  /*44d70*/  STL [R1+0x1fe8], R10 ;  /* 0x001fe80a01007387 */ /* 0x000fe80000100800 */
[----:B------:R0:W-:Y:S04]  /*44d80*/  STL.64 [R1+0x1fe0], R8 ;  /* 0x001fe00801007387 */ /* 0x0001e80000100a00 */
[----:B0-----:R-:W2:Y:S04]  /*44d90*/  LDL.LU R8, [R1+0x3a0] ;  /* 0x0003a00001087983 */ /* 0x001ea80000300800 */
[----:B------:R-:W2:Y:S04]  /*44da0*/  LDL.LU R9, [R1+0x3a4] ;  /* 0x0003a40001097983 */ /* 0x000ea80000300800 */
[----:B------:R-:W2:Y:S04]  /*44db0*/  LDL.LU R10, [R1+0x3a8] ;  /* 0x0003a800010a7983 */ /* 0x000ea80000300800 */
[----:B------:R-:W2:Y:S04]  /*44dc0*/  LDL.LU R11, [R1+0x3ac] ;  /* 0x0003ac00010b7983 */ /* 0x000ea80000300800 */
[----:B------:R0:W-:Y:S04]  /*44dd0*/  STL.64 [R1+0x1fc0], R4 ;  /* 0x001fc00401007387 */ /* 0x0001e80000100a00 */
[----:B------:R-:W3:Y:S04]  /*44de0*/  LDL.LU R24, [R1+0x200] ;  /* 0x0002000001187983 */ /* 0x000ee80000300800 */
[----:B------:R-:W3:Y:S04]  /*44df0*/  LDL.LU R25, [R1+0x204] ;  /* 0x0002040001197983 */ /* 0x000ee80000300800 */
[----:B------:R-:W4:Y:S04]  /*44e00*/  LDL.LU R26, [R1+0x208] ;  /* 0x00020800011a7983 */ /* 0x000f280000300800 */
[----:B------:R-:W4:Y:S04]  /*44e10*/  LDL.LU R27, [R1+0x20c] ;  /* 0x00020c00011b7983 */ /* 0x000f280000300800 */
[----:B0-----:R-:W3:Y:S04]  /*44e20*/  LDL.LU R4, [R1+0x2d0] ;  /* 0x0002d00001047983 */ /* 0x001ee80000300800 */
[----:B------:R-:W3:Y:S04]  /*44e30*/  LDL.LU R5, [R1+0x2d4] ;  /* 0x0002d40001057983 */ /* 0x000ee80000300800 */
[----:B------:R-:W3:Y:S04]  /*44e40*/  LDL.LU R6, [R1+0x2d8] ;  /* 0x0002d80001067983 */ /* 0x000ee80000300800 */
[----:B------:R-:W3:Y:S01]  /*44e50*/  LDL.LU R7, [R1+0x2dc] ;  /* 0x0002dc0001077983 */ /* 0x000ee20000300800 */
[----:B------:R-:W-:Y:S01]  /*44e60*/  IMAD.MOV.U32 R16, RZ, RZ, R29 ;  /* 0x000000ffff107224 */ /* 0x000fe200078e001d */
[----:B--2---:R-:W-:Y:S02]  /*44e70*/  HMMA.16816.F32.BF16 R8, R20, R12, R8 ;  /* 0x0000000c1408723c */ /* 0x004fe40000041808 */
[----:B---3--:R-:W-:Y:S04]  /*44e80*/  STL.64 [R1+0x1fd8], R6 ;  /* 0x001fd80601007387 */ /* 0x008fe80000100a00 */
[----:B------:R0:W-:Y:S04]  /*44e90*/  STL.64 [R1+0x1fd0], R4 ;  /* 0x001fd00401007387 */ /* 0x0001e80000100a00 */
[----:B------:R-:W2:Y:S04]  /*44ea0*/  LDL.LU R29, [R1+0x1fec] ;  /* 0x001fec00011d7983 */ /* 0x000ea80000300800 */
[----:B0-----:R-:W3:Y:S04]  /*44eb0*/  LDL.LU R4, [R1+0x380] ;  /* 0x0003800001047983 */ /* 0x001ee80000300800 */
[----:B------:R-:W3:Y:S04]  /*44ec0*/  LDL.LU R5, [R1+0x384] ;  /* 0x0003840001057983 */ /* 0x000ee80000300800 */
[----:B------:R-:W3:Y:S04]  /*44ed0*/  LDL.LU R6, [R1+0x388] ;  /* 0x0003880001067983 */ /* 0x000ee80000300800 */
[----:B------:R-:W3:Y:S04]  /*44ee0*/  LDL.LU R7, [R1+0x38c] ;  /* 0x00038c0001077983 */ /* 0x000ee80000300800 */
[----:B----4-:R-:W-:Y:S04]  /*44ef0*/  STL.64 [R1+0x1fb8], R26 ;  /* 0x001fb81a01007387 */ /* 0x010fe80000100a00 */
[----:B------:R0:W-:Y:S04]  /*44f00*/  STL.64 [R1+0x1fb0], R24 ;  /* 0x001fb01801007387 */ /* 0x0001e80000100a00 */
[----:B0-----:R-:W4:Y:S04]  /*44f10*/  LDL.LU R24, [R1+0x2c0] ;  /* 0x0002c00001187983 */ /* 0x001f280000300800 */
[----:B------:R-:W4:Y:S04]  /*44f20*/  LDL.LU R25, [R1+0x2c4] ;  /* 0x0002c40001197983 */ /* 0x000f280000300800 */
[----:B------:R-:W4:Y:S04]  /*44f30*/  LDL.LU R26, [R1+0x2c8] ;  /* 0x0002c800011a7983 */ /* 0x000f280000300800 */
[----:B------:R-:W4:Y:S04]  /*44f40*/  LDL.LU R27, [R1+0x2cc] ;  /* 0x0002cc00011b7983 */ /* 0x000f280000300800 */
[----:B------:R-:W-:Y:S04]  /*44f50*/  STL.64 [R1+0x3c0], R8 ;  /* 0x0003c00801007387 */ /* 0x000fe80000100a00 */
[----:B------:R0:W-:Y:S04]  /*44f60*/  STL.64 [R1+0x3c8], R10 ;  /* 0x0003c80a01007387 */ /* 0x0001e80000100a00 */
[----:B0-----:R-:W2:Y:S04]  /*44f70*/  LDL.LU R10, [R1+0x1fe8] ;  /* 0x001fe800010a7983 */ /* 0x001ea80000300800 */
[----:B------:R-:W3:Y:S04]  /*44f80*/  LDL.LU.64 R8, [R1+0x1fe0] ;  /* 0x001fe00001087983 */ /* 0x000ee80000300a00 */
[----:B------:R0:W-:Y:S02]  /*44f90*/  STL.64 [R1+0x1f60], R12 ;  /* 0x001f600c01007387 */ /* 0x0001e40000100a00 */
[----:B0-----:R-:W-:-:S02]  /*44fa0*/  IMAD.MOV.U32 R13, RZ, RZ, R3 ;  /* 0x000000ffff0d7224 */ /* 0x001fc400078e0003 */
[----:B--2---:R-:W-:-:S05]  /*44fb0*/  IMAD.MOV.U32 R12, RZ, RZ, R10 ;  /* 0x000000ffff0c7224 */ /* 0x004fca00078e000a */
        /* <DEDUP_REMOVED lines=9> */
[----:B------:R0:W-:Y:S04]  /*45050*/  STL.64 [R1+0x1f58], R8 ;  /* 0x001f580801007387 */ /* 0x0001e80000100a00 */
        /* <DEDUP_REMOVED lines=9> */
[----:B------:R-:W3:Y:S04]  /*450f0*/  LDL.LU R10, [R1+0x108] ;  /* 0x00010800010a7983 */ /* 0x000ee80000300800 */
[----:B------:R-:W3:Y:S01]  /*45100*/  LDL.LU R11, [R1+0x10c] ;  /* 0x00010c00010b7983 */ /* 0x000ee20000300800 */
[C---:B------:R-:W-:Y:S03]  /*45110*/  HMMA.16816.F32.BF16 R16, R20.reuse, R16, R4 ;  /* 0x000000101410723c */ /* 0x040fe60000041804 */
        /* <DEDUP_REMOVED lines=8> */
[----:B------:R0:W-:Y:S04]  /*451a0*/  STL.64 [R1+0x3a0], R16 ;  /* 0x0003a01001007387 */ /* 0x0001e80000100a00 */
[----:B------:R-:W-:Y:S04]  /*451b0*/  STL.64 [R1+0x3a8], R18 ;  /* 0x0003a81201007387 */ /* 0x000fe80000100a00 */
[----:B0-----:R-:W3:Y:S02]  /*451c0*/  LDL.LU.64 R16, [R1+0x1fc8] ;  /* 0x001fc80001107983 */ /* 0x001ee40000300a00 */
[----:B---3--:R-:W-:-:S15]  /*451d0*/  HMMA.16816.F32.BF16 R4, R20, R16, R4 ;  /* 0x000000101404723c */ /* 0x008fde0000041804 */
[----:B------:R-:W-:-:S04]  /*451e0*/  NOP ;  /* 0x0000000000007918 */ /* 0x000fc80000000000 */
[----:B------:R0:W-:Y:S04]  /*451f0*/  STL.64 [R1+0x390], R4 ;  /* 0x0003900401007387 */ /* 0x0001e80000100a00 */
[----:B------:R-:W-:Y:S04]  /*45200*/  STL.64 [R1+0x398], R6 ;  /* 0x0003980601007387 */ /* 0x000fe80000100a00 */
[----:B0-----:R-:W4:Y:S04]  /*45210*/  LDL.LU.64 R4, [R1+0x1fc0] ;  /* 0x001fc00001047983 */ /* 0x001f280000300a00 */
[----:B------:R0:W-:Y:S04]  /*45220*/  STL.64 [R1+0x1f28], R16 ;  /* 0x001f281001007387 */ /* 0x0001e80000100a00 */
[----:B0-----:R-:W3:Y:S01]  /*45230*/  LDL.LU.64 R16, [R1+0x20] ;  /* 0x0000200001107983 */ /* 0x001ee20000300a00 */
[----:B----4-:R-:W-:Y:S03]  /*45240*/  HMMA.16816.F32.BF16 R4, R20, R4, R24 ;  /* 0x000000041404723c */ /* 0x010fe60000041818 */
[----:B------:R-:W4:Y:S04]  /*45250*/  LDL.LU.64 R26, [R1+0x1fb8] ;  /* 0x001fb800011a7983 */ /* 0x000f280000300a00 */
[----:B------:R-:W4:-:S12]  /*45260*/  LDL.LU.64 R24, [R1+0x1fb0] ;  /* 0x001fb00001187983 */ /* 0x000f180000300a00 */
[----:B------:R-:W-:Y:S04]  /*45270*/  STL.64 [R1+0x380], R4 ;  /* 0x0003800401007387 */ /* 0x000fe80000100a00 */
[----:B------:R0:W-:Y:S04]  /*45280*/  STL.64 [R1+0x388], R6 ;  /* 0x0003880601007387 */ /* 0x0001e80000100a00 */
[----:B0-----:R-:W2:Y:S04]  /*45290*/  LDL.LU.64 R6, [R1+0x1fa8] ;  /* 0x001fa80001067983 */ /* 0x001ea80000300a00 */
[----:B------:R-:W4:Y:S02]  /*452a0*/  LDL.LU.64 R4, [R1+0x1fa0] ;  /* 0x001fa00001047983 */ /* 0x000f240000300a00 */
[----:B----4-:R-:W-:Y:S02]  /*452b0*/  HMMA.16816.F32.BF16 R20, R20, R4, R24 ;  /* 0x000000041414723c */ /* 0x010fe40000041818 */
[----:B------:R-:W4:Y:S04]  /*452c0*/  LDL.LU.64 R26, [R1+0x1f98] ;  /* 0x001f9800011a7983 */ /* 0x000f280000300a00 */
[----:B------:R-:W4:Y:S04]  /*452d0*/  LDL.LU.64 R24, [R1+0x1f90] ;  /* 0x001f900001187983 */ /* 0x000f280000300a00 */
[----:B--2---:R-:W-:Y:S04]  /*452e0*/  STL.64 [R1+0x1f08], R6 ;  /* 0x001f080601007387 */ /* 0x004fe80000100a00 */
[----:B------:R0:W-:Y:S05]  /*452f0*/  STL.64 [R1+0x1f00], R4 ;  /* 0x001f000401007387 */ /* 0x0001ea0000100a00 */
[----:B------:R-:W-:Y:S04]  /*45300*/  STL.64 [R1+0x2d0], R20 ;  /* 0x0002d01401007387 */ /* 0x000fe80000100a00 */
[----:B------:R-:W-:Y:S04]  /*45310*/  STL.64 [R1+0x2d8], R22 ;  /* 0x0002d81601007387 */ /* 0x000fe80000100a00 */
[----:B0-----:R-:W2:Y:S01]  /*45320*/  LDL.64 R4, [R1] ;  /* 0x0000000001047983 */ /* 0x001ea20000100a00 */
[----:B------:R-:W-:-:S02]  /*45330*/  IMAD.MOV.U32 R12, RZ, RZ, R2 ;  /* 0x000000ffff0c7224 */ /* 0x000fc400078e0002 */
[----:B------:R-:W-:Y:S01]  /*45340*/  IMAD.MOV.U32 R13, RZ, RZ, R0 ;  /* 0x000000ffff0d7224 */ /* 0x000fe200078e0000 */
[----:B--2---:R0:W-:Y:S04]  /*45350*/  STL.64 [R1+0x1f20], R4 ;  /* 0x001f200401007387 */ /* 0x0041e80000100a00 */
[----:B0-----:R-:W2:Y:S04]  /*45360*/  LDL.LU R4, [R1+0x260] ;  /* 0x0002600001047983 */ /* 0x001ea80000300800 */
[----:B------:R-:W2:Y:S04]  /*45370*/  LDL.LU R5, [R1+0x264] ;  /* 0x0002640001057983 */ /* 0x000ea80000300800 */
[----:B------:R-:W2:Y:S04]  /*45380*/  LDL.LU R6, [R1+0x268] ;  /* 0x0002680001067983 */ /* 0x000ea80000300800 */
[----:B------:R-:W2:Y:S01]  /*45390*/  LDL.LU R7, [R1+0x26c] ;  /* 0x00026c0001077983 */ /* 0x000ea20000300800 */
[C---:B----4-:R-:W-:Y:S03]  /*453a0*/  HMMA.16816.F32.BF16 R12, R24.reuse, R12, R8 ;  /* 0x0000000c180c723c */ /* 0x050fe60000041808 */
[----:B--2---:R-:W-:Y:S04]  /*453b0*/  STL.64 [R1+0x1f38], R6 ;  /* 0x001f380601007387 */ /* 0x004fe80000100a00 */
[----:B------:R0:W-:Y:S04]  /*453c0*/  STL.64 [R1+0x1f30], R4 ;  /* 0x001f300401007387 */ /* 0x0001e80000100a00 */
[----:B0-----:R-:W3:Y:S04]  /*453d0*/  LDL.LU R4, [R1+0x210] ;  /* 0x0002100001047983 */ /* 0x001ee80000300800 */
[----:B------:R-:W3:Y:S04]  /*453e0*/  LDL.LU R5, [R1+0x214] ;  /* 0x0002140001057983 */ /* 0x000ee80000300800 */
[----:B------:R-:W3:Y:S04]  /*453f0*/  LDL.LU R6, [R1+0x218] ;  /* 0x0002180001067983 */ /* 0x000ee80000300800 */
[----:B------:R-:W3:Y:S04]  /*45400*/  LDL.LU R7, [R1+0x21c] ;  /* 0x00021c0001077983 */ /* 0x000ee80000300800 */
[----:B------:R-:W2:Y:S04]  /*45410*/  LDL R23, [R1+0x534] ;  /* 0x0005340001177983 */ /* 0x000ea80000100800 */
[----:B------:R-:W4:Y:S04]  /*45420*/  LDL.LU.64 R10, [R1+0x1f88] ;  /* 0x001f8800010a7983 */ /* 0x000f280000300a00 */
[----:B------:R-:W4:Y:S04]  /*45430*/  LDL.LU.64 R8, [R1+0x1f80] ;  /* 0x001f800001087983 */ /* 0x000f280000300a00 */
[----:B------:R0:W-:Y:S04]  /*45440*/  STL.64 [R1+0x2c0], R12 ;  /* 0x0002c00c01007387 */ /* 0x0001e80000100a00 */
[----:B------:R4:W-:Y:S04]  /*45450*/  STL.64 [R1+0x2c8], R14 ;  /* 0x0002c80e01007387 */ /* 0x0009e80000100a00 */
[----:B0-----:R-:W4:Y:S02]  /*45460*/  LDL.LU.64 R12, [R1+0x1f78] ;  /* 0x001f7800010c7983 */ /* 0x001f240000300a00 */
[----:B----4-:R-:W-:Y:S02]  /*45470*/  HMMA.16816.F32.BF16 R12, R24, R12, R8 ;  /* 0x0000000c180c723c */ /* 0x010fe40000041808 */
[----:B------:R-:W4:Y:S04]  /*45480*/  LDL.LU.64 R10, [R1+0x1f70] ;  /* 0x001f7000010a7983 */ /* 0x000f280000300a00 */
[----:B------:R-:W4:-:S13]  /*45490*/  LDL.LU.64 R8, [R1+0x1f68] ;  /* 0x001f680001087983 */ /* 0x000f1a0000300a00 */
[----:B------:R0:W-:Y:S04]  /*454a0*/  STL.64 [R1+0x2b0], R12 ;  /* 0x0002b00c01007387 */ /* 0x0001e80000100a00 */
[----:B------:R4:W-:Y:S04]  /*454b0*/  STL.64 [R1+0x2b8], R14 ;  /* 0x0002b80e01007387 */ /* 0x0009e80000100a00 */
[----:B0-----:R-:W4:Y:S02]  /*454c0*/  LDL.LU.64 R12, [R1+0x1f60] ;  /* 0x001f6000010c7983 */ /* 0x001f240000300a00 */
[----:B----4-:R-:W-:Y:S02]  /*454d0*/  HMMA.16816.F32.BF16 R12, R24, R12, R8 ;  /* 0x0000000c180c723c */ /* 0x010fe40000041808 */
[----:B------:R-:W4:-:S15]  /*454e0*/  LDL.LU.64 R8, [R1+0x1f58] ;  /* 0x001f580001087983 */ /* 0x000f1e0000300a00 */
[----:B------:R-:W-:Y:S02]  /*454f0*/  NOP ;  /* 0x0000000000007918 */ /* 0x000fe40000000000 */
        /* <DEDUP_REMOVED lines=8> */
[----:B0-----:R-:W4:Y:S01]  /*45580*/  LDL.LU R15, [R1+0x1f40] ;  /* 0x001f4000010f7983 */ /* 0x001f220000300800 */
[----:B------:R-:W-:Y:S02]  /*45590*/  IMAD.MOV.U32 R2, RZ, RZ, R8 ;  /* 0x000000ffff027224 */ /* 0x000fe400078e0008 */
[----:B------:R-:W-:Y:S01]  /*455a0*/  IMAD.MOV.U32 R0, RZ, RZ, R9 ;  /* 0x000000ffff007224 */ /* 0x000fe200078e0009 */
[----:B---3--:R-:W-:Y:S01]  /*455b0*/  HMMA.16816.F32.BF16 R4, R24, R16, R4 ;  /* 0x000000101804723c */ /* 0x008fe20000041804 */
[----:B------:R-:W-:-:S02]  /*455c0*/  IMAD.MOV.U32 R28, RZ, RZ, R16 ;  /* 0x000000ffff1c7224 */ /* 0x000fc400078e0010 */
[----:B------:R-:W-:Y:S01]  /*455d0*/  IMAD.MOV.U32 R3, RZ, RZ, R17 ;  /* 0x000000ffff037224 */ /* 0x000fe200078e0011 */
[----:B----4-:R-:W0:Y:S04]  /*455e0*/  LDSM.16.MT88.4 R8, [R15+UR5+0x6000] ;  /* 0x006000050f08783b */ /* 0x010e280008004200 */
[----:B------:R-:W1:Y:S04]  /*455f0*/  LDSM.16.MT88.4 R12, [R15+UR5+0x6080] ;  /* 0x006080050f0c783b */ /* 0x000e680008004200 */
[----:B0-----:R-:W-:Y:S04]  /*45600*/  STL.64 [R1+0x1f18], R10 ;  /* 0x001f180a01007387 */ /* 0x001fe80000100a00 */
[----:B------:R0:W-:Y:S04]  /*45610*/  STL.64 [R1+0x1f10], R8 ;  /* 0x001f100801007387 */ /* 0x0001e80000100a00 */
        /* <DEDUP_REMOVED lines=8> */
[----:B------:R-:W4:Y:S04]  /*456a0*/  LDL.LU.64 R16, [R1+0x1f28] ;  /* 0x001f280001107983 */ /* 0x000f280000300a00 */
[----:B-1----:R0:W-:Y:S04]  /*456b0*/  STL.64 [R1+0x1e68], R14 ;  /* 0x001e680e01007387 */ /* 0x0021e80000100a00 */
[----:B0-----:R-:W2:Y:S04]  /*456c0*/  LDL R15, [R1+0x17fc] ;  /* 0x0017fc00010f7983 */ /* 0x001ea80000100800 */
[----:B------:R-:W-:Y:S01]  /*456d0*/  STL.64 [R1+0x1e60], R12 ;  /* 0x001e600c01007387 */ /* 0x000fe20000100a00 */
[----:B----4-:R-:W-:-:S15]  /*456e0*/  HMMA.16816.F32.BF16 R4, R24, R16, R4 ;  /* 0x000000101804723c */ /* 0x010fde0000041804 */
[----:B------:R-:W-:-:S04]  /*456f0*/  NOP ;  /* 0x0000000000007918 */ /* 0x000fc80000000000 */
[----:B------:R0:W-:Y:S04]  /*45700*/  STL.64 [R1+0x270], R4 ;  /* 0x0002700401007387 */ /* 0x0001e80000100a00 */
[----:B------:R1:W-:Y:S04]  /*45710*/  STL.64 [R1+0x278], R6 ;  /* 0x0002780601007387 */ /* 0x0003e80000100a00 */
[----:B0-----:R-:W3:Y:S01]  /*45720*/  LDL.LU.64 R4, [R1+0x1f20] ;  /* 0x001f200001047983 */ /* 0x001ee20000300a00 */
[----:B-1----:R-:W-:Y:S02]  /*45730*/  IMAD.MOV.U32 R7, RZ, RZ, R16 ;  /* 0x000000ffff077224 */ /* 0x002fe400078e0010 */
[----:B------:R-:W-:-:S02]  /*45740*/  IMAD.MOV.U32 R6, RZ, RZ, R17 ;  /* 0x000000ffff067224 */ /* 0x000fc400078e0011 */
[----:B--2---:R-:W0:Y:S04]  /*45750*/  LDSM.16.MT88.4 R16, [R23+UR5+0x7000] ;  /* 0x007000051710783b */ /* 0x004e280008004200 */
[----:B------:R-:W1:Y:S04]  /*45760*/  LDSM.16.MT88.4 R20, [R23+UR5+0x7080] ;  /* 0x007080051714783b */ /* 0x000e680008004200 */
        /* <DEDUP_REMOVED lines=10> */
[----:B------:R-:W-:Y:S01]  /*45810*/  MOV R13, R4 ;  /* 0x00000004000d7202 */ /* 0x000fe20000000f00 */
[----:B------:R-:W-:-:S15]  /*45820*/  IMAD.MOV.U32 R12, RZ, RZ, R5 ;  /* 0x000000ffff0c7224 */ /* 0x000fde00078e0005 */
[----:B------:R-:W-:Y:S02]  /*45830*/  NOP ;  /* 0x0000000000007918 */ /* 0x000fe40000000000 */
[----:B------:R-:W-:Y:S04]  /*45840*/  STL.64 [R1+0x260], R8 ;  /* 0x0002600801007387 */ /* 0x000fe80000100a00 */
[----:B------:R0:W-:Y:S04]  /*45850*/  STL.64 [R1+0x268], R10 ;  /* 0x0002680a01007387 */ /* 0x0001e80000100a00 */
[----:B0-----:R-:W3:Y:S04]  /*45860*/  LDL.LU.64 R10, [R1+0x1f18] ;  /* 0x001f1800010a7983 */ /* 0x001ee80000300a00 */
[----:B------:R-:W3:Y:S04]  /*45870*/  LDL.LU.64 R8, [R1+0x1f10] ;  /* 0x001f100001087983 */ /* 0x000ee80000300a00 */
[----:B------:R-:W4:Y:S04]  /*45880*/  LDL.LU.64 R6, [R1+0x1f08] ;  /* 0x001f080001067983 */ /* 0x000f280000300a00 */
[----:B------:R-:W2:Y:S04]  /*45890*/  LDL.LU.64 R4, [R1+0x1f00] ;  /* 0x001f000001047983 */ /* 0x000ea80000300a00 */
[----:B------:R-:W-:Y:S04]  /*458a0*/  STL.64 [R1+0x1eb0], R12 ;  /* 0x001eb00c01007387 */ /* 0x000fe80000100a00 */
[----:B-1----:R-:W-:Y:S04]  /*458b0*/  STL.64 [R1+0x1d28], R22 ;  /* 0x001d281601007387 */ /* 0x002fe80000100a00 */
[----:B------:R-:W-:Y:S01]  /*458c0*/  STL.64 [R1+0x1d20], R20 ;  /* 0x001d201401007387 */ /* 0x000fe20000100a00 */
[----:B--2---:R-:W-:Y:S03]  /*458d0*/  HMMA.16816.F32.BF16 R16, R24, R4, R16 ;  /* 0x000000041810723c */ /* 0x004fe60000041810 */
[----:B----4-:R-:W-:Y:S04]  /*458e0*/  STL.64 [R1+0x1e78], R6 ;  /* 0x001e780601007387 */ /* 0x010fe80000100a00 */
[----:B------:R0:W-:Y:S04]  /*458f0*/  STL.64 [R1+0x1e70], R4 ;  /* 0x001e700401007387 */ /* 0x0001e80000100a00 */
[----:B------:R-:W1:Y:S08]  /*45900*/  LDSM.16.MT88.4 R24, [R15+UR5+0x7000] ;  /* 0x007000050f18783b */ /* 0x000e700008004200 */
[----:B------:R-:W-:Y:S04]  /*45910*/  STL.64 [R1+0x150], R16 ;  /* 0x0001501001007387 */ /* 0x000fe80000100a00 */
[----:B------:R-:W-:Y:S04]  /*45920*/  STL.64 [R1+0x158], R18 ;  /* 0x0001581201007387 */ /* 0x000fe80000100a00 */
[----:B0-----:R-:W3:Y:S04]  /*45930*/  LDL.LU.64 R4, [R1+0x60] ;  /* 0x0000600001047983 */ /* 0x001ee80000300a00 */
[----:B------:R-:W2:Y:S04]  /*45940*/  LDL.LU R20, [R1+0x5b0] ;  /* 0x0005b00001147983 */ /* 0x000ea80000300800 */
        /* <DEDUP_REMOVED lines=9> */
[----:B------:R-:W2:Y:S04]  /*459e0*/  LDL.LU.64 R16, [R1+0x50] ;  /* 0x0000500001107983 */ /* 0x000ea80000300a00 */
[----:B-1----:R-:W-:Y:S04]  /*459f0*/  STL.64 [R1+0x1c98], R26 ;  /* 0x001c981a01007387 */ /* 0x002fe80000100a00 */
        /* <DEDUP_REMOVED lines=10> */
[----:B------:R-:W4:Y:S04]  /*45aa0*/  LDL.LU R27, [R1+0x9c] ;  /* 0x00009c00011b7983 */ /* 0x000f280000300800 */
[----:B------:R-:W2:Y:S04]  /*45ab0*/  LDL.LU R12, [R1+0x590] ;  /* 0x00059000010c7983 */ /* 0x000ea80000300800 */
[----:B------:R-:W2:Y:S04]  /*45ac0*/  LDL.LU R13, [R1+0x594] ;  /* 0x00059400010d7983 */ /* 0x000ea80000300800 */
[----:B------:R-:W2:Y:S04]  /*45ad0*/  LDL.LU R14, [R1+0x598] ;  /* 0x00059800010e7983 */ /* 0x000ea80000300800 */
[----:B------:R-:W2:Y:S01]  /*45ae0*/  LDL.LU R15, [R1+0x59c] ;  /* 0x00059c00010f7983 */ /* 0x000ea20000300800 */
[----:B---3--:R-:W-:Y:S03]  /*45af0*/  HMMA.16816.F32.BF16 R20, R8, R4, R20 ;  /* 0x000000040814723c */ /* 0x008fe60000041814 */
[----:B--2---:R-:W-:Y:S04]  /*45b00*/  STL.64 [R1+0x1ec0], R14 ;  /* 0x001ec00e01007387 */ /* 0x004fe80000100a00 */
[----:B------:R0:W-:Y:S04]  /*45b10*/  STL.64 [R1+0x1eb8], R12 ;  /* 0x001eb80c01007387 */ /* 0x0001e80000100a00 */
[----:B0-----:R-:W2:Y:S04]  /*45b20*/  LDL.LU.64 R12, [R1+0x40] ;  /* 0x00004000010c7983 */ /* 0x001ea80000300a00 */
[----:B----4-:R-:W-:Y:S04]  /*45b30*/  STL.64 [R1+0x1de8], R26 ;  /* 0x001de81a01007387 */ /* 0x010fe80000100a00 */
[----:B------:R0:W-:Y:S02]  /*45b40*/  STL.64 [R1+0x1de0], R24 ;  /* 0x001de01801007387 */ /* 0x0001e40000100a00 */
[----:B0-----:R-:W-:-:S02]  /*45b50*/  IMAD.MOV.U32 R24, RZ, RZ, R28 ;  /* 0x000000ffff187224 */ /* 0x001fc400078e001c */
[----:B------:R-:W-:Y:S01]  /*45b60*/  IMAD.MOV.U32 R25, RZ, RZ, R3 ;  /* 0x000000ffff197224 */ /* 0x000fe200078e0003 */
[----:B------:R-:W3:Y:S04]  /*45b70*/  LDL.LU R28, [R1+0x1efc] ;  /* 0x001efc00011c7983 */ /* 0x000ee80000300800 */
[----:B------:R-:W4:Y:S04]  /*45b80*/  LDL.LU R3, [R1+0x1ef8] ;  /* 0x001ef80001037983 */ /* 0x000f280000300800 */
[----:B------:R-:W-:Y:S04]  /*45b90*/  STL.64 [R1+0x230], R20 ;  /* 0x0002301401007387 */ /* 0x000fe80000100a00 */
[----:B------:R0:W-:Y:S04]  /*45ba0*/  STL.64 [R1+0x238], R22 ;  /* 0x0002381601007387 */ /* 0x0001e80000100a00 */
[----:B0-----:R-:W2:Y:S04]  /*45bb0*/  LDL.LU.64 R22, [R1+0x1ef0] ;  /* 0x001ef00001167983 */ /* 0x001ea80000300a00 */
[----:B------:R-:W2:Y:S01]  /*45bc0*/  LDL.LU.64 R20, [R1+0x1ee8] ;  /* 0x001ee80001147983 */ /* 0x000ea20000300a00 */
[----:B------:R-:W-:-:S02]  /*45bd0*/  IMAD.MOV.U32 R27, RZ, RZ, R4 ;  /* 0x000000ffff1b7224 */ /* 0x000fc400078e0004 */
[----:B------:R-:W-:-:S05]  /*45be0*/  IMAD.MOV.U32 R26, RZ, RZ, R5 ;  /* 0x000000ffff1a7224 */ /* 0x000fca00078e0005 */
        /* <DEDUP_REMOVED lines=9> */
[----:B------:R4:W-:Y:S04]  /*45c80*/  STL.64 [R1+0x228], R22 ;  /* 0x0002281601007387 */ /* 0x0009e80000100a00 */
[----:B0-----:R-:W2:Y:S04]  /*45c90*/  LDL.LU R20, [R1+0x70] ;  /* 0x0000700001147983 */ /* 0x001ea80000300800 */
[----:B------:R-:W2:Y:S01]  /*45ca0*/  LDL.LU R21, [R1+0x74] ;  /* 0x0000740001157983 */ /* 0x000ea20000300800 */
[----:B----4-:R-:W-:-:S03]  /*45cb0*/  IMAD.MOV.U32 R22, RZ, RZ, R3 ;  /* 0x000000ffff167224 */ /* 0x010fc600078e0003 */
[----:B------:R-:W4:Y:S04]  /*45cc0*/  LDL.LU R3, [R1+0x1ee4] ;  /* 0x001ee40001037983 */ /* 0x000f280000300800 */
[----:B------:R-:W2:Y:S01]  /*45cd0*/  LDL.LU R23, [R1+0x7c] ;  /* 0x00007c0001177983 */ /* 0x000ea20000300800 */
[----:B---3--:R-:W-:Y:S03]  /*45ce0*/  HMMA.16816.F32.BF16 R24, R8, R12, R24 ;  /* 0x0000000c0818723c */ /* 0x008fe60000041818 */
[----:B--2---:R-:W-:Y:S04]  /*45cf0*/  STL.64 [R1+0x1df8], R22 ;  /* 0x001df81601007387 */ /* 0x004fe80000100a00 */
[----:B------:R0:W-:Y:S04]  /*45d00*/  STL.64 [R1+0x1df0], R20 ;  /* 0x001df01401007387 */ /* 0x0001e80000100a00 */
[----:B0-----:R-:W2:Y:S04]  /*45d10*/  LDL.LU R20, [R1+0xa0] ;  /* 0x0000a00001147983 */ /* 0x001ea80000300800 */
[----:B------:R-:W2:Y:S04]  /*45d20*/  LDL.LU R21, [R1+0xa4] ;  /* 0x0000a40001157983 */ /* 0x000ea80000300800 */
[----:B------:R-:W3:Y:S01]  /*45d30*/  LDL.LU R22, [R1+0xa8] ;  /* 0x0000a80001167983 */ /* 0x000ee20000300800 */
[----:B----4-:R-:W-:-:S02]  /*45d40*/  IMAD.MOV.U32 R23, RZ, RZ, R3 ;  /* 0x000000ffff177224 */ /* 0x010fc400078e0003 */
[----:B------:R-:W-:Y:S01]  /*45d50*/  IMAD.MOV.U32 R5, RZ, RZ, R16 ;  /* 0x000000ffff057224 */ /* 0x000fe200078e0010 */
[----:B------:R-:W4:Y:S01]  /*45d60*/  LDL.LU R3, [R1+0x1ee0] ;  /* 0x001ee00001037983 */ /* 0x000f220000300800 */
[----:B------:R-:W-:-:S03]  /*45d70*/  IMAD.MOV.U32 R4, RZ, RZ, R17 ;  /* 0x000000ffff047224 */ /* 0x000fc600078e0011 */
[----:B------:R-:W4:Y:S04]  /*45d80*/  LDL.LU R16, [R1+0x1f0] ;  /* 0x0001f00001107983 */ /* 0x000f280000300800 */
[----:B------:R-:W4:Y:S04]  /*45d90*/  LDL.LU R17, [R1+0x1f4] ;  /* 0x0001f40001117983 */ /* 0x000f280000300800 */
[----:B------:R-:W4:Y:S04]  /*45da0*/  LDL.LU R18, [R1+0x1f8] ;  /* 0x0001f80001127983 */ /* 0x000f280000300800 */
[----:B------:R-:W4:Y:S01]  /*45db0*/  LDL.LU R19, [R1+0x1fc] ;  /* 0x0001fc0001137983 */ /* 0x000f220000300800 */
[----:B------:R-:W-:-:S02]  /*45dc0*/  IMAD.MOV.U32 R7, RZ, RZ, R12 ;  /* 0x000000ffff077224 */ /* 0x000fc400078e000c */
[----:B------:R-:W-:Y:S01]  /*45dd0*/  IMAD.MOV.U32 R6, RZ, RZ, R13 ;  /* 0x000000ffff067224 */ /* 0x000fe200078e000d */
[----:B---3--:R-:W-:Y:S04]  /*45de0*/  STL.64 [R1+0x1e08], R22 ;  /* 0x001e081601007387 */ /* 0x008fe80000100a00 */
[----:B--2---:R0:W-:Y:S02]  /*45df0*/  STL.64 [R1+0x1e00], R20 ;  /* 0x001e001401007387 */ /* 0x0041e40000100a00 */
[----:B0-----:R-:W-:Y:S02]  /*45e00*/  IMAD.MOV.U32 R20, RZ, RZ, R2 ;  /* 0x000000ffff147224 */ /* 0x001fe400078e0002 */
[----:B------:R-:W-:Y:S01]  /*45e10*/  IMAD.MOV.U32 R21, RZ, RZ, R0 ;  /* 0x000000ffff157224 */ /* 0x000fe200078e0000 */
[----:B------:R-:W2:Y:S04]  /*45e20*/  LDL.LU R2, [R1+0x1edc] ;  /* 0x001edc0001027983 */ /* 0x000ea80000300800 */
[----:B------:R-:W3:Y:S04]  /*45e30*/  LDL.LU R0, [R1+0x1ed8] ;  /* 0x001ed80001007983 */ /* 0x000ee80000300800 */
[----:B------:R-:W-:Y:S04]  /*45e40*/  STL.64 [R1+0x210], R24 ;  /* 0x0002101801007387 */ /* 0x000fe80000100a00 */
[----:B------:R0:W-:Y:S04]  /*45e50*/  STL.64 [R1+0x218], R26 ;  /* 0x0002181a01007387 */ /* 0x0001e80000100a00 */
[----:B0-----:R-:W2:Y:S04]  /*45e60*/  LDL.LU.64 R26, [R1+0x1ed0] ;  /* 0x001ed000011a7983 */ /* 0x001ea80000300a00 */
[----:B------:R-:W4:Y:S04]  /*45e70*/  LDL.LU.64 R24, [R1+0x1ec8] ;  /* 0x001ec80001187983 */ /* 0x000f280000300a00 */
[----:B------:R-:W2:Y:S04]  /*45e80*/  LDL.LU.64 R14, [R1+0x1ec0] ;  /* 0x001ec000010e7983 */ /* 0x000ea80000300a00 */
[----:B------:R-:W2:Y:S02]  /*45e90*/  LDL.LU.64 R12, [R1+0x1eb8] ;  /* 0x001eb800010c7983 */ /* 0x000ea40000300a00 */
[----:B--2---:R-:W-:-:S15]  /*45ea0*/  HMMA.16816.F32.BF16 R12, R8, R20, R12 ;  /* 0x00000014080c723c */ /* 0x004fde000004180c */
[----:B------:R-:W-:-:S04]  /*45eb0*/  NOP ;  /* 0x0000000000007918 */ /* 0x000fc80000000000 */
[----:B------:R0:W-:Y:S04]  /*45ec0*/  STL.64 [R1+0x200], R12 ;  /* 0x0002000c01007387 */ /* 0x0001e80000100a00 */
[----:B------:R-:W-:Y:S04]  /*45ed0*/  STL.64 [R1+0x208], R14 ;  /* 0x0002080e01007387 */ /* 0x000fe80000100a00 */
[----:B0-----:R-:W2:Y:S04]  /*45ee0*/  LDL.LU.64 R12, [R1+0x1eb0] ;  /* 0x001eb000010c7983 */ /* 0x001ea80000300a00 */
[----:B------:R0:W-:Y:S02]  /*45ef0*/  STL.64 [R1+0x1e18], R20 ;  /* 0x001e181401007387 */ /* 0x0001e40000100a00 */
[----:B0-----:R-:W-:-:S02]  /*45f00*/  IMAD.MOV.U32 R20, RZ, RZ, R7 ;  /* 0x000000ffff147224 */ /* 0x001fc400078e0007 */
[----:B------:R-:W-:-:S05]  /*45f10*/  IMAD.MOV.U32 R21, RZ, RZ, R6 ;  /* 0x000000ffff157224 */ /* 0x000fca00078e0006 */
[----:B------:R0:W-:Y:S02]  /*45f20*/  STL.64 [R1+0x1e30], R20 ;  /* 0x001e301401007387 */ /* 0x0001e40000100a00 */
[----:B0-----:R-:W-:Y:S02]  /*45f30*/  IMAD.MOV.U32 R20, RZ, RZ, R5 ;  /* 0x000000ffff147224 */ /* 0x001fe400078e0005 */
[----:B------:R-:W-:Y:S02]  /*45f40*/  IMAD.MOV.U32 R21, RZ, RZ, R4 ;  /* 0x000000ffff157224 */ /* 0x000fe400078e0004 */
[----:B--2---:R-:W-:Y:S02]  /*45f50*/  IMAD.MOV.U32 R4, RZ, RZ, R13 ;  /* 0x000000ffff047224 */ /* 0x004fe400078e000d */
[----:B------:R-:W-:-:S05]  /*45f60*/  IMAD.MOV.U32 R5, RZ, RZ, R12 ;  /* 0x000000ffff057224 */ /* 0x000fca00078e000c */
[----:B------:R0:W-:Y:S04]  /*45f70*/  STL.64 [R1+0x1e90], R4 ;  /* 0x001e900401007387 */ /* 0x0001e80000100a00 */
[----:B------:R-:W2:Y:S04]  /*45f80*/  LDL.LU R12, [R1+0x4c0] ;  /* 0x0004c000010c7983 */ /* 0x000ea80000300800 */
[----:B------:R-:W2:Y:S04]  /*45f90*/  LDL.LU R13, [R1+0x4c4] ;  /* 0x0004c400010d7983 */ /* 0x000ea80000300800 */
[----:B------:R-:W2:Y:S04]  /*45fa0*/  LDL.LU R14, [R1+0x4c8] ;  /* 0x0004c800010e7983 */ /* 0x000ea80000300800 */
[----:B------:R-:W2:Y:S01]  /*45fb0*/  LDL.LU R15, [R1+0x4cc] ;  /* 0x0004cc00010f7983 */ /* 0x000ea20000300800 */
[----:B----4-:R-:W-:Y:S03]  /*45fc0*/  HMMA.16816.F32.BF16 R16, R8, R24, R16 ;  /* 0x000000180810723c */ /* 0x010fe60000041810 */
[----:B0-----:R-:W4:Y:S04]  /*45fd0*/  LDL.LU R4, [R1+0x1e0] ;  /* 0x0001e00001047983 */ /* 0x001f280000300800 */
        /* <DEDUP_REMOVED lines=11> */
[----:B------:R-:W-:Y:S04]  /*46090*/  STL.64 [R1+0x1f8], R18 ;  /* 0x0001f81201007387 */ /* 0x000fe80000100a00 */
[----:B0-----:R-:W4:Y:S04]  /*460a0*/  LDL.LU.64 R16, [R1+0x1ea8] ;  /* 0x001ea80001107983 */ /* 0x001f280000300a00 */
[----:B------:R0:W-:Y:S01]  /*460b0*/  STL.64 [R1+0x1e10], R24 ;  /* 0x001e101801007387 */ /* 0x0001e20000100a00 */
[----:B------:R-:W-:Y:S01]  /*460c0*/  IMAD.MOV.U32 R21, RZ, RZ, R26 ;  /* 0x000000ffff157224 */ /* 0x000fe200078e001a */
[----:B------:R-:W-:-:S02]  /*460d0*/  MOV R20, R27 ;  /* 0x0000001b00147202 */ /* 0x000fc40000000f00 */
[----:B0-----:R-:W2:Y:S04]  /*460e0*/  LDL.LU R24, [R1+0xb0] ;  /* 0x0000b00001187983 */ /* 0x001ea80000300800 */
[----:B------:R-:W2:Y:S04]  /*460f0*/  LDL.LU R25, [R1+0xb4] ;  /* 0x0000b40001197983 */ /* 0x000ea80000300800 */
[----:B------:R-:W2:Y:S04]  /*46100*/  LDL.LU R26, [R1+0xb8] ;  /* 0x0000b800011a7983 */ /* 0x000ea80000300800 */
[----:B------:R-:W2:Y:S04]  /*46110*/  LDL.LU R27, [R1+0xbc] ;  /* 0x0000bc00011b7983 */ /* 0x000ea80000300800 */
[----:B--2---:R-:W-:Y:S04]  /*46120*/  STL.64 [R1+0x1e28], R26 ;  /* 0x001e281a01007387 */ /* 0x004fe80000100a00 */
[----:B------:R0:W-:Y:S04]  /*46130*/  STL.64 [R1+0x1e20], R24 ;  /* 0x001e201801007387 */ /* 0x0001e80000100a00 */
[----:B0-----:R-:W2:Y:S01]  /*46140*/  LDL.LU R24, [R1+0xc0] ;  /* 0x0000c00001187983 */ /* 0x001ea20000300800 */
[----:B------:R-:W-:-:S02]  /*46150*/  IMAD.MOV.U32 R26, RZ, RZ, R2 ;  /* 0x000000ffff1a7224 */ /* 0x000fc400078e0002 */
[----:B------:R-:W-:Y:S02]  /*46160*/  IMAD.MOV.U32 R27, RZ, RZ, R3 ;  /* 0x000000ffff1b7224 */ /* 0x000fe400078e0003 */
[----:B---3--:R-:W-:Y:S02]  /*46170*/  IMAD.MOV.U32 R25, RZ, RZ, R0 ;  /* 0x000000ffff197224 */ /* 0x008fe400078e0000 */
[----:B------:R-:W3:Y:S04]  /*46180*/  LDL.LU R0, [R1+0x1ea0] ;  /* 0x001ea00001007983 */ /* 0x000ee80000300800 */
[----:B------:R-:W3:Y:S04]  /*46190*/  LDL.LU R2, [R1+0x1e9c] ;  /* 0x001e9c0001027983 */ /* 0x000ee80000300800 */
[----:B------:R-:W3:Y:S04]  /*461a0*/  LDL.LU R3, [R1+0x1e98] ;  /* 0x001e980001037983 */ /* 0x000ee80000300800 */
[----:B------:R-:W-:Y:S01]  /*461b0*/  STL.64 [R1+0x1e40], R26 ;  /* 0x001e401a01007387 */ /* 0x000fe20000100a00 */
[----:B----4-:R-:W-:Y:S03]  /*461c0*/  HMMA.16816.F32.BF16 R4, R8, R16, R4 ;  /* 0x000000100804723c */ /* 0x010fe60000041804 */
[----:B--2---:R0:W-:Y:S04]  /*461d0*/  STL.64 [R1+0x1e38], R24 ;  /* 0x001e381801007387 */ /* 0x0041e80000100a00 */
[----:B0-----:R-:W2:Y:S04]  /*461e0*/  LDL.LU R24, [R1+0x480] ;  /* 0x0004800001187983 */ /* 0x001ea80000300800 */
[----:B------:R-:W2:Y:S04]  /*461f0*/  LDL.LU R25, [R1+0x484] ;  /* 0x0004840001197983 */ /* 0x000ea80000300800 */
[----:B------:R-:W4:Y:S04]  /*46200*/  LDL.LU R26, [R1+0x488] ;  /* 0x00048800011a7983 */ /* 0x000f280000300800 */
[----:B------:R-:W4:Y:S04]  /*46210*/  LDL.LU R27, [R1+0x48c] ;  /* 0x00048c00011b7983 */ /* 0x000f280000300800 */
[----:B----4-:R-:W-:Y:S04]  /*46220*/  STL.64 [R1+0x1e58], R26 ;  /* 0x001e581a01007387 */ /* 0x010fe80000100a00 */
[----:B--2---:R0:W-:Y:S04]  /*46230*/  STL.64 [R1+0x1e50], R24 ;  /* 0x001e501801007387 */ /* 0x0041e80000100a00 */
[----:B0-----:R-:W2:Y:S04]  /*46240*/  LDL.LU R24, [R1+0x490] ;  /* 0x0004900001187983 */ /* 0x001ea80000300800 */
[----:B------:R0:W-:Y:S04]  /*46250*/  STL.64 [R1+0x1e0], R4 ;  /* 0x0001e00401007387 */ /* 0x0001e80000100a00 */
[----:B------:R1:W-:Y:S04]  /*46260*/  STL.64 [R1+0x1e8], R6 ;  /* 0x0001e80601007387 */ /* 0x0003e80000100a00 */
[----:B0-----:R-:W1:Y:S01]  /*46270*/  LDL.LU.64 R4, [R1+0x1e90] ;  /* 0x001e900001047983 */ /* 0x001e620000300a00 */
[----:B---3--:R-:W-:-:S02]  /*46280*/  IMAD.MOV.U32 R25, RZ, RZ, R3 ;  /* 0x000000ffff197224 */ /* 0x008fc400078e0003 */
[----:B------:R-:W-:Y:S01]  /*46290*/  IMAD.MOV.U32 R26, RZ, RZ, R2 ;  /* 0x000000ffff1a7224 */ /* 0x000fe200078e0002 */
[----:B-1----:R-:W-:Y:S01]  /*462a0*/  HMMA.16816.F32.BF16 R4, R8, R4, R12 ;  /* 0x000000040804723c */ /* 0x002fe2000004180c */
[----:B------:R-:W3:Y:S04]  /*462b0*/  LDL.LU.64 R14, [R1+0x1e88] ;  /* 0x001e8800010e7983 */ /* 0x000ee80000300a00 */
[----:B------:R-:W3:-:S14]  /*462c0*/  LDL.LU.64 R12, [R1+0x1e80] ;  /* 0x001e8000010c7983 */ /* 0x000edc0000300a00 */
[----:B------:R-:W-:Y:S01]  /*462d0*/  IMAD.MOV.U32 R3, RZ, RZ, R6 ;  /* 0x000000ffff037224 */ /* 0x000fe200078e0006 */
[----:B------:R0:W-:Y:S01]  /*462e0*/  STL.64 [R1+0x1d0], R4 ;  /* 0x0001d00401007387 */ /* 0x0001e20000100a00 */
[----:B------:R-:W-:-:S03]  /*462f0*/  IMAD.MOV.U32 R2, RZ, RZ, R7 ;  /* 0x000000ffff027224 */ /* 0x000fc600078e0007 */
[----:B------:R-:W4:Y:S04]  /*46300*/  LDL.LU.64 R6, [R1+0x1e78] ;  /* 0x001e780001067983 */ /* 0x000f280000300a00 */
[----:B0-----:R-:W3:Y:S01]  /*46310*/  LDL.LU.64 R4, [R1+0x1e70] ;  /* 0x001e700001047983 */ /* 0x001ee20000300a00 */
[----:B------:R-:W-:Y:S01]  /*46320*/  IMAD.MOV.U32 R27, RZ, RZ, R0 ;  /* 0x000000ffff1b7224 */ /* 0x000fe200078e0000 */
[----:B---3--:R-:W-:Y:S02]  /*46330*/  HMMA.16816.F32.BF16 R8, R8, R4, R12 ;  /* 0x000000040808723c */ /* 0x008fe4000004180c */
[----:B------:R-:W2:Y:S04]  /*46340*/  LDL.LU.64 R14, [R1+0x1e68] ;  /* 0x001e6800010e7983 */ /* 0x000ea80000300a00 */
[----:B------:R-:W2:-:S13]  /*46350*/  LDL.LU.64 R12, [R1+0x1e60] ;  /* 0x001e6000010c7983 */ /* 0x000e9a0000300a00 */
[----:B------:R0:W-:Y:S04]  /*46360*/  STL.64 [R1+0x100], R8 ;  /* 0x0001000801007387 */ /* 0x0001e80000100a00 */
[----:B------:R1:W-:Y:S04]  /*46370*/  STL.64 [R1+0x108], R10 ;  /* 0x0001080a01007387 */ /* 0x0003e80000100a00 */
[----:B0-----:R-:W3:Y:S04]  /*46380*/  LDL.LU.64 R8, [R1] ;  /* 0x0000000001087983 */ /* 0x001ee80000300a00 */
[----:B-1----:R-:W3:Y:S01]  /*46390*/  LDL.64 R10, [R1+0x8] ;  /* 0x00000800010a7983 */ /* 0x002ee20000100a00 */
[----:B--2---:R-:W-:Y:S03]  /*463a0*/  HMMA.16816.F32.BF16 R20, R12, R20, R24 ;  /* 0x000000140c14723c */ /* 0x004fe60000041818 */
[----:B------:R-:W2:Y:S04]  /*463b0*/  LDL.LU.64 R26, [R1+0x1e58] ;  /* 0x001e5800011a7983 */ /* 0x000ea80000300a00 */
[----:B------:R-:W2:-:S12]  /*463c0*/  LDL.LU.64 R24, [R1+0x1e50] ;  /* 0x001e500001187983 */ /* 0x000e980000300a00 */
[----:B------:R0:W-:Y:S04]  /*463d0*/  STL.64 [R1+0xe0], R20 ;  /* 0x0000e01401007387 */ /* 0x0001e80000100a00 */
[----:B------:R2:W-:Y:S04]  /*463e0*/  STL [R1+0xe8], R22 ;  /* 0x0000e81601007387 */ /* 0x0005e80000100800 */
[----:B0-----:R-:W2:Y:S01]  /*463f0*/  LDL.LU.64 R20, [R1+0x1e48] ;  /* 0x001e480001147983 */ /* 0x001ea20000300a00 */
[----:B------:R-:W-:-:S05]  /*46400*/  IMAD.MOV.U32 R0, RZ, RZ, R23 ;  /* 0x000000ffff007224 */ /* 0x000fca00078e0017 */
[----:B------:R-:W-:Y:S01]  /*46410*/  STL [R1+0x1a0c], R0 ;  /* 0x001a0c0001007387 */ /* 0x000fe20000100800 */
        /* <DEDUP_REMOVED lines=10> */
[----:B------:R2:W-:Y:S04]  /*464c0*/  STL [R1+0xc8], R22 ;  /* 0x0000c81601007387 */ /* 0x0005e80000100800 */
[----:B0-----:R-:W2:Y:S01]  /*464d0*/  LDL.LU.64 R20, [R1+0x1e18] ;  /* 0x001e180001147983 */ /* 0x001ea20000300a00 */
[----:B------:R-:W-:-:S05]  /*464e0*/  IMAD.MOV.U32 R0, RZ, RZ, R23 ;  /* 0x000000ffff007224 */ /* 0x000fca00078e0017 */
[----:B------:R-:W-:Y:S01]  /*464f0*/  STL [R1+0x1a10], R0 ;  /* 0x001a100001007387 */ /* 0x000fe20000100800 */
[----:B--2---:R-:W-:Y:S03]  /*46500*/  HMMA.16816.F32.BF16 R20, R12, R20, R24 ;  /* 0x000000140c14723c */ /* 0x004fe60000041818 */
[----:B------:R-:W2:-:S15]  /*46510*/  LDL.LU.64 R24, [R1+0x1e10] ;  /* 0x001e100001187983 */ /* 0x000e9e0000300a00 */
[----:B------:R-:W-:Y:S01]  /*46520*/  NOP ;  /* 0x0000000000007918 */ /* 0x000fe20000000000 */
        /* <DEDUP_REMOVED lines=8> */
[----:B------:R0:W-:Y:S01]  /*465b0*/  STL [R1+0xa8], R26 ;  /* 0x0000a81a01007387 */ /* 0x0001e20000100800 */
[----:B------:R-:W-:-:S03]  /*465c0*/  IMAD.MOV.U32 R0, RZ, RZ, R27 ;  /* 0x000000ffff007224 */ /* 0x000fc600078e001b */
[----:B0-----:R-:W2:Y:S04]  /*465d0*/  LDL.LU.64 R26, [R1+0x1de8] ;  /* 0x001de800011a7983 */ /* 0x001ea80000300a00 */
[----:B------:R-:W2:Y:S04]  /*465e0*/  LDL.LU.64 R24, [R1+0x1de0] ;  /* 0x001de00001187983 */ /* 0x000ea80000300a00 */
[----:B------:R-:W-:Y:S01]  /*465f0*/  STL [R1+0x1a58], R0 ;  /* 0x001a580001007387 */ /* 0x000fe20000100800 */
[----:B--2---:R-:W-:Y:S03]  /*46600*/  HMMA.16816.F32.BF16 R16, R12, R16, R24 ;  /* 0x000000100c10723c */ /* 0x004fe60000041818 */
[----:B------:R-:W2:Y:S04]  /*46610*/  LDL.LU.64 R26, [R1+0x1dd8] ;  /* 0x001dd800011a7983 */ /* 0x000ea80000300a00 */
[----:B------:R-:W2:-:S12]  /*46620*/  LDL.LU.64 R24, [R1+0x1dd0] ;  /* 0x001dd00001187983 */ /* 0x000e980000300a00 */
[----:B------:R-:W-:Y:S04]  /*46630*/  STL.64 [R1+0x90], R16 ;  /* 0x0000901001007387 */ /* 0x000fe80000100a00 */
[----:B------:R0:W-:Y:S04]  /*46640*/  STL.64 [R1+0x98], R18 ;  /* 0x0000981201007387 */ /* 0x0001e80000100a00 */
[----:B0-----:R-:W4:Y:S04]  /*46650*/  LDL.LU.64 R18, [R1+0x1dc8] ;  /* 0x001dc80001127983 */ /* 0x001f280000300a00 */
[----:B------:R-:W4:Y:S04]  /*46660*/  LDL.LU.64 R16, [R1+0x1dc0] ;  /* 0x001dc00001107983 */ /* 0x000f280000300a00 */
[----:B---3--:R-:W-:Y:S01]  /*46670*/  STL.64 [R1+0x1d98], R10 ;  /* 0x001d980a01007387 */ /* 0x008fe20000100a00 */
[----:B--2---:R-:W-:-:S15]  /*46680*/  HMMA.16816.F32.BF16 R24, R12, R8, R24 ;  /* 0x000000080c18723c */ /* 0x004fde0000041818 */
[----:B------:R-:W-:-:S04]  /*46690*/  NOP ;  /* 0x0000000000007918 */ /* 0x000fc80000000000 */
[----:B------:R0:W-:Y:S04]  /*466a0*/  STL.64 [R1+0x80], R24 ;  /* 0x0000801801007387 */ /* 0x0001e80000100a00 */
[----:B------:R1:W-:Y:S04]  /*466b0*/  STL.64 [R1+0x88], R26 ;  /* 0x0000881a01007387 */ /* 0x0003e80000100a00 */
[----:B0-----:R-:W2:Y:S04]  /*466c0*/  LDL.LU R24, [R1+0x180] ;  /* 0x0001800001187983 */ /* 0x001ea80000300800 */
[----:B------:R-:W2:Y:S04]  /*466d0*/  LDL.LU R25, [R1+0x184] ;  /* 0x0001840001197983 */ /* 0x000ea80000300800 */
[----:B-1----:R-:W3:Y:S04]  /*466e0*/  LDL.LU R26, [R1+0x188] ;  /* 0x00018800011a7983 */ /* 0x002ee80000300800 */
[----:B------:R-:W3:Y:S01]  /*466f0*/  LDL.LU R27, [R1+0x18c] ;  /* 0x00018c00011b7983 */ /* 0x000ee20000300800 */
[----:B------:R-:W-:Y:S03]  /*46700*/  HMMA.16816.F32.BF16 R8, R12, R4, R20 ;  /* 0x000000040c08723c */ /* 0x000fe60000041814 */
[----:B---3--:R-:W-:Y:S04]  /*46710*/  STL.64 [R1+0x1cc0], R26 ;  /* 0x001cc01a01007387 */ /* 0x008fe80000100a00 */
[----:B--2---:R-:W-:Y:S04]  /*46720*/  STL.64 [R1+0x1cb8], R24 ;  /* 0x001cb81801007387 */ /* 0x004fe80000100a00 */
[----:B----4-:R-:W-:Y:S04]  /*46730*/  STL.64 [R1+0x1d70], R6 ;  /* 0x001d700601007387 */ /* 0x010fe80000100a00 */
[----:B------:R-:W2:Y:S04]  /*46740*/  LDL.LU R20, [R1+0x2f0] ;  /* 0x0002f00001147983 */ /* 0x000ea80000300800 */
[----:B------:R-:W-:Y:S04]  /*46750*/  STL.64 [R1+0x70], R8 ;  /* 0x0000700801007387 */ /* 0x000fe80000100a00 */
[----:B------:R-:W-:Y:S04]  /*46760*/  STL.64 [R1+0x78], R10 ;  /* 0x0000780a01007387 */ /* 0x000fe80000100a00 */
[----:B------:R-:W2:Y:S04]  /*46770*/  LDL.LU R21, [R1+0x2f4] ;  /* 0x0002f40001157983 */ /* 0x000ea80000300800 */
[----:B------:R-:W3:Y:S04]  /*46780*/  LDL.LU R22, [R1+0x2f8] ;  /* 0x0002f80001167983 */ /* 0x000ee80000300800 */
[----:B------:R-:W3:Y:S04]  /*46790*/  LDL.LU R23, [R1+0x2fc] ;  /* 0x0002fc0001177983 */ /* 0x000ee80000300800 */
[----:B---3--:R0:W-:Y:S04]  /*467a0*/  STL.64 [R1+0x1d38], R22 ;  /* 0x001d381601007387 */ /* 0x0081e80000100a00 */
[----:B--2---:R1:W-:Y:S04]  /*467b0*/  STL.64 [R1+0x1d30], R20 ;  /* 0x001d301401007387 */ /* 0x0043e80000100a00 */
[----:B0-----:R-:W2:Y:S04]  /*467c0*/  LDL R22, [R1+0x18] ;  /* 0x0000180001167983 */ /* 0x001ea80000100800 */
[----:B------:R-:W2:Y:S04]  /*467d0*/  LDL R23, [R1+0x1c] ;  /* 0x00001c0001177983 */ /* 0x000ea80000100800 */
[----:B--2---:R0:W-:Y:S04]  /*467e0*/  STL.64 [R1+0x1d58], R22 ;  /* 0x001d581601007387 */ /* 0x0041e80000100a00 */
[----:B-1----:R-:W2:Y:S04]  /*467f0*/  LDL.LU R20, [R1+0x310] ;  /* 0x0003100001147983 */ /* 0x002ea80000300800 */
[----:B------:R-:W2:Y:S04]  /*46800*/  LDL.LU R21, [R1+0x314] ;  /* 0x0003140001157983 */ /* 0x000ea80000300800 */
        /* <DEDUP_REMOVED lines=10> */
[----:B--2---:R0:W-:Y:S04]  /*468b0*/  STL.64 [R1+0x1da8], R10 ;  /* 0x001da80a01007387 */ /* 0x0041e80000100a00 */
[----:B------:R-:W-:Y:S04]  /*468c0*/  STL.64 [R1+0x1da0], R8 ;  /* 0x001da00801007387 */ /* 0x000fe80000100a00 */
[----:B0-----:R-:W2:Y:S04]  /*468d0*/  LDL R10, [R1+0x68] ;  /* 0x00006800010a7983 */ /* 0x001ea80000100800 */
[----:B------:R-:W2:Y:S04]  /*468e0*/  LDL R11, [R1+0x6c] ;  /* 0x00006c00010b7983 */ /* 0x000ea80000100800 */
[----:B------:R-:W-:Y:S04]  /*468f0*/  STL.64 [R1+0x1d80], R6 ;  /* 0x001d800601007387 */ /* 0x000fe80000100a00 */
[----:B----4-:R0:W-:Y:S04]  /*46900*/  STL.64 [R1+0x1d78], R4 ;  /* 0x001d780401007387 */ /* 0x0101e80000100a00 */
[----:B0-----:R-:W4:Y:S04]  /*46910*/  LDL.LU R4, [R1+0x330] ;  /* 0x0003300001047983 */ /* 0x001f280000300800 */
[----:B------:R-:W4:Y:S04]  /*46920*/  LDL.LU R5, [R1+0x334] ;  /* 0x0003340001057983 */ /* 0x000f280000300800 */
[----:B------:R-:W2:Y:S04]  /*46930*/  LDL.LU R6, [R1+0x338] ;  /* 0x0003380001067983 */ /* 0x000ea80000300800 */
[----:B------:R-:W2:Y:S04]  /*46940*/  LDL.LU R7, [R1+0x33c] ;  /* 0x00033c0001077983 */ /* 0x000ea80000300800 */
[----:B--2---:R0:W-:Y:S04]  /*46950*/  STL.64 [R1+0x1d90], R6 ;  /* 0x001d900601007387 */ /* 0x0041e80000100a00 */
[----:B----4-:R1:W-:Y:S04]  /*46960*/  STL.64 [R1+0x1d88], R4 ;  /* 0x001d880401007387 */ /* 0x0103e80000100a00 */
[----:B0-----:R-:W2:Y:S04]  /*46970*/  LDL.64 R6, [R1+0x58] ;  /* 0x0000580001067983 */ /* 0x001ea80000100a00 */
[----:B--2---:R0:W-:Y:S04]  /*46980*/  STL.64 [R1+0x1db0], R6 ;  /* 0x001db00601007387 */ /* 0x0041e80000100a00 */
[----:B-1----:R-:W2:Y:S04]  /*46990*/  LDL.LU R4, [R1+0x350] ;  /* 0x0003500001047983 */ /* 0x002ea80000300800 */
[----:B------:R-:W2:Y:S04]  /*469a0*/  LDL.LU R5, [R1+0x354] ;  /* 0x0003540001057983 */ /* 0x000ea80000300800 */
[----:B0-----:R-:W2:Y:S04]  /*469b0*/  LDL.LU R6, [R1+0x358] ;  /* 0x0003580001067983 */ /* 0x001ea80000300800 */
[----:B------:R-:W2:Y:S04]  /*469c0*/  LDL.LU R7, [R1+0x35c] ;  /* 0x00035c0001077983 */ /* 0x000ea80000300800 */
[----:B---3--:R0:W-:Y:S04]  /*469d0*/  STL.64 [R1+0x1d68], R22 ;  /* 0x001d681601007387 */ /* 0x0081e80000100a00 */
[----:B------:R-:W-:Y:S04]  /*469e0*/  STL.64 [R1+0x1d60], R20 ;  /* 0x001d601401007387 */ /* 0x000fe80000100a00 */
[----:B0-----:R-:W3:Y:S04]  /*469f0*/  LDL.64 R22, [R1+0x38] ;  /* 0x0000380001167983 */ /* 0x001ee80000100a00 */
        /* <DEDUP_REMOVED lines=9> */
[----:B------:R-:W2:Y:S04]  /*46a90*/  LDL.LU R14, [R1+0x308] ;  /* 0x00030800010e7983 */ /* 0x000ea80000300800 */
[----:B------:R-:W2:Y:S04]  /*46aa0*/  LDL.LU R15, [R1+0x30c] ;  /* 0x00030c00010f7983 */ /* 0x000ea80000300800 */
[----:B------:R-:W4:Y:S04]  /*46ab0*/  LDL.LU R28, [R1+0x1db8] ;  /* 0x001db800011c7983 */ /* 0x000f280000300800 */
[----:B------:R-:W2:Y:S04]  /*46ac0*/  LDL.LU R25, [R1+0x194] ;  /* 0x0001940001197983 */ /* 0x000ea80000300800 */
[----:B------:R-:W2:Y:S04]  /*46ad0*/  LDL.LU R26, [R1+0x198] ;  /* 0x00019800011a7983 */ /* 0x000ea80000300800 */
[----:B------:R-:W2:Y:S01]  /*46ae0*/  LDL.LU R27, [R1+0x19c] ;  /* 0x00019c00011b7983 */ /* 0x000ea20000300800 */
[----:B------:R-:W-:Y:S03]  /*46af0*/  HMMA.16816.F32.BF16 R8, R16, R10, R4 ;  /* 0x0000000a1008723c */ /* 0x000fe60000041804 */
[----:B--2---:R0:W-:Y:S04]  /*46b00*/  STL.64 [R1+0x1cd0], R26 ;  /* 0x001cd01a01007387 */ /* 0x0041e80000100a00 */
[----:B------:R-:W-:Y:S04]  /*46b10*/  STL.64 [R1+0x1cc8], R24 ;  /* 0x001cc81801007387 */ /* 0x000fe80000100a00 */
[----:B0-----:R-:W2:Y:S04]  /*46b20*/  LDL R26, [R1+0x48] ;  /* 0x00004800011a7983 */ /* 0x001ea80000100800 */
[----:B------:R-:W2:Y:S04]  /*46b30*/  LDL.LU.64 R6, [R1+0x1db0] ;  /* 0x001db00001067983 */ /* 0x000ea80000300a00 */
[----:B------:R-:W-:Y:S01]  /*46b40*/  STL.64 [R1+0x750], R8 ;  /* 0x0007500801007387 */ /* 0x000fe20000100a00 */
[----:B----4-:R-:W-:-:S03]  /*46b50*/  IMAD.MOV.U32 R27, RZ, RZ, R28 ;  /* 0x000000ffff1b7224 */ /* 0x010fc600078e001c */
[----:B------:R0:W-:Y:S01]  /*46b60*/  STL.64 [R1+0x758], R10 ;  /* 0x0007580a01007387 */ /* 0x0001e20000100a00 */
[----:B------:R-:W-:-:S03]  /*46b70*/  IMAD.MOV.U32 R28, RZ, RZ, R8 ;  /* 0x000000ffff1c7224 */ /* 0x000fc600078e0008 */
[----:B0-----:R-:W2:Y:S04]  /*46b80*/  LDL.LU.64 R10, [R1+0x1da8] ;  /* 0x001da800010a7983 */ /* 0x001ea80000300a00 */
[----:B------:R-:W2:Y:S04]  /*46b90*/  LDL.LU.64 R8, [R1+0x1da0] ;  /* 0x001da00001087983 */ /* 0x000ea80000300a00 */
[----:B------:R-:W-:Y:S01]  /*46ba0*/  STL [R1+0x1800], R28 ;  /* 0x0018001c01007387 */ /* 0x000fe20000100800 */
[----:B--2---:R-:W-:Y:S01]  /*46bb0*/  HMMA.16816.F32.BF16 R8, R16, R6, R8 ;  /* 0x000000061008723c */ /* 0x004fe20000041808 */
[----:B------:R-:W-:-:S15]  /*46bc0*/  IMAD.MOV.U32 R0, RZ, RZ, R7 ;  /* 0x000000ffff007224 */ /* 0x000fde00078e0007 */
[----:B------:R-:W-:-:S03]  /*46bd0*/  NOP ;  /* 0x0000000000007918 */ /* 0x000fc60000000000 */
[----:B------:R0:W-:Y:S04]  /*46be0*/  STL.64 [R1+0x6f0], R8 ;  /* 0x0006f00801007387 */ /* 0x0001e80000100a00 */
[----:B------:R1:W-:Y:S01]  /*46bf0*/  STL.64 [R1+0x6f8], R10 ;  /* 0x0006f80a01007387 */ /* 0x0003e20000100a00 */
[----:B0-----:R-:W-:-:S03]  /*46c00*/  IMAD.MOV.U32 R8, RZ, RZ, R6 ;  /* 0x000000ffff087224 */ /* 0x001fc600078e0006 */
[----:B-1----:R-:W2:Y:S04]  /*46c10*/  LDL.LU.64 R10, [R1+0x1d98] ;  /* 0x001d9800010a7983 */ /* 0x002ea80000300a00 */
[----:B------:R-:W4:Y:S04]  /*46c20*/  LDL.LU.64 R6, [R1+0x1d90] ;  /* 0x001d900001067983 */ /* 0x000f280000300a00 */
[----:B------:R-:W4:Y:S02]  /*46c30*/  LDL.LU.64 R4, [R1+0x1d88] ;  /* 0x001d880001047983 */ /* 0x000f240000300a00 */
[----:B----4-:R-:W-:-:S15]  /*46c40*/  HMMA.16816.F32.BF16 R4, R16, R26, R4 ;  /* 0x0000001a1004723c */ /* 0x010fde0000041804 */
[----:B------:R-:W-:-:S04]  /*46c50*/  NOP ;  /* 0x0000000000007918 */ /* 0x000fc80000000000 */
[----:B------:R-:W-:Y:S04]  /*46c60*/  STL.64 [R1+0x690], R4 ;  /* 0x0006900401007387 */ /* 0x000fe80000100a00 */
[----:B------:R0:W-:Y:S04]  /*46c70*/  STL.64 [R1+0x698], R6 ;  /* 0x0006980601007387 */ /* 0x0001e80000100a00 */
[----:B0-----:R-:W4:Y:S04]  /*46c80*/  LDL.LU.64 R6, [R1+0x1d80] ;  /* 0x001d800001067983 */ /* 0x001f280000300a00 */
[----:B------:R-:W4:Y:S04]  /*46c90*/  LDL.LU.64 R4, [R1+0x1d78] ;  /* 0x001d780001047983 */ /* 0x000f280000300a00 */
[----:B------:R0:W-:Y:S02]  /*46ca0*/  STL.64 [R1+0x1ce8], R26 ;  /* 0x001ce81a01007387 */ /* 0x0001e40000100a00 */
[----:B0-----:R-:W-:-:S02]  /*46cb0*/  IMAD.MOV.U32 R26, RZ, RZ, R8 ;  /* 0x000000ffff1a7224 */ /* 0x001fc400078e0008 */
[----:B------:R-:W-:Y:S02]  /*46cc0*/  IMAD.MOV.U32 R27, RZ, RZ, R0 ;  /* 0x000000ffff1b7224 */ /* 0x000fe400078e0000 */
[----:B---3--:R-:W-:-:S03]  /*46cd0*/  IMAD.MOV.U32 R0, RZ, RZ, R23 ;  /* 0x000000ffff007224 */ /* 0x008fc600078e0017 */
[----:B------:R0:W-:Y:S04]  /*46ce0*/  STL.64 [R1+0x1d00], R26 ;  /* 0x001d001a01007387 */ /* 0x0001e80000100a00 */
[----:B------:R-:W3:Y:S04]  /*46cf0*/  LDL R9, [R1+0x17f8] ;  /* 0x0017f80001097983 */ /* 0x000ee80000100800 */
[----:B0-----:R-:W2:Y:S04]  /*46d00*/  LDL R26, [R1+0x28] ;  /* 0x00002800011a7983 */ /* 0x001ea80000100800 */
[----:B------:R-:W2:Y:S01]  /*46d10*/  LDL R27, [R1+0x2c] ;  /* 0x00002c00011b7983 */ /* 0x000ea20000100800 */
[----:B----4-:R-:W-:-:S15]  /*46d20*/  HMMA.16816.F32.BF16 R4, R16, R22, R4 ;  /* 0x000000161004723c */ /* 0x010fde0000041804 */
[----:B------:R-:W-:-:S04]  /*46d30*/  NOP ;  /* 0x0000000000007918 */ /* 0x000fc80000000000 */
[----:B------:R0:W-:Y:S04]  /*46d40*/  STL.64 [R1+0x610], R4 ;  /* 0x0006100401007387 */ /* 0x0001e80000100a00 */
[----:B------:R1:W-:Y:S01]  /*46d50*/  STL.64 [R1+0x618], R6 ;  /* 0x0006180601007387 */ /* 0x0003e20000100a00 */
[----:B0-----:R-:W-:-:S03]  /*46d60*/  MOV R4, R22 ;  /* 0x0000001600047202 */ /* 0x001fc60000000f00 */
[----:B-1----:R-:W4:Y:S04]  /*46d70*/  LDL.LU.64 R6, [R1+0x1d70] ;  /* 0x001d700001067983 */ /* 0x002f280000300a00 */
[----:B------:R-:W2:Y:S04]  /*46d80*/  LDL.LU.64 R22, [R1+0x1d68] ;  /* 0x001d680001167983 */ /* 0x000ea80000300a00 */
[----:B------:R-:W2:Y:S02]  /*46d90*/  LDL.LU.64 R20, [R1+0x1d60] ;  /* 0x001d600001147983 */ /* 0x000ea40000300a00 */
[----:B--2---:R-:W-:Y:S02]  /*46da0*/  HMMA.16816.F32.BF16 R24, R16, R26, R20 ;  /* 0x0000001a1018723c */ /* 0x004fe40000041814 */
[----:B------:R-:W2:-:S15]  /*46db0*/  LDL.LU.64 R22, [R1+0x1d58] ;  /* 0x001d580001167983 */ /* 0x000e9e0000300a00 */
[----:B------:R-:W-:Y:S02]  /*46dc0*/  NOP ;  /* 0x0000000000007918 */ /* 0x000fe40000000000 */
[----:B------:R0:W-:Y:S04]  /*46dd0*/  STL.64 [R1+0x590], R24 ;  /* 0x0005901801007387 */ /* 0x0001e80000100a00 */
[----:B------:R4:W-:Y:S04]  /*46de0*/  STL.64 [R1+0x598], R26 ;  /* 0x0005981a01007387 */ /* 0x0009e80000100a00 */
[----:B0-----:R-:W3:Y:S04]  /*46df0*/  LDL.LU R24, [R1+0x1c0] ;  /* 0x0001c00001187983 */ /* 0x001ee80000300800 */
[----:B------:R-:W3:Y:S01]  /*46e00*/  LDL.LU R25, [R1+0x1c4] ;  /* 0x0001c40001197983 */ /* 0x000ee20000300800 */
[----:B----4-:R-:W-:-:S02]  /*46e10*/  IMAD.MOV.U32 R26, RZ, RZ, R6 ;  /* 0x000000ffff1a7224 */ /* 0x010fc400078e0006 */
[----:B------:R-:W-:Y:S01]  /*46e20*/  IMAD.MOV.U32 R27, RZ, RZ, R7 ;  /* 0x000000ffff1b7224 */ /* 0x000fe200078e0007 */
[----:B------:R-:W4:Y:S04]  /*46e30*/  LDL.LU R6, [R1+0x1d54] ;  /* 0x001d540001067983 */ /* 0x000f280000300800 */
[----:B------:R-:W4:Y:S01]  /*46e40*/  LDL.LU R7, [R1+0x1d50] ;  /* 0x001d500001077983 */ /* 0x000f220000300800 */
[----:B--2---:R-:W-:Y:S03]  /*46e50*/  HMMA.16816.F32.BF16 R20, R16, R22, R12 ;  /* 0x000000161014723c */ /* 0x004fe6000004180c */
[----:B------:R-:W4:Y:S04]  /*46e60*/  LDL.LU.64 R14, [R1+0x1d48] ;  /* 0x001d4800010e7983 */ /* 0x000f280000300a00 */
[----:B------:R-:W4:-:S12]  /*46e70*/  LDL.LU.64 R12, [R1+0x1d40] ;  /* 0x001d4000010c7983 */ /* 0x000f180000300a00 */
        /* <DEDUP_REMOVED lines=11> */
[----:B---3--:R4:W-:Y:S04]  /*46f30*/  STL [R1+0x1ca8], R9 ;  /* 0x001ca80901007387 */ /* 0x0089e80000100800 */
[----:B------:R-:W3:Y:S01]  /*46f40*/  LDL R28, [R1+0x17fc] ;  /* 0x0017fc00011c7983 */ /* 0x000ee20000100800 */
[----:B----4-:R-:W-:Y:S03]  /*46f50*/  HMMA.16816.F32.BF16 R8, R16, R6, R12 ;  /* 0x000000061008723c */ /* 0x010fe6000004180c */
[----:B------:R-:W4:-:S15]  /*46f60*/  LDL.LU R12, [R1+0x170] ;  /* 0x00017000010c7983 */ /* 0x000f1e0000300800 */
[----:B------:R-:W-:Y:S01]  /*46f70*/  NOP ;  /* 0x0000000000007918 */ /* 0x000fe20000000000 */
[----:B------:R-:W-:Y:S04]  /*46f80*/  STL.64 [R1+0x350], R8 ;  /* 0x0003500801007387 */ /* 0x000fe80000100a00 */
[----:B------:R-:W-:Y:S04]  /*46f90*/  STL.64 [R1+0x358], R10 ;  /* 0x0003580a01007387 */ /* 0x000fe80000100a00 */
[----:B------:R-:W4:Y:S04]  /*46fa0*/  LDL.LU R13, [R1+0x174] ;  /* 0x00017400010d7983 */ /* 0x000f280000300800 */
[----:B------:R-:W2:Y:S01]  /*46fb0*/  LDL.LU R14, [R1+0x178] ;  /* 0x00017800010e7983 */ /* 0x000ea20000300800 */
[----:B------:R-:W-:-:S03]  /*46fc0*/  IMAD.MOV.U32 R15, RZ, RZ, R29 ;  /* 0x000000ffff0f7224 */ /* 0x000fc600078e001d */
[----:B------:R-:W3:Y:S04]  /*46fd0*/  LDL.LU R29, [R1+0x1d18] ;  /* 0x001d1800011d7983 */ /* 0x000ee80000300800 */
[----:B--2---:R-:W-:Y:S04]  /*46fe0*/  STL.64 [R1+0x1ce0], R14 ;  /* 0x001ce00e01007387 */ /* 0x004fe80000100a00 */
[----:B----4-:R0:W-:Y:S04]  /*46ff0*/  STL.64 [R1+0x1cd8], R12 ;  /* 0x001cd80c01007387 */ /* 0x0101e80000100a00 */
        /* <DEDUP_REMOVED lines=8> */
[----:B------:R-:W4:Y:S01]  /*47080*/  LDL.LU R14, [R1+0x1b8] ;  /* 0x0001b800010e7983 */ /* 0x000f220000300800 */
[----:B---3--:R-:W-:-:S05]  /*47090*/  IMAD.MOV.U32 R15, RZ, RZ, R29 ;  /* 0x000000ffff0f7224 */ /* 0x008fca00078e001d */
[----:B----4-:R0:W-:Y:S04]  /*470a0*/  STL.64 [R1+0x1d10], R14 ;  /* 0x001d100e01007387 */ /* 0x0101e80000100a00 */
[----:B--2---:R-:W-:Y:S04]  /*470b0*/  STL.64 [R1+0x1d08], R12 ;  /* 0x001d080c01007387 */ /* 0x004fe80000100a00 */
[----:B------:R-:W2:Y:S04]  /*470c0*/  LDL.64 R10, [R1+0x18] ;  /* 0x00001800010a7983 */ /* 0x000ea80000100a00 */
[----:B0-----:R-:W3:Y:S04]  /*470d0*/  LDL.64 R14, [R1+0x68] ;  /* 0x00006800010e7983 */ /* 0x001ee80000100a00 */
[----:B------:R0:W-:Y:S04]  /*470e0*/  STL.64 [R1+0x1ca0], R6 ;  /* 0x001ca00601007387 */ /* 0x0001e80000100a00 */
[----:B------:R-:W4:Y:S01]  /*470f0*/  LDL.64 R18, [R1+0x28] ;  /* 0x0000280001127983 */ /* 0x000f220000100a00 */
[----:B0-----:R-:W-:Y:S01]  /*47100*/  IMAD.MOV.U32 R7, RZ, RZ, R0 ;  /* 0x000000ffff077224 */ /* 0x001fe200078e0000 */
[----:B---3--:R-:W-:Y:S01]  /*47110*/  HMMA.16816.F32.BF16 R24, R20, R14, R24 ;  /* 0x0000000e1418723c */ /* 0x008fe20000041818 */
[----:B------:R-:W-:-:S02]  /*47120*/  IMAD.MOV.U32 R8, RZ, RZ, R14 ;  /* 0x000000ffff087224 */ /* 0x000fc400078e000e */
[----:B------:R-:W-:Y:S02]  /*47130*/  IMAD.MOV.U32 R0, RZ, RZ, R15 ;  /* 0x000000ffff007224 */ /* 0x000fe400078e000f */
[----:B------:R-:W3:Y:S04]  /*47140*/  LDL.LU.64 R14, [R1+0x1d10] ;  /* 0x001d1000010e7983 */ /* 0x000ee80000300a00 */
[----:B------:R-:W3:Y:S10]  /*47150*/  LDL.LU.64 R12, [R1+0x1d08] ;  /* 0x001d0800010c7983 */ /* 0x000ef40000300a00 */
[----:B------:R-:W-:Y:S04]  /*47160*/  STL.64 [R1+0x7d0], R24 ;  /* 0x0007d01801007387 */ /* 0x000fe80000100a00 */
[----:B------:R0:W-:Y:S04]  /*47170*/  STL.64 [R1+0x7d8], R26 ;  /* 0x0007d81a01007387 */ /* 0x0001e80000100a00 */
[----:B0-----:R-:W3:Y:S01]  /*47180*/  LDL.LU.64 R26, [R1+0x1d00] ;  /* 0x001d0000011a7983 */ /* 0x001ee20000300a00 */
[----:B------:R-:W-:-:S05]  /*47190*/  IMAD.MOV.U32 R29, RZ, RZ, R24 ;  /* 0x000000ffff1d7224 */ /* 0x000fca00078e0018 */
[----:B------:R-:W-:Y:S01]  /*471a0*/  STL [R1+0x1804], R29 ;  /* 0x0018041d01007387 */ /* 0x000fe20000100800 */
[----:B---3--:R-:W-:Y:S03]  /*471b0*/  HMMA.16816.F32.BF16 R24, R20, R26, R12 ;  /* 0x0000001a1418723c */ /* 0x008fe6000004180c */
[----:B------:R-:W3:Y:S04]  /*471c0*/  LDL.LU.64 R14, [R1+0x1cf8] ;  /* 0x001cf800010e7983 */ /* 0x000ee80000300a00 */
[----:B------:R-:W3:-:S12]  /*471d0*/  LDL.LU.64 R12, [R1+0x1cf0] ;  /* 0x001cf000010c7983 */ /* 0x000ed80000300a00 */
[----:B------:R-:W-:Y:S04]  /*471e0*/  STL.64 [R1+0x780], R24 ;  /* 0x0007801801007387 */ /* 0x000fe80000100a00 */
[----:B------:R0:W-:Y:S04]  /*471f0*/  STL.64 [R1+0x788], R26 ;  /* 0x0007881a01007387 */ /* 0x0001e80000100a00 */
[----:B0-----:R-:W3:Y:S02]  /*47200*/  LDL.LU.64 R26, [R1+0x1ce8] ;  /* 0x001ce800011a7983 */ /* 0x001ee40000300a00 */
[----:B---3--:R-:W-:Y:S02]  /*47210*/  HMMA.16816.F32.BF16 R24, R20, R26, R12 ;  /* 0x0000001a1418723c */ /* 0x008fe4000004180c */
[----:B------:R-:W2:Y:S04]  /*47220*/  LDL.LU.64 R14, [R1+0x1ce0] ;  /* 0x001ce000010e7983 */ /* 0x000ea80000300a00 */
[----:B------:R-:W2:-:S13]  /*47230*/  LDL.LU.64 R12, [R1+0x1cd8] ;  /* 0x001cd800010c7983 */ /* 0x000e9a0000300a00 */
[----:B------:R-:W-:Y:S04]  /*47240*/  STL.64 [R1+0x700], R24 ;  /* 0x0007001801007387 */ /* 0x000fe80000100a00 */
[----:B------:R0:W-:Y:S04]  /*47250*/  STL.64 [R1+0x708], R26 ;  /* 0x0007081a01007387 */ /* 0x0001e80000100a00 */
[----:B0-----:R-:W3:Y:S04]  /*47260*/  LDL.LU.64 R26, [R1+0x1cd0] ;  /* 0x001cd000011a7983 */ /* 0x001ee80000300a00 */
[----:B------:R-:W3:Y:S01]  /*47270*/  LDL.LU.64 R24, [R1+0x1cc8] ;  /* 0x001cc80001187983 */ /* 0x000ee20000300a00 */
[----:B------:R-:W-:-:S07]  /*47280*/  IMAD.MOV.U32 R6, RZ, RZ, R4 ;  /* 0x000000ffff067224 */ /* 0x000fce00078e0004 */
[----:B---3--:R-:W-:Y:S01]  /*47290*/  HMMA.16816.F32.BF16 R4, R20, R6, R24 ;  /* 0x000000061404723c */ /* 0x008fe20000041818 */
[----:B------:R-:W4:Y:S04]  /*472a0*/  LDL.LU.64 R26, [R1+0x1cc0] ;  /* 0x001cc000011a7983 */ /* 0x000f280000300a00 */
[----:B------:R-:W4:-:S14]  /*472b0*/  LDL.LU.64 R24, [R1+0x1cb8] ;  /* 0x001cb80001187983 */ /* 0x000f1c0000300a00 */
[----:B------:R-:W-:Y:S04]  /*472c0*/  STL.64 [R1+0x670], R4 ;  /* 0x0006700401007387 */ /* 0x000fe80000100a00 */
[----:B------:R4:W-:Y:S02]  /*472d0*/  STL.64 [R1+0x678], R6 ;  /* 0x0006780601007387 */ /* 0x0009e40000100a00 */
[----:B----4-:R-:W-:Y:S02]  /*472e0*/  HMMA.16816.F32.BF16 R4, R20, R18, R24 ;  /* 0x000000121404723c */ /* 0x010fe40000041818 */
[----:B------:R-:W3:-:S15]  /*472f0*/  LDL.LU R24, [R1+0xf0] ;  /* 0x0000f00001187983 */ /* 0x000ede0000300800 */
[----:B------:R-:W-:Y:S02]  /*47300*/  NOP ;  /* 0x0000000000007918 */ /* 0x000fe40000000000 */
[----:B------:R0:W-:Y:S04]  /*47310*/  STL.64 [R1+0x5f0], R4 ;  /* 0x0005f00401007387 */ /* 0x0001e80000100a00 */
[----:B------:R1:W-:Y:S04]  /*47320*/  STL.64 [R1+0x5f8], R6 ;  /* 0x0005f80601007387 */ /* 0x0003e80000100a00 */
[----:B------:R-:W3:Y:S04]  /*47330*/  LDL.LU R25, [R1+0xf4] ;  /* 0x0000f40001197983 */ /* 0x000ee80000300800 */
[----:B------:R-:W3:Y:S04]  /*47340*/  LDL.LU R26, [R1+0xf8] ;  /* 0x0000f800011a7983 */ /* 0x000ee80000300800 */
[----:B------:R-:W3:Y:S04]  /*47350*/  LDL.LU R27, [R1+0xfc] ;  /* 0x0000fc00011b7983 */ /* 0x000ee80000300800 */
[----:B0-----:R-:W4:Y:S04]  /*47360*/  LDL.LU R4, [R1+0x160] ;  /* 0x0001600001047983 */ /* 0x001f280000300800 */
[----:B------:R-:W4:Y:S04]  /*47370*/  LDL.LU R5, [R1+0x164] ;  /* 0x0001640001057983 */ /* 0x000f280000300800 */
[----:B-1----:R-:W4:Y:S04]  /*47380*/  LDL.LU R6, [R1+0x168] ;  /* 0x0001680001067983 */ /* 0x002f280000300800 */
[----:B------:R-:W4:Y:S04]  /*47390*/  LDL.LU R7, [R1+0x16c] ;  /* 0x00016c0001077983 */ /* 0x000f280000300800 */
[----:B------:R0:W-:Y:S04]  /*473a0*/  STL.64 [R1+0x1c48], R18 ;  /* 0x001c481201007387 */ /* 0x0001e80000100a00 */
[----:B------:R-:W2:Y:S04]  /*473b0*/  LDL.LU R16, [R1+0x110] ;  /* 0x0001100001107983 */ /* 0x000ea80000300800 */
[----:B------:R-:W2:Y:S04]  /*473c0*/  LDL.LU R17, [R1+0x114] ;  /* 0x0001140001117983 */ /* 0x000ea80000300800 */
[----:B0-----:R-:W2:Y:S04]  /*473d0*/  LDL.LU R18, [R1+0x118] ;  /* 0x0001180001127983 */ /* 0x001ea80000300800 */
[----:B------:R-:W2:Y:S04]  /*473e0*/  LDL.LU R19, [R1+0x11c] ;  /* 0x00011c0001137983 */ /* 0x000ea80000300800 */
[----:B--2---:R0:W-:Y:S04]  /*473f0*/  STL.64 [R1+0x1c58], R18 ;  /* 0x001c581201007387 */ /* 0x0041e80000100a00 */
[----:B------:R-:W-:Y:S04]  /*47400*/  STL.64 [R1+0x1c50], R16 ;  /* 0x001c501001007387 */ /* 0x000fe80000100a00 */
[----:B0-----:R-:W2:Y:S01]  /*47410*/  LDL.64 R18, [R1+0x48] ;  /* 0x0000480001127983 */ /* 0x001ea20000100a00 */
[----:B------:R-:W-:Y:S03]  /*47420*/  HMMA.16816.F32.BF16 R12, R20, R10, R12 ;  /* 0x0000000a140c723c */ /* 0x000fe6000004180c */
[----:B--2---:R0:W-:Y:S04]  /*47430*/  STL.64 [R1+0x1c70], R18 ;  /* 0x001c701201007387 */ /* 0x0041e80000100a00 */
[----:B0-----:R-:W2:Y:S04]  /*47440*/  LDL.64 R18, [R1+0x58] ;  /* 0x0000580001127983 */ /* 0x001ea80000100a00 */
[----:B--2---:R-:W-:Y:S08]  /*47450*/  STL.64 [R1+0x1c78], R18 ;  /* 0x001c781201007387 */ /* 0x004ff00000100a00 */
[----:B------:R-:W-:Y:S04]  /*47460*/  STL.64 [R1+0x560], R12 ;  /* 0x0005600c01007387 */ /* 0x000fe80000100a00 */
[----:B------:R0:W-:Y:S02]  /*47470*/  STL.64 [R1+0x568], R14 ;  /* 0x0005680e01007387 */ /* 0x0001e40000100a00 */
[----:B0-----:R-:W-:-:S02]  /*47480*/  IMAD.MOV.U32 R15, RZ, RZ, R10 ;  /* 0x000000ffff0f7224 */ /* 0x001fc400078e000a */
[----:B------:R-:W-:Y:S02]  /*47490*/  IMAD.MOV.U32 R14, RZ, RZ, R11 ;  /* 0x000000ffff0e7224 */ /* 0x000fe400078e000b */
[----:B------:R-:W4:Y:S04]  /*474a0*/  LDL.LU.64 R10, [R1+0x1cb0] ;  /* 0x001cb000010a7983 */ /* 0x000f280000300a00 */
        /* <DEDUP_REMOVED lines=21> */
[----:B0-----:R-:W3:Y:S01]  /*47600*/  LDL.LU.64 R6, [R1+0x1ca0] ;  /* 0x001ca00001067983 */ /* 0x001ee20000300a00 */
[----:B------:R-:W-:-:S02]  /*47610*/  IMAD.MOV.U32 R18, RZ, RZ, R8 ;  /* 0x000000ffff127224 */ /* 0x000fc400078e0008 */
[----:B------:R-:W-:Y:S01]  /*47620*/  IMAD.MOV.U32 R19, RZ, RZ, R0 ;  /* 0x000000ffff137224 */ /* 0x000fe200078e0000 */
[----:B---3--:R-:W-:Y:S01]  /*47630*/  HMMA.16816.F32.BF16 R20, R20, R6, R24 ;  /* 0x000000061414723c */ /* 0x008fe20000041818 */
[----:B------:R-:W2:Y:S04]  /*47640*/  LDL.LU.64 R26, [R1+0x1c98] ;  /* 0x001c9800011a7983 */ /* 0x000ea80000300a00 */
[----:B------:R-:W2:-:S14]  /*47650*/  LDL.LU.64 R24, [R1+0x1c90] ;  /* 0x001c900001187983 */ /* 0x000e9c0000300a00 */
[----:B------:R-:W-:Y:S04]  /*47660*/  STL.64 [R1+0x340], R20 ;  /* 0x0003401401007387 */ /* 0x000fe80000100a00 */
[----:B------:R0:W-:Y:S04]  /*47670*/  STL.64 [R1+0x348], R22 ;  /* 0x0003481601007387 */ /* 0x0001e80000100a00 */
[----:B0-----:R-:W3:Y:S04]  /*47680*/  LDL.64 R22, [R1+0x38] ;  /* 0x0000380001167983 */ /* 0x001ee80000100a00 */
[----:B------:R0:W-:Y:S04]  /*47690*/  STL.64 [R1+0x1c38], R6 ;  /* 0x001c380601007387 */ /* 0x0001e80000100a00 */
[----:B------:R-:W4:Y:S04]  /*476a0*/  LDL.LU R4, [R1+0x130] ;  /* 0x0001300001047983 */ /* 0x000f280000300800 */
[----:B------:R-:W4:Y:S04]  /*476b0*/  LDL.LU R5, [R1+0x134] ;  /* 0x0001340001057983 */ /* 0x000f280000300800 */
[----:B0-----:R-:W4:Y:S04]  /*476c0*/  LDL.LU R6, [R1+0x138] ;  /* 0x0001380001067983 */ /* 0x001f280000300800 */
[----:B------:R-:W4:Y:S01]  /*476d0*/  LDL.LU R7, [R1+0x13c] ;  /* 0x00013c0001077983 */ /* 0x000f220000300800 */
[----:B--2---:R-:W-:Y:S03]  /*476e0*/  HMMA.16816.F32.BF16 R16, R24, R18, R12 ;  /* 0x000000121810723c */ /* 0x004fe6000004180c */
[----:B------:R-:W2:Y:S04]  /*476f0*/  LDL.LU.64 R14, [R1+0x1c88] ;  /* 0x001c8800010e7983 */ /* 0x000ea80000300a00 */
[----:B------:R-:W2:-:S12]  /*47700*/  LDL.LU.64 R12, [R1+0x1c80] ;  /* 0x001c8000010c7983 */ /* 0x000e980000300a00 */
[----:B------:R-:W-:Y:S04]  /*47710*/  STL.64 [R1+0x7c0], R16 ;  /* 0x0007c01001007387 */ /* 0x000fe80000100a00 */
[----:B------:R0:W-:Y:S04]  /*47720*/  STL.64 [R1+0x7c8], R18 ;  /* 0x0007c81201007387 */ /* 0x0001e80000100a00 */
[----:B0-----:R-:W4:Y:S02]  /*47730*/  LDL.LU.64 R18, [R1+0x1c78] ;  /* 0x001c780001127983 */ /* 0x001f240000300a00 */
[----:B----4-:R-:W-:Y:S01]  /*47740*/  HMMA.16816.F32.BF16 R4, R24, R18, R4 ;  /* 0x000000121804723c */ /* 0x010fe20000041804 */
[----:B------:R-:W-:-:S15]  /*47750*/  IMAD.MOV.U32 R0, RZ, RZ, R19 ;  /* 0x000000ffff007224 */ /* 0x000fde00078e0013 */
[----:B------:R-:W-:-:S03]  /*47760*/  NOP ;  /* 0x0000000000007918 */ /* 0x000fc60000000000 */
[----:B------:R0:W-:Y:S04]  /*47770*/  STL.64 [R1+0x740], R4 ;  /* 0x0007400401007387 */ /* 0x0001e80000100a00 */
[----:B------:R1:W-:Y:S01]  /*47780*/  STL.64 [R1+0x748], R6 ;  /* 0x0007480601007387 */ /* 0x0003e20000100a00 */
[----:B0-----:R-:W-:-:S03]  /*47790*/  IMAD.MOV.U32 R4, RZ, RZ, R18 ;  /* 0x000000ffff047224 */ /* 0x001fc600078e0012 */
[----:B------:R-:W2:Y:S02]  /*477a0*/  LDL.LU.64 R18, [R1+0x1c70] ;  /* 0x001c700001127983 */ /* 0x000ea40000300a00 */
[----:B--2---:R-:W-:Y:S01]  /*477b0*/  HMMA.16816.F32.BF16 R12, R24, R18, R12 ;  /* 0x00000012180c723c */ /* 0x004fe2000004180c */
[----:B-1----:R-:W-:Y:S02]  /*477c0*/  IMAD.MOV.U32 R6, RZ, RZ, R18 ;  /* 0x000000ffff067224 */ /* 0x002fe400078e0012 */
[----:B------:R-:W-:-:S15]  /*477d0*/  IMAD.MOV.U32 R5, RZ, RZ, R19 ;  /* 0x000000ffff057224 */ /* 0x000fde00078e0013 */
[----:B------:R-:W-:Y:S01]  /*477e0*/  NOP ;  /* 0x0000000000007918 */ /* 0x000fe20000000000 */
[----:B------:R-:W-:Y:S04]  /*477f0*/  STL.64 [R1+0x6c0], R12 ;  /* 0x0006c00c01007387 */ /* 0x000fe80000100a00 */
[----:B------:R0:W-:Y:S04]  /*47800*/  STL.64 [R1+0x6c8], R14 ;  /* 0x0006c80e01007387 */ /* 0x0001e80000100a00 */
[----:B0-----:R-:W2:Y:S04]  /*47810*/  LDL.LU.64 R14, [R1+0x1c68] ;  /* 0x001c6800010e7983 */ /* 0x001ea80000300a00 */
[----:B------:R-:W2:Y:S04]  /*47820*/  LDL.LU.64 R12, [R1+0x1c60] ;  /* 0x001c6000010c7983 */ /* 0x000ea80000300a00 */
[----:B------:R-:W4:Y:S04]  /*47830*/  LDL.LU.64 R18, [R1+0x1c58] ;  /* 0x001c580001127983 */ /* 0x000f280000300a00 */
[----:B------:R-:W4:Y:S01]  /*47840*/  LDL.LU.64 R16, [R1+0x1c50] ;  /* 0x001c500001107983 */ /* 0x000f220000300a00 */
[----:B---3--:R-:W-:Y:S01]  /*47850*/  IMAD.MOV.U32 R8, RZ, RZ, R22 ;  /* 0x000000ffff087224 */ /* 0x008fe200078e0016 */
[----:B------:R-:W-:Y:S01]  /*47860*/  MOV R7, R23 ;  /* 0x0000001700077202 */ /* 0x000fe20000000f00 */
[----:B----4-:R-:W-:Y:S01]  /*47870*/  HMMA.16816.F32.BF16 R16, R24, R22, R16 ;  /* 0x000000161810723c */ /* 0x010fe20000041810 */
[----:B------:R-:W0:-:S15]  /*47880*/  LDSM.16.MT88.4 R20, [R28+UR5+0x7080] ;  /* 0x007080051c14783b */ /* 0x000e1e0008004200 */
[----:B------:R-:W-:-:S03]  /*47890*/  NOP ;  /* 0x0000000000007918 */ /* 0x000fc60000000000 */
[----:B------:R-:W-:Y:S04]  /*478a0*/  STL.64 [R1+0x650], R16 ;  /* 0x0006501001007387 */ /* 0x000fe80000100a00 */
[----:B------:R1:W-:Y:S04]  /*478b0*/  STL.64 [R1+0x658], R18 ;  /* 0x0006581201007387 */ /* 0x0003e80000100a00 */
[----:B-1----:R-:W2:Y:S04]  /*478c0*/  LDL.LU.64 R18, [R1+0x1c48] ;  /* 0x001c480001127983 */ /* 0x002ea80000300a00 */
[----:B0-----:R-:W-:Y:S04]  /*478d0*/  STL.64 [R1+0x1c30], R22 ;  /* 0x001c301601007387 */ /* 0x001fe80000100a00 */
[----:B------:R0:W-:Y:S04]  /*478e0*/  STL.64 [R1+0x1c28], R20 ;  /* 0x001c281401007387 */ /* 0x0001e80000100a00 */
[----:B0-----:R-:W3:Y:S04]  /*478f0*/  LDL.LU R20, [R1+0x2e0] ;  /* 0x0002e00001147983 */ /* 0x001ee80000300800 */
[----:B------:R-:W3:Y:S04]  /*47900*/  LDL.LU R21, [R1+0x2e4] ;  /* 0x0002e40001157983 */ /* 0x000ee80000300800 */
[----:B------:R-:W3:Y:S04]  /*47910*/  LDL.LU R22, [R1+0x2e8] ;  /* 0x0002e80001167983 */ /* 0x000ee80000300800 */
[----:B------:R-:W3:Y:S01]  /*47920*/  LDL.LU R23, [R1+0x2ec] ;  /* 0x0002ec0001177983 */ /* 0x000ee20000300800 */
[----:B--2---:R-:W-:-:S15]  /*47930*/  HMMA.16816.F32.BF16 R12, R24, R18, R12 ;  /* 0x00000012180c723c */ /* 0x004fde000004180c */
[----:B------:R-:W-:-:S04]  /*47940*/  NOP ;  /* 0x0000000000007918 */ /* 0x000fc80000000000 */
[----:B------:R0:W-:Y:S02]  /*47950*/  STL.64 [R1+0x5b0], R12 ;  /* 0x0005b00c01007387 */ /* 0x0001e40000100a00 */
[----:B0-----:R-:W-:Y:S02]  /*47960*/  IMAD.MOV.U32 R13, RZ, RZ, R18 ;  /* 0x000000ffff0d7224 */ /* 0x001fe400078e0012 */
[----:B------:R-:W-:Y:S02]  /*47970*/  IMAD.MOV.U32 R12, RZ, RZ, R19 ;  /* 0x000000ffff0c7224 */ /* 0x000fe400078e0013 */
[----:B------:R-:W0:Y:S04]  /*47980*/  LDSM.16.MT88.4 R16, [R9+UR5+0x7000] ;  /* 0x007000050910783b */ /* 0x000e280008004200 */
[----:B------:R1:W-:Y:S04]  /*47990*/  STL.64 [R1+0x5b8], R14 ;  /* 0x0005b80e01007387 */ /* 0x0003e80000100a00 */
[----:B-1----:R-:W2:Y:S04]  /*479a0*/  LDL.LU.64 R14, [R1+0x1c40] ;  /* 0x001c4000010e7983 */ /* 0x002ea80000300a00 */
[----:B0-----:R-:W-:Y:S04]  /*479b0*/  STL.64 [R1+0x1b98], R18 ;  /* 0x001b981201007387 */ /* 0x001fe80000100a00 */
[----:B------:R0:W-:Y:S04]  /*479c0*/  STL.64 [R1+0x1b90], R16 ;  /* 0x001b901001007387 */ /* 0x0001e80000100a00 */
[----:B0-----:R-:W4:Y:S04]  /*479d0*/  LDL.LU R16, [R1+0x410] ;  /* 0x0004100001107983 */ /* 0x001f280000300800 */
[----:B------:R-:W4:Y:S04]  /*479e0*/  LDL.LU R17, [R1+0x414] ;  /* 0x0004140001117983 */ /* 0x000f280000300800 */
[----:B------:R-:W2:Y:S04]  /*479f0*/  LDL.LU R18, [R1+0x418] ;  /* 0x0004180001127983 */ /* 0x000ea80000300800 */
[----:B------:R-:W2:Y:S04]  /*47a00*/  LDL.LU R19, [R1+0x41c] ;  /* 0x00041c0001137983 */ /* 0x000ea80000300800 */
[----:B--2---:R0:W-:Y:S04]  /*47a10*/  STL.64 [R1+0x1ba8], R18 ;  /* 0x001ba81201007387 */ /* 0x0041e80000100a00 */
[----:B----4-:R-:W-:Y:S01]  /*47a20*/  STL.64 [R1+0x1ba0], R16 ;  /* 0x001ba01001007387 */ /* 0x010fe20000100a00 */
[----:B0-----:R-:W-:-:S02]  /*47a30*/  IMAD.MOV.U32 R18, RZ, RZ, R15 ;  /* 0x000000ffff127224 */ /* 0x001fc400078e000f */
[----:B------:R-:W-:-:S05]  /*47a40*/  IMAD.MOV.U32 R19, RZ, RZ, R14 ;  /* 0x000000ffff137224 */ /* 0x000fca00078e000e */
[----:B------:R0:W-:Y:S02]  /*47a50*/  STL.64 [R1+0x1bc0], R18 ;  /* 0x001bc01201007387 */ /* 0x0001e40000100a00 */
[----:B---3--:R-:W-:Y:S01]  /*47a60*/  HMMA.16816.F32.BF16 R20, R24, R18, R20 ;  /* 0x000000121814723c */ /* 0x008fe20000041814 */
[----:B0-----:R-:W-:Y:S02]  /*47a70*/  IMAD.MOV.U32 R18, RZ, RZ, R13 ;  /* 0x000000ffff127224 */ /* 0x001fe400078e000d */
[----:B------:R-:W-:Y:S02]  /*47a80*/  IMAD.MOV.U32 R19, RZ, RZ, R12 ;  /* 0x000000ffff137224 */ /* 0x000fe400078e000c */
[----:B------:R-:W0:-:S14]  /*47a90*/  LDSM.16.MT88.4 R12, [R9+UR5+0x7080] ;  /* 0x00708005090c783b */ /* 0x000e1c0008004200 */
[----:B------:R-:W-:Y:S04]  /*47aa0*/  STL.64 [R1+0x520], R20 ;  /* 0x0005201401007387 */ /* 0x000fe80000100a00 */
[----:B------:R-:W-:Y:S04]  /*47ab0*/  STL.64 [R1+0x528], R22 ;  /* 0x0005281601007387 */ /* 0x000fe80000100a00 */
[----:B------:R1:W-:Y:S02]  /*47ac0*/  STL.64 [R1+0x1bd8], R18 ;  /* 0x001bd81201007387 */ /* 0x0003e40000100a00 */
[----:B-1----:R-:W-:-:S02]  /*47ad0*/  IMAD.MOV.U32 R18, RZ, RZ, R8 ;  /* 0x000000ffff127224 */ /* 0x002fc400078e0008 */
[----:B------:R-:W-:-:S05]  /*47ae0*/  IMAD.MOV.U32 R19, RZ, RZ, R7 ;  /* 0x000000ffff137224 */ /* 0x000fca00078e0007 */
[----:B------:R-:W-:Y:S04]  /*47af0*/  STL.64 [R1+0x1bf0], R18 ;  /* 0x001bf01201007387 */ /* 0x000fe80000100a00 */
[----:B0-----:R-:W-:Y:S04]  /*47b00*/  STL.64 [R1+0x1b10], R14 ;  /* 0x001b100e01007387 */ /* 0x001fe80000100a00 */
[----:B------:R0:W-:Y:S04]  /*47b10*/  STL.64 [R1+0x1b08], R12 ;  /* 0x001b080c01007387 */ /* 0x0001e80000100a00 */
[----:B0-----:R-:W2:Y:S04]  /*47b20*/  LDL.LU R12, [R1+0x370] ;  /* 0x00037000010c7983 */ /* 0x001ea80000300800 */
[----:B------:R-:W2:Y:S04]  /*47b30*/  LDL.LU R13, [R1+0x374] ;  /* 0x00037400010d7983 */ /* 0x000ea80000300800 */
[----:B------:R-:W3:Y:S04]  /*47b40*/  LDL.LU R14, [R1+0x378] ;  /* 0x00037800010e7983 */ /* 0x000ee80000300800 */
[----:B------:R-:W3:Y:S01]  /*47b50*/  LDL.LU R15, [R1+0x37c] ;  /* 0x00037c00010f7983 */ /* 0x000ee20000300800 */
[----:B------:R-:W-:-:S02]  /*47b60*/  IMAD.MOV.U32 R18, RZ, RZ, R6 ;  /* 0x000000ffff127224 */ /* 0x000fc400078e0006 */
[----:B------:R-:W-:-:S05]  /*47b70*/  IMAD.MOV.U32 R19, RZ, RZ, R5 ;  /* 0x000000ffff137224 */ /* 0x000fca00078e0005 */
[----:B------:R-:W-:Y:S04]  /*47b80*/  STL.64 [R1+0x1c08], R18 ;  /* 0x001c081201007387 */ /* 0x000fe80000100a00 */
[----:B---3--:R-:W-:Y:S04]  /*47b90*/  STL.64 [R1+0x1bb8], R14 ;  /* 0x001bb80e01007387 */ /* 0x008fe80000100a00 */
[----:B--2---:R0:W-:Y:S04]  /*47ba0*/  STL.64 [R1+0x1bb0], R12 ;  /* 0x001bb00c01007387 */ /* 0x0041e80000100a00 */
[----:B0-----:R-:W2:Y:S04]  /*47bb0*/  LDL.LU R12, [R1+0x420] ;  /* 0x00042000010c7983 */ /* 0x001ea80000300800 */
[----:B------:R-:W2:Y:S04]  /*47bc0*/  LDL.LU R13, [R1+0x424] ;  /* 0x00042400010d7983 */ /* 0x000ea80000300800 */
[----:B------:R-:W3:Y:S04]  /*47bd0*/  LDL.LU R14, [R1+0x428] ;  /* 0x00042800010e7983 */ /* 0x000ee80000300800 */
[----:B------:R-:W3:Y:S01]  /*47be0*/  LDL.LU R15, [R1+0x42c] ;  /* 0x00042c00010f7983 */ /* 0x000ee20000300800 */
[----:B------:R-:W-:-:S02]  /*47bf0*/  IMAD.MOV.U32 R18, RZ, RZ, R4 ;  /* 0x000000ffff127224 */ /* 0x000fc400078e0004 */
[----:B------:R-:W-:Y:S01]  /*47c00*/  IMAD.MOV.U32 R19, RZ, RZ, R0 ;  /* 0x000000ffff137224 */ /* 0x000fe200078e0000 */
[----:B------:R-:W4:Y:S04]  /*47c10*/  LDL.LU R4, [R1+0x400] ;  /* 0x0004000001047983 */ /* 0x000f280000300800 */
[----:B------:R-:W4:Y:S04]  /*47c20*/  LDL.LU R5, [R1+0x404] ;  /* 0x0004040001057983 */ /* 0x000f280000300800 */
[----:B------:R-:W4:Y:S04]  /*47c30*/  LDL.LU R6, [R1+0x408] ;  /* 0x0004080001067983 */ /* 0x000f280000300800 */
[----:B------:R-:W4:Y:S04]  /*47c40*/  LDL.LU R7, [R1+0x40c] ;  /* 0x00040c0001077983 */ /* 0x000f280000300800 */
[----:B------:R-:W4:Y:S04]  /*47c50*/  LDL R0, [R1+0x17f4] ;  /* 0x0017f40001007983 */ /* 0x000f280000100800 */
[----:B------:R0:W-:Y:S04]  /*47c60*/  STL.64 [R1+0x1c20], R18 ;  /* 0x001c201201007387 */ /* 0x0001e80000100a00 */
[----:B------:R-:W4:Y:S04]  /*47c70*/  LDL.LU R16, [R1+0x470] ;  /* 0x0004700001107983 */ /* 0x000f280000300800 */
[----:B------:R-:W4:Y:S04]  /*47c80*/  LDL.LU R17, [R1+0x474] ;  /* 0x0004740001117983 */ /* 0x000f280000300800 */
[----:B0-----:R-:W4:Y:S04]  /*47c90*/  LDL.LU R18, [R1+0x478] ;  /* 0x0004780001127983 */ /* 0x001f280000300800 */
[----:B------:R-:W4:Y:S04]  /*47ca0*/  LDL.LU R19, [R1+0x47c] ;  /* 0x00047c0001137983 */ /* 0x000f280000300800 */
[----:B------:R-:W4:Y:S04]  /*47cb0*/  LDL.LU R20, [R1+0x3f0] ;  /* 0x0003f00001147983 */ /* 0x000f280000300800 */
        /* <DEDUP_REMOVED lines=32> */
[----:B------:R-:W-:Y:S02]  /*47ec0*/  IMAD.MOV.U32 R4, RZ, RZ, R11 ;  /* 0x000000ffff047224 */ /* 0x000fe400078e000b */
[----:B------:R-:W0:Y:S04]  /*47ed0*/  LDSM.16.MT88.4 R8, [R0+UR5+0x7000] ;  /* 0x007000050008783b */ /* 0x000e280008004200 */
[----:B0-----:R-:W-:Y:S04]  /*47ee0*/  STL.64 [R1+0x1a80], R10 ;  /* 0x001a800a01007387 */ /* 0x001fe80000100a00 */
[----:B------:R-:W-:Y:S01]  /*47ef0*/  STL.64 [R1+0x1a78], R8 ;  /* 0x001a780801007387 */ /* 0x000fe20000100a00 */
[----:B---3--:R-:W-:Y:S03]  /*47f00*/  HMMA.16816.F32.BF16 R24, R24, R6, R20 ;  /* 0x000000061818723c */ /* 0x008fe60000041814 */
[----:B------:R-:W3:Y:S04]  /*47f10*/  LDL.LU.64 R22, [R1+0x1c30] ;  /* 0x001c300001167983 */ /* 0x000ee80000300a00 */
[----:B------:R-:W3:-:S12]  /*47f20*/  LDL.LU.64 R20, [R1+0x1c28] ;  /* 0x001c280001147983 */ /* 0x000ed80000300a00 */
[----:B------:R-:W-:Y:S04]  /*47f30*/  STL.64 [R1+0x330], R24 ;  /* 0x0003301801007387 */ /* 0x000fe80000100a00 */
[----:B------:R-:W-:Y:S04]  /*47f40*/  STL.64 [R1+0x338], R26 ;  /* 0x0003381a01007387 */ /* 0x000fe80000100a00 */
[----:B------:R-:W0:Y:S04]  /*47f50*/  LDSM.16.MT88.4 R24, [R0+UR5+0x7080] ;  /* 0x007080050018783b */ /* 0x000e280008004200 */
[----:B0-----:R0:W-:Y:S04]  /*47f60*/  STL.64 [R1+0x1a00], R26 ;  /* 0x001a001a01007387 */ /* 0x0011e80000100a00 */
[----:B------:R-:W-:Y:S04]  /*47f70*/  STL.64 [R1+0x19f8], R24 ;  /* 0x0019f81801007387 */ /* 0x000fe80000100a00 */
[----:B0-----:R-:W3:Y:S02]  /*47f80*/  LDL.LU.64 R26, [R1+0x68] ;  /* 0x00006800011a7983 */ /* 0x001ee40000300a00 */
[----:B---3--:R-:W-:-:S15]  /*47f90*/  HMMA.16816.F32.BF16 R16, R20, R26, R16 ;  /* 0x0000001a1410723c */ /* 0x008fde0000041810 */
[----:B------:R-:W-:-:S04]  /*47fa0*/  NOP ;  /* 0x0000000000007918 */ /* 0x000fc80000000000 */
        /* <DEDUP_REMOVED lines=32> */
[----:B0-----:R-:W3:Y:S04]  /*481b0*/  LDL.LU.64 R18, [R1+0x1ba8] ;  /* 0x001ba80001127983 */ /* 0x001ee80000300a00 */
[----:B------:R-:W3:Y:S01]  /*481c0*/  LDL.LU.64 R16, [R1+0x1ba0] ;  /* 0x001ba00001107983 */ /* 0x000ee20000300a00 */
[----:B------:R-:W-:-:S02]  /*481d0*/  IMAD.MOV.U32 R10, RZ, RZ, R5 ;  /* 0x000000ffff0a7224 */ /* 0x000fc400078e0005 */
[----:B------:R-:W-:-:S07]  /*481e0*/  IMAD.MOV.U32 R11, RZ, RZ, R4 ;  /* 0x000000ffff0b7224 */ /* 0x000fce00078e0004 */
[----:B---3--:R-:W-:Y:S01]  /*481f0*/  HMMA.16816.F32.BF16 R8, R20, R10, R16 ;  /* 0x0000000a1408723c */ /* 0x008fe20000041810 */
[----:B------:R-:W3:Y:S04]  /*48200*/  LDL.LU.64 R18, [R1+0x1b98] ;  /* 0x001b980001127983 */ /* 0x000ee80000300a00 */
[----:B------:R-:W3:-:S14]  /*48210*/  LDL.LU.64 R16, [R1+0x1b90] ;  /* 0x001b900001107983 */ /* 0x000edc0000300a00 */
[----:B------:R0:W-:Y:S04]  /*48220*/  STL.64 [R1+0x360], R8 ;  /* 0x0003600801007387 */ /* 0x0001e80000100a00 */
[----:B------:R1:W-:Y:S04]  /*48230*/  STL.64 [R1+0x368], R10 ;  /* 0x0003680a01007387 */ /* 0x0003e80000100a00 */
[----:B0-----:R-:W4:Y:S04]  /*48240*/  LDL.LU R8, [R1+0x260] ;  /* 0x0002600001087983 */ /* 0x001f280000300800 */
[----:B------:R-:W4:Y:S04]  /*48250*/  LDL.LU R9, [R1+0x264] ;  /* 0x0002640001097983 */ /* 0x000f280000300800 */
[----:B-1----:R-:W2:Y:S04]  /*48260*/  LDL.LU R10, [R1+0x268] ;  /* 0x00026800010a7983 */ /* 0x002ea80000300800 */
[----:B------:R-:W2:Y:S04]  /*48270*/  LDL.LU R11, [R1+0x26c] ;  /* 0x00026c00010b7983 */ /* 0x000ea80000300800 */
[----:B--2---:R0:W-:Y:S04]  /*48280*/  STL.64 [R1+0x1a90], R10 ;  /* 0x001a900a01007387 */ /* 0x0041e80000100a00 */
[----:B----4-:R-:W-:Y:S04]  /*48290*/  STL.64 [R1+0x1a88], R8 ;  /* 0x001a880801007387 */ /* 0x010fe80000100a00 */
[----:B0-----:R-:W2:Y:S04]  /*482a0*/  LDL.64 R10, [R1+0x18] ;  /* 0x00001800010a7983 */ /* 0x001ea80000100a00 */
[----:B--2---:R0:W-:Y:S02]  /*482b0*/  STL.64 [R1+0x1b60], R10 ;  /* 0x001b600a01007387 */ /* 0x0041e40000100a00 */
[----:B0-----:R-:W-:Y:S02]  /*482c0*/  HMMA.16816.F32.BF16 R8, R20, R6, R12 ;  /* 0x000000061408723c */ /* 0x001fe4000004180c */
[----:B------:R0:W-:Y:S04]  /*482d0*/  STL.64 [R1+0x1b78], R6 ;  /* 0x001b780601007387 */ /* 0x0001e80000100a00 */
[----:B------:R-:W2:-:S13]  /*482e0*/  LDL.LU R12, [R1+0x3c0] ;  /* 0x0003c000010c7983 */ /* 0x000e9a0000300800 */
[----:B------:R-:W-:Y:S04]  /*482f0*/  STL.64 [R1+0x250], R8 ;  /* 0x0002500801007387 */ /* 0x000fe80000100a00 */
[----:B------:R-:W-:Y:S04]  /*48300*/  STL.64 [R1+0x258], R10 ;  /* 0x0002580a01007387 */ /* 0x000fe80000100a00 */
[----:B------:R-:W2:Y:S04]  /*48310*/  LDL.LU R13, [R1+0x3c4] ;  /* 0x0003c400010d7983 */ /* 0x000ea80000300800 */
[----:B------:R-:W4:Y:S04]  /*48320*/  LDL.LU R14, [R1+0x3c8] ;  /* 0x0003c800010e7983 */ /* 0x000f280000300800 */
[----:B------:R-:W4:Y:S04]  /*48330*/  LDL.LU R15, [R1+0x3cc] ;  /* 0x0003cc00010f7983 */ /* 0x000f280000300800 */
[----:B------:R-:W2:Y:S04]  /*48340*/  LDL.LU R4, [R1+0x3d0] ;  /* 0x0003d00001047983 */ /* 0x000ea80000300800 */
[----:B------:R-:W2:Y:S04]  /*48350*/  LDL.LU R5, [R1+0x3d4] ;  /* 0x0003d40001057983 */ /* 0x000ea80000300800 */
[----:B0-----:R-:W2:Y:S04]  /*48360*/  LDL.LU R6, [R1+0x3d8] ;  /* 0x0003d80001067983 */ /* 0x001ea80000300800 */
[----:B------:R-:W2:Y:S04]  /*48370*/  LDL.LU R7, [R1+0x3dc] ;  /* 0x0003dc0001077983 */ /* 0x000ea80000300800 */
[----:B--2---:R-:W-:Y:S04]  /*48380*/  STL.64 [R1+0x1b88], R6 ;  /* 0x001b880601007387 */ /* 0x004fe80000100a00 */
[----:B------:R0:W-:Y:S04]  /*48390*/  STL.64 [R1+0x1b80], R4 ;  /* 0x001b800401007387 */ /* 0x0001e80000100a00 */
[----:B0-----:R-:W3:Y:S04]  /*483a0*/  LDL.LU R4, [R1+0x3e0] ;  /* 0x0003e00001047983 */ /* 0x001ee80000300800 */
[----:B------:R-:W3:Y:S04]  /*483b0*/  LDL.LU R5, [R1+0x3e4] ;  /* 0x0003e40001057983 */ /* 0x000ee80000300800 */
[----:B------:R-:W3:Y:S04]  /*483c0*/  LDL.LU R6, [R1+0x3e8] ;  /* 0x0003e80001067983 */ /* 0x000ee80000300800 */
[----:B------:R-:W3:Y:S04]  /*483d0*/  LDL.LU R7, [R1+0x3ec] ;  /* 0x0003ec0001077983 */ /* 0x000ee80000300800 */
[----:B----4-:R0:W-:Y:S04]  /*483e0*/  STL.64 [R1+0x1b70], R14 ;  /* 0x001b700e01007387 */ /* 0x0101e80000100a00 */
[----:B------:R-:W-:Y:S04]  /*483f0*/  STL.64 [R1+0x1b68], R12 ;  /* 0x001b680c01007387 */ /* 0x000fe80000100a00 */
[----:B------:R-:W2:Y:S04]  /*48400*/  LDL.64 R22, [R1+0x8] ;  /* 0x0000080001167983 */ /* 0x000ea80000100a00 */
[----:B------:R-:W4:Y:S04]  /*48410*/  LDL.64 R10, [R1+0x48] ;  /* 0x00004800010a7983 */ /* 0x000f280000100a00 */
[----:B0-----:R-:W3:Y:S04]  /*48420*/  LDL.64 R14, [R1+0x58] ;  /* 0x00005800010e7983 */ /* 0x001ee80000100a00 */
[----:B--2---:R0:W-:Y:S04]  /*48430*/  STL.64 [R1+0x1b20], R22 ;  /* 0x001b201601007387 */ /* 0x0041e80000100a00 */
[----:B------:R-:W2:Y:S04]  /*48440*/  LDL.LU R20, [R1+0x390] ;  /* 0x0003900001147983 */ /* 0x000ea80000300800 */
[----:B------:R-:W2:Y:S04]  /*48450*/  LDL.LU R21, [R1+0x394] ;  /* 0x0003940001157983 */ /* 0x000ea80000300800 */
[----:B0-----:R-:W2:Y:S04]  /*48460*/  LDL.LU R22, [R1+0x398] ;  /* 0x0003980001167983 */ /* 0x001ea80000300800 */
[----:B------:R-:W2:Y:S01]  /*48470*/  LDL.LU R23, [R1+0x39c] ;  /* 0x00039c0001177983 */ /* 0x000ea20000300800 */
[C---:B---3--:R-:W-:Y:S03]  /*48480*/  HMMA.16816.F32.BF16 R4, R16.reuse, R26, R4 ;  /* 0x0000001a1004723c */ /* 0x048fe60000041804 */
[----:B--2---:R0:W-:Y:S04]  /*48490*/  STL.64 [R1+0x1b30], R22 ;  /* 0x001b301601007387 */ /* 0x0041e80000100a00 */
[----:B------:R-:W-:Y:S04]  /*484a0*/  STL.64 [R1+0x1b28], R20 ;  /* 0x001b281401007387 */ /* 0x000fe80000100a00 */
[----:B0-----:R-:W2:Y:S04]  /*484b0*/  LDL.64 R22, [R1+0x28] ;  /* 0x0000280001167983 */ /* 0x001ea80000100a00 */
[----:B--2---:R0:W-:Y:S04]  /*484c0*/  STL.64 [R1+0x1b48], R22 ;  /* 0x001b481601007387 */ /* 0x0041e80000100a00 */
[----:B0-----:R-:W2:Y:S04]  /*484d0*/  LDL.64 R22, [R1+0x38] ;  /* 0x0000380001167983 */ /* 0x001ea80000100a00 */
[----:B------:R-:W-:Y:S04]  /*484e0*/  STL.64 [R1+0x790], R4 ;  /* 0x0007900401007387 */ /* 0x000fe80000100a00 */
[----:B------:R0:W-:Y:S04]  /*484f0*/  STL.64 [R1+0x798], R6 ;  /* 0x0007980601007387 */ /* 0x0001e80000100a00 */
[----:B0-----:R-:W3:Y:S04]  /*48500*/  LDL.LU.64 R6, [R1+0x1b88] ;  /* 0x001b880001067983 */ /* 0x001ee80000300a00 */
[----:B------:R-:W3:Y:S04]  /*48510*/  LDL.LU.64 R4, [R1+0x1b80] ;  /* 0x001b800001047983 */ /* 0x000ee80000300a00 */
        /* <DEDUP_REMOVED lines=11> */
[----:B---3--:R-:W-:Y:S01]  /*485d0*/  HMMA.16816.F32.BF16 R4, R16, R14, R4 ;  /* 0x0000000e1004723c */ /* 0x008fe20000041804 */
[----:B------:R-:W-:-:S02]  /*485e0*/  IMAD.MOV.U32 R0, RZ, RZ, R15 ;  /* 0x000000ffff007224 */ /* 0x000fc400078e000f */
[----:B--2---:R-:W-:Y:S04]  /*485f0*/  STL.64 [R1+0x1b58], R26 ;  /* 0x001b581a01007387 */ /* 0x004fe80000100a00 */
[----:B------:R0:W-:Y:S04]  /*48600*/  STL.64 [R1+0x1b50], R24 ;  /* 0x001b501801007387 */ /* 0x0001e80000100a00 */
        /* <DEDUP_REMOVED lines=9> */
[----:B------:R-:W3:Y:S01]  /*486a0*/  LDL.LU.64 R12, [R1+0x1b68] ;  /* 0x001b6800010c7983 */ /* 0x000ee20000300a00 */
[----:B----4-:R-:W-:Y:S01]  /*486b0*/  MOV R9, R11 ;  /* 0x0000000b00097202 */ /* 0x010fe20000000f00 */
[----:B------:R-:W-:-:S02]  /*486c0*/  IMAD.MOV.U32 R8, RZ, RZ, R22 ;  /* 0x000000ffff087224 */ /* 0x000fc400078e0016 */
[----:B------:R-:W-:Y:S01]  /*486d0*/  IMAD.MOV.U32 R5, RZ, RZ, R23 ;  /* 0x000000ffff057224 */ /* 0x000fe200078e0017 */
[C---:B--2---:R-:W-:Y:S08]  /*486e0*/  HMMA.16816.F32.BF16 R24, R16.reuse, R22, R24 ;  /* 0x000000161018723c */ /* 0x044ff00000041818 */
[----:B---3--:R-:W-:-:S15]  /*486f0*/  HMMA.16816.F32.BF16 R12, R16, R10, R12 ;  /* 0x0000000a100c723c */ /* 0x008fde000004180c */
[----:B------:R-:W-:-:S04]  /*48700*/  NOP ;  /* 0x0000000000007918 */ /* 0x000fc80000000000 */
[----:B------:R0:W-:Y:S04]  /*48710*/  STL.64 [R1+0x680], R12 ;  /* 0x0006800c01007387 */ /* 0x0001e80000100a00 */
[----:B------:R-:W-:Y:S01]  /*48720*/  STL.64 [R1+0x688], R14 ;  /* 0x0006880e01007387 */ /* 0x000fe20000100a00 */
[----:B0-----:R-:W-:-:S03]  /*48730*/  IMAD.MOV.U32 R12, RZ, RZ, R10 ;  /* 0x000000ffff0c7224 */ /* 0x001fc600078e000a */
[----:B------:R-:W2:Y:S04]  /*48740*/  LDL.LU.64 R10, [R1+0x1b60] ;  /* 0x001b6000010a7983 */ /* 0x000ea80000300a00 */
[----:B------:R-:W-:Y:S04]  /*48750*/  STL.64 [R1+0x600], R24 ;  /* 0x0006001801007387 */ /* 0x000fe80000100a00 */
[----:B------:R0:W-:Y:S04]  /*48760*/  STL.64 [R1+0x608], R26 ;  /* 0x0006081a01007387 */ /* 0x0001e80000100a00 */
[----:B0-----:R-:W3:Y:S04]  /*48770*/  LDL.LU.64 R26, [R1+0x1b58] ;  /* 0x001b5800011a7983 */ /* 0x001ee80000300a00 */
[----:B------:R-:W3:Y:S04]  /*48780*/  LDL.LU.64 R24, [R1+0x1b50] ;  /* 0x001b500001187983 */ /* 0x000ee80000300a00 */
        /* <DEDUP_REMOVED lines=15> */
[----:B0-----:R-:W3:Y:S04]  /*48880*/  LDL.LU.64 R22, [R1+0x1b20] ;  /* 0x001b200001167983 */ /* 0x001ee80000300a00 */
[----:B------:R0:W-:Y:S02]  /*48890*/  STL.64 [R1+0x1aa0], R10 ;  /* 0x001aa00a01007387 */ /* 0x0001e40000100a00 */
[----:B0-----:R-:W-:-:S02]  /*488a0*/  IMAD.MOV.U32 R10, RZ, RZ, R14 ;  /* 0x000000ffff0a7224 */ /* 0x001fc400078e000e */
[----:B------:R-:W-:-:S05]  /*488b0*/  IMAD.MOV.U32 R11, RZ, RZ, R13 ;  /* 0x000000ffff0b7224 */ /* 0x000fca00078e000d */
[----:B------:R0:W-:Y:S02]  /*488c0*/  STL.64 [R1+0x1ab8], R10 ;  /* 0x001ab80a01007387 */ /* 0x0001e40000100a00 */
[----:B0-----:R-:W-:Y:S02]  /*488d0*/  IMAD.MOV.U32 R10, RZ, RZ, R8 ;  /* 0x000000ffff0a7224 */ /* 0x001fe400078e0008 */
[----:B------:R-:W-:-:S05]  /*488e0*/  IMAD.MOV.U32 R11, RZ, RZ, R5 ;  /* 0x000000ffff0b7224 */ /* 0x000fca00078e0005 */
[----:B------:R0:W-:Y:S02]  /*488f0*/  STL.64 [R1+0x1ad0], R10 ;  /* 0x001ad00a01007387 */ /* 0x0001e40000100a00 */
[----:B0-----:R-:W-:Y:S02]  /*48900*/  IMAD.MOV.U32 R10, RZ, RZ, R12 ;  /* 0x000000ffff0a7224 */ /* 0x001fe400078e000c */
[----:B------:R-:W-:Y:S01]  /*48910*/  IMAD.MOV.U32 R11, RZ, RZ, R9 ;  /* 0x000000ffff0b7224 */ /* 0x000fe200078e0009 */
[----:B---3--:R-:W-:Y:S01]  /*48920*/  HMMA.16816.F32.BF16 R24, R16, R22, R24 ;  /* 0x000000161018723c */ /* 0x008fe20000041818 */
[----:B------:R-:W-:Y:S02]  /*48930*/  IMAD.MOV.U32 R8, RZ, RZ, R22 ;  /* 0x000000ffff087224 */ /* 0x000fe400078e0016 */
[----:B------:R-:W-:Y:S02]  /*48940*/  IMAD.MOV.U32 R5, RZ, RZ, R23 ;  /* 0x000000ffff057224 */ /* 0x000fe400078e0017 */
[----:B------:R-:W-:-:S02]  /*48950*/  IMAD.MOV.U32 R22, RZ, RZ, R8 ;  /* 0x000000ffff167224 */ /* 0x000fc400078e0008 */
[----:B------:R-:W-:-:S12]  /*48960*/  IMAD.MOV.U32 R23, RZ, RZ, R5 ;  /* 0x000000ffff177224 */ /* 0x000fd800078e0005 */
[----:B------:R-:W-:Y:S02]  /*48970*/  IMAD.MOV.U32 R20, RZ, RZ, R25 ;  /* 0x000000ffff147224 */ /* 0x000fe400078e0019 */
[----:B------:R-:W-:Y:S01]  /*48980*/  IMAD.MOV.U32 R21, RZ, RZ, R27 ;  /* 0x000000ffff157224 */ /* 0x000fe200078e001b */
[----:B------:R-:W-:Y:S04]  /*48990*/  STL.64 [R1+0x490], R24 ;  /* 0x0004901801007387 */ /* 0x000fe80000100a00 */
[----:B------:R0:W-:Y:S04]  /*489a0*/  STL.64 [R1+0x498], R26 ;  /* 0x0004981a01007387 */ /* 0x0001e80000100a00 */
[----:B0-----:R-:W2:Y:S04]  /*489b0*/  LDL.LU.64 R26, [R1+0x1b18] ;  /* 0x001b1800011a7983 */ /* 0x001ea80000300a00 */
[----:B------:R0:W-:Y:S04]  /*489c0*/  STL.64 [R1+0x1ae8], R10 ;  /* 0x001ae80a01007387 */ /* 0x0001e80000100a00 */
[----:B------:R1:W-:Y:S04]  /*489d0*/  STL [R1+0x180c], R20 ;  /* 0x00180c1401007387 */ /* 0x0003e80000100800 */
[----:B------:R3:W-:Y:S04]  /*489e0*/  STL [R1+0x1808], R21 ;  /* 0x0018081501007387 */ /* 0x0007e80000100800 */
[----:B------:R-:W4:Y:S04]  /*489f0*/  LDL.LU R12, [R1+0x2d0] ;  /* 0x0002d000010c7983 */ /* 0x000f280000300800 */
[----:B------:R-:W4:Y:S04]  /*48a00*/  LDL.LU R13, [R1+0x2d4] ;  /* 0x0002d400010d7983 */ /* 0x000f280000300800 */
[----:B------:R-:W4:Y:S04]  /*48a10*/  LDL.LU R14, [R1+0x2d8] ;  /* 0x0002d800010e7983 */ /* 0x000f280000300800 */
[----:B------:R-:W4:Y:S01]  /*48a20*/  LDL.LU R15, [R1+0x2dc] ;  /* 0x0002dc00010f7983 */ /* 0x000f220000300800 */
[----:B0-----:R-:W-:-:S02]  /*48a30*/  IMAD.MOV.U32 R10, RZ, RZ, R4 ;  /* 0x000000ffff0a7224 */ /* 0x001fc400078e0004 */
[----:B------:R-:W-:-:S05]  /*48a40*/  IMAD.MOV.U32 R11, RZ, RZ, R0 ;  /* 0x000000ffff0b7224 */ /* 0x000fca00078e0000 */
[----:B------:R-:W-:Y:S04]  /*48a50*/  STL.64 [R1+0x1b00], R10 ;  /* 0x001b000a01007387 */ /* 0x000fe80000100a00 */
[----:B------:R0:W-:Y:S04]  /*48a60*/  STL.64 [R1+0x1a98], R22 ;  /* 0x001a981601007387 */ /* 0x0001e80000100a00 */
[----:B-1----:R-:W2:Y:S04]  /*48a70*/  LDL.LU R20, [R1+0x270] ;  /* 0x0002700001147983 */ /* 0x002ea80000300800 */
[----:B---3--:R-:W2:Y:S04]  /*48a80*/  LDL.LU R21, [R1+0x274] ;  /* 0x0002740001157983 */ /* 0x008ea80000300800 */
        /* <DEDUP_REMOVED lines=24> */
[----:B------:R-:W3:Y:S01]  /*48c10*/  LDL.LU R23, [R1+0x2ac] ;  /* 0x0002ac0001177983 */ /* 0x000ee20000300800 */
[----:B------:R-:W-:Y:S01]  /*48c20*/  IMAD.MOV.U32 R17, RZ, RZ, R14 ;  /* 0x000000ffff117224 */ /* 0x000fe200078e000e */
[----:B------:R-:W-:-:S02]  /*48c30*/  MOV R16, R12 ;  /* 0x0000000c00107202 */ /* 0x000fc40000000f00 */
        /* <DEDUP_REMOVED lines=10> */
[----:B------:R0:W-:Y:S04]  /*48ce0*/  STL [R1+0x1814], R16 ;  /* 0x0018141001007387 */ /* 0x0001e80000100800 */
[----:B------:R1:W-:Y:S04]  /*48cf0*/  STL [R1+0x1810], R17 ;  /* 0x0018101101007387 */ /* 0x0003e80000100800 */
[----:B0-----:R-:W4:Y:S04]  /*48d00*/  LDL.LU R16, [R1+0x150] ;  /* 0x0001500001107983 */ /* 0x001f280000300800 */
[----:B-1----:R-:W4:Y:S04]  /*48d10*/  LDL.LU R17, [R1+0x154] ;  /* 0x0001540001117983 */ /* 0x002f280000300800 */
[----:B------:R-:W4:Y:S04]  /*48d20*/  LDL.LU R18, [R1+0x158] ;  /* 0x0001580001127983 */ /* 0x000f280000300800 */
[----:B------:R-:W4:Y:S01]  /*48d30*/  LDL.LU R19, [R1+0x15c] ;  /* 0x00015c0001137983 */ /* 0x000f220000300800 */
        /* <DEDUP_REMOVED lines=29> */
[----:B--2---:R-:W-:Y:S01]  /*48f10*/  HMMA.16816.F32.BF16 R20, R12, R10, R20 ;  /* 0x0000000a0c14723c */ /* 0x004fe20000041814 */
[----:B------:R-:W-:-:S15]  /*48f20*/  IMAD.MOV.U32 R0, RZ, RZ, R11 ;  /* 0x000000ffff007224 */ /* 0x000fde00078e000b */
[----:B------:R-:W-:-:S03]  /*48f30*/  NOP ;  /* 0x0000000000007918 */ /* 0x000fc60000000000 */
        /* <DEDUP_REMOVED lines=8> */
[----:B------:R0:W-:Y:S04]  /*48fc0*/  STL.64 [R1+0x4a0], R20 ;  /* 0x0004a01401007387 */ /* 0x0001e80000100a00 */
[----:B------:R-:W-:Y:S04]  /*48fd0*/  STL.64 [R1+0x4a8], R22 ;  /* 0x0004a81601007387 */ /* 0x000fe80000100a00 */
[----:B0-----:R-:W3:Y:S01]  /*48fe0*/  LDL.LU R21, [R1+0x7e0] ;  /* 0x0007e00001157983 */ /* 0x001ee20000300800 */
[----:B----4-:R-:W-:-:S15]  /*48ff0*/  HMMA.16816.F32.BF16 R16, R12, R6, R16 ;  /* 0x000000060c10723c */ /* 0x010fde0000041810 */
[----:B------:R-:W-:-:S04]  /*49000*/  NOP ;  /* 0x0000000000007918 */ /* 0x000fc80000000000 */
[----:B------:R-:W-:Y:S01]  /*49010*/  IMAD.MOV.U32 R12, RZ, RZ, R16 ;  /* 0x000000ffff0c7224 */ /* 0x000fe200078e0010 */
[----:B---3--:R0:W-:Y:S04]  /*49020*/  STL [R1+0x1a38], R21 ;  /* 0x001a381501007387 */ /* 0x0081e80000100800 */
[----:B------:R-:W2:Y:S04]  /*49030*/  LDL.LU R20, [R1+0x230] ;  /* 0x0002300001147983 */ /* 0x000ea80000300800 */
[----:B0-----:R-:W2:Y:S04]  /*49040*/  LDL.LU R21, [R1+0x234] ;  /* 0x0002340001157983 */ /* 0x001ea80000300800 */
[----:B------:R-:W2:Y:S04]  /*49050*/  LDL.LU R22, [R1+0x238] ;  /* 0x0002380001167983 */ /* 0x000ea80000300800 */
[----:B------:R-:W2:Y:S04]  /*49060*/  LDL.LU R23, [R1+0x23c] ;  /* 0x00023c0001177983 */ /* 0x000ea80000300800 */
[----:B------:R0:W-:Y:S04]  /*49070*/  STL.64 [R1+0x470], R16 ;  /* 0x0004701001007387 */ /* 0x0001e80000100a00 */
[----:B------:R-:W-:Y:S04]  /*49080*/  STL.64 [R1+0x478], R18 ;  /* 0x0004781201007387 */ /* 0x000fe80000100a00 */
[----:B0-----:R-:W3:Y:S01]  /*49090*/  LDL.LU.64 R16, [R1+0x5d8] ;  /* 0x0005d80001107983 */ /* 0x001ee20000300a00 */
[----:B------:R-:W-:-:S03]  /*490a0*/  IMAD.MOV.U32 R13, RZ, RZ, R18 ;  /* 0x000000ffff0d7224 */ /* 0x000fc600078e0012 */
[----:B---3--:R-:W-:Y:S04]  /*490b0*/  STL.64 [R1+0x1a70], R16 ;  /* 0x001a701001007387 */ /* 0x008fe80000100a00 */
[----:B------:R-:W3:Y:S04]  /*490c0*/  LDL.LU.64 R28, [R1+0x5d0] ;  /* 0x0005d000011c7983 */ /* 0x000ee80000300a00 */
[----:B------:R-:W-:Y:S04]  /*490d0*/  STL [R1+0x181c], R12 ;  /* 0x00181c0c01007387 */ /* 0x000fe80000100800 */
[----:B------:R-:W-:Y:S04]  /*490e0*/  STL [R1+0x1818], R13 ;  /* 0x0018180d01007387 */ /* 0x000fe80000100800 */
[----:B------:R-:W4:Y:S01]  /*490f0*/  LDL.LU.64 R14, [R1+0x48] ;  /* 0x00004800010e7983 */ /* 0x000f220000300a00 */
[----:B------:R-:W-:-:S02]  /*49100*/  IMAD.MOV.U32 R5, RZ, RZ, R26 ;  /* 0x000000ffff057224 */ /* 0x000fc400078e001a */
[----:B------:R-:W-:Y:S01]  /*49110*/  IMAD.MOV.U32 R4, RZ, RZ, R27 ;  /* 0x000000ffff047224 */ /* 0x000fe200078e001b */
[----:B----4-:R2:W-:Y:S02]  /*49120*/  STL.64 [R1+0x1a68], R14 ;  /* 0x001a680e01007387 */ /* 0x0105e40000100a00 */
[----:B--2---:R-:W-:-:S15]  /*49130*/  HMMA.16816.F32.BF16 R12, R8, R26, R20 ;  /* 0x0000001a080c723c */ /* 0x004fde0000041814 */
[----:B------:R-:W-:-:S04]  /*49140*/  NOP ;  /* 0x0000000000007918 */ /* 0x000fc80000000000 */
[----:B------:R-:W-:Y:S04]  /*49150*/  STL.64 [R1+0x7b0], R12 ;  /* 0x0007b00c01007387 */ /* 0x000fe80000100a00 */
[----:B------:R0:W-:Y:S04]  /*49160*/  STL.64 [R1+0x7b8], R14 ;  /* 0x0007b80e01007387 */ /* 0x0001e80000100a00 */
[----:B------:R-:W2:Y:S04]  /*49170*/  LDL.LU R16, [R1+0x220] ;  /* 0x0002200001107983 */ /* 0x000ea80000300800 */
[----:B------:R-:W2:Y:S04]  /*49180*/  LDL.LU R17, [R1+0x224] ;  /* 0x0002240001117983 */ /* 0x000ea80000300800 */
[----:B------:R-:W2:Y:S04]  /*49190*/  LDL.LU R18, [R1+0x228] ;  /* 0x0002280001127983 */ /* 0x000ea80000300800 */
[----:B------:R-:W2:Y:S04]  /*491a0*/  LDL.LU R19, [R1+0x22c] ;  /* 0x00022c0001137983 */ /* 0x000ea80000300800 */
[----:B0-----:R-:W2:Y:S04]  /*491b0*/  LDL.LU.64 R14, [R1+0x58] ;  /* 0x00005800010e7983 */ /* 0x001ea80000300a00 */
[----:B------:R-:W-:Y:S04]  /*491c0*/  STL.64 [R1+0x1a20], R6 ;  /* 0x001a200601007387 */ /* 0x000fe80000100a00 */
[----:B------:R0:W-:Y:S04]  /*491d0*/  STL.64 [R1+0x1a18], R4 ;  /* 0x001a180401007387 */ /* 0x0001e80000100a00 */
[----:B0-----:R-:W4:Y:S04]  /*491e0*/  LDL.LU R4, [R1+0x1e0] ;  /* 0x0001e00001047983 */ /* 0x001f280000300800 */
        /* <DEDUP_REMOVED lines=8> */
[----:B------:R1:W-:Y:S04]  /*49270*/  STL.64 [R1+0x1a40], R20 ;  /* 0x001a401401007387 */ /* 0x0003e80000100a00 */
[----:B0-----:R-:W2:Y:S01]  /*49280*/  LDL.LU.64 R22, [R1+0x38] ;  /* 0x0000380001167983 */ /* 0x001ea20000300a00 */
        /* <DEDUP_REMOVED lines=8> */
[----:B0-----:R-:W4:Y:S04]  /*49310*/  LDL.LU.64 R6, [R1+0x28] ;  /* 0x0000280001067983 */ /* 0x001f280000300a00 */
[----:B----4-:R0:W-:Y:S04]  /*49320*/  STL.64 [R1+0x1a50], R6 ;  /* 0x001a500601007387 */ /* 0x0101e80000100a00 */
[----:B-1----:R-:W4:Y:S04]  /*49330*/  LDL.LU R4, [R1+0x200] ;  /* 0x0002000001047983 */ /* 0x002f280000300800 */
[----:B------:R-:W4:Y:S04]  /*49340*/  LDL.LU R5, [R1+0x204] ;  /* 0x0002040001057983 */ /* 0x000f280000300800 */
[----:B0-----:R-:W4:Y:S04]  /*49350*/  LDL.LU R6, [R1+0x208] ;  /* 0x0002080001067983 */ /* 0x001f280000300800 */
[----:B------:R-:W4:Y:S04]  /*49360*/  LDL.LU R7, [R1+0x20c] ;  /* 0x00020c0001077983 */ /* 0x000f280000300800 */
[----:B------:R-:W2:Y:S04]  /*49370*/  LDL.LU R24, [R1+0x1d0] ;  /* 0x0001d00001187983 */ /* 0x000ea80000300800 */
[----:B------:R-:W2:Y:S04]  /*49380*/  LDL.LU R25, [R1+0x1d4] ;  /* 0x0001d40001197983 */ /* 0x000ea80000300800 */
[----:B------:R0:W-:Y:S04]  /*49390*/  STL.64 [R1+0x730], R16 ;  /* 0x0007301001007387 */ /* 0x0001e80000100a00 */
[----:B------:R1:W-:Y:S04]  /*493a0*/  STL.64 [R1+0x738], R18 ;  /* 0x0007381201007387 */ /* 0x0003e80000100a00 */
[----:B0-----:R-:W2:Y:S01]  /*493b0*/  LDL.LU.64 R16, [R1+0x1a70] ;  /* 0x001a700001107983 */ /* 0x001ea20000300a00 */
[----:B-1----:R-:W-:-:S02]  /*493c0*/  IMAD.MOV.U32 R19, RZ, RZ, R14 ;  /* 0x000000ffff137224 */ /* 0x002fc400078e000e */
[----:B------:R-:W-:Y:S02]  /*493d0*/  IMAD.MOV.U32 R18, RZ, RZ, R15 ;  /* 0x000000ffff127224 */ /* 0x000fe400078e000f */
[----:B------:R-:W2:Y:S01]  /*493e0*/  LDL.LU.64 R14, [R1+0x1a68] ;  /* 0x001a6800010e7983 */ /* 0x000ea20000300a00 */
[----:B------:R-:W-:Y:S02]  /*493f0*/  IMAD.MOV.U32 R26, RZ, RZ, R3 ;  /* 0x000000ffff1a7224 */ /* 0x000fe400078e0003 */
[----:B------:R-:W-:Y:S01]  /*49400*/  IMAD.MOV.U32 R27, RZ, RZ, R2 ;  /* 0x000000ffff1b7224 */ /* 0x000fe200078e0002 */
[----:B--2---:R-:W-:Y:S01]  /*49410*/  HMMA.16816.F32.BF16 R20, R8, R14, R20 ;  /* 0x0000000e0814723c */ /* 0x004fe20000041814 */
[----:B------:R-:W-:Y:S02]  /*49420*/  IMAD.MOV.U32 R3, RZ, RZ, R14 ;  /* 0x000000ffff037224 */ /* 0x000fe400078e000e */
[----:B------:R-:W-:-:S15]  /*49430*/  IMAD.MOV.U32 R2, RZ, RZ, R15 ;  /* 0x000000ffff027224 */ /* 0x000fde00078e000f */
[----:B------:R-:W-:Y:S01]  /*49440*/  NOP ;  /* 0x0000000000007918 */ /* 0x000fe20000000000 */
[----:B------:R-:W-:Y:S04]  /*49450*/  STL.64 [R1+0x6b0], R20 ;  /* 0x0006b01401007387 */ /* 0x000fe80000100a00 */
[----:B------:R0:W-:Y:S04]  /*49460*/  STL.64 [R1+0x6b8], R22 ;  /* 0x0006b81601007387 */ /* 0x0001e80000100a00 */
[----:B0-----:R-:W4:Y:S04]  /*49470*/  LDL.LU.64 R22, [R1+0x1a60] ;  /* 0x001a600001167983 */ /* 0x001f280000300a00 */
        /* <DEDUP_REMOVED lines=11> */
[----:B--2---:R0:W-:Y:S04]  /*49530*/  STL.64 [R1+0x1970], R14 ;  /* 0x0019700e01007387 */ /* 0x0041e80000100a00 */
[----:B------:R1:W-:Y:S04]  /*49540*/  STL.64 [R1+0x1968], R12 ;  /* 0x0019680c01007387 */ /* 0x0003e80000100a00 */
[----:B0-----:R-:W2:Y:S01]  /*49550*/  LDL.LU R14, [R1+0x18] ;  /* 0x00001800010e7983 */ /* 0x001ea20000300800 */
[----:B------:R-:W-:-:S03]  /*49560*/  IMAD.MOV.U32 R15, RZ, RZ, R0 ;  /* 0x000000ffff0f7224 */ /* 0x000fc600078e0000 */
[----:B------:R-:W4:Y:S04]  /*49570*/  LDL.LU R0, [R1+0x1a58] ;  /* 0x001a580001007983 */ /* 0x000f280000300800 */
[----:B------:R-:W-:Y:S04]  /*49580*/  STL.64 [R1+0x640], R4 ;  /* 0x0006400401007387 */ /* 0x000fe80000100a00 */
[----:B------:R0:W-:Y:S01]  /*49590*/  STL.64 [R1+0x648], R6 ;  /* 0x0006480601007387 */ /* 0x0001e20000100a00 */
[----:B-1----:R-:W-:Y:S02]  /*495a0*/  IMAD.MOV.U32 R13, RZ, RZ, R22 ;  /* 0x000000ffff0d7224 */ /* 0x002fe400078e0016 */
[----:B------:R-:W-:Y:S01]  /*495b0*/  IMAD.MOV.U32 R12, RZ, RZ, R23 ;  /* 0x000000ffff0c7224 */ /* 0x000fe200078e0017 */
[----:B0-----:R-:W2:Y:S04]  /*495c0*/  LDL.LU.64 R6, [R1+0x1a50] ;  /* 0x001a500001067983 */ /* 0x001ea80000300a00 */
[----:B------:R-:W2:Y:S04]  /*495d0*/  LDL.LU.64 R22, [R1+0x1a48] ;  /* 0x001a480001167983 */ /* 0x000ea80000300a00 */
[----:B------:R-:W2:Y:S02]  /*495e0*/  LDL.LU.64 R20, [R1+0x1a40] ;  /* 0x001a400001147983 */ /* 0x000ea40000300a00 */
[----:B--2---:R-:W-:-:S15]  /*495f0*/  HMMA.16816.F32.BF16 R20, R8, R6, R20 ;  /* 0x000000060814723c */ /* 0x004fde0000041814 */
[----:B------:R-:W-:-:S04]  /*49600*/  NOP ;  /* 0x0000000000007918 */ /* 0x000fc80000000000 */
[----:B------:R0:W-:Y:S04]  /*49610*/  STL.64 [R1+0x5a0], R20 ;  /* 0x0005a01401007387 */ /* 0x0001e80000100a00 */
[----:B------:R1:W-:Y:S04]  /*49620*/  STL.64 [R1+0x5a8], R22 ;  /* 0x0005a81601007387 */ /* 0x0003e80000100a00 */
[----:B0-----:R-:W2:Y:S01]  /*49630*/  LDL.LU R21, [R1+0x1a38] ;  /* 0x001a380001157983 */ /* 0x001ea20000300800 */
[----:B-1----:R-:W-:Y:S02]  /*49640*/  IMAD.MOV.U32 R22, RZ, RZ, R6 ;  /* 0x000000ffff167224 */ /* 0x002fe400078e0006 */
[----:B------:R-:W-:-:S02]  /*49650*/  IMAD.MOV.U32 R20, RZ, RZ, R7 ;  /* 0x000000ffff147224 */ /* 0x000fc400078e0007 */
        /* <DEDUP_REMOVED lines=10> */
[----:B------:R-:W-:-:S05]  /*49700*/  IMAD.MOV.U32 R15, RZ, RZ, R20 ;  /* 0x000000ffff0f7224 */ /* 0x000fca00078e0014 */
[----:B------:R0:W-:Y:S02]  /*49710*/  STL.64 [R1+0x1998], R14 ;  /* 0x0019980e01007387 */ /* 0x0001e40000100a00 */
[----:B0-----:R-:W-:Y:S01]  /*49720*/  IMAD.MOV.U32 R14, RZ, RZ, R13 ;  /* 0x000000ffff0e7224 */ /* 0x001fe200078e000d */
[----:B------:R-:W-:-:S05]  /*49730*/  MOV R15, R12 ;  /* 0x0000000c000f7202 */ /* 0x000fca0000000f00 */
[----:B------:R0:W-:Y:S02]  /*49740*/  STL.64 [R1+0x19b0], R14 ;  /* 0x0019b00e01007387 */ /* 0x0001e40000100a00 */
[----:B0-----:R-:W-:Y:S02]  /*49750*/  IMAD.MOV.U32 R14, RZ, RZ, R3 ;  /* 0x000000ffff0e7224 */ /* 0x001fe400078e0003 */
[----:B------:R-:W-:-:S05]  /*49760*/  IMAD.MOV.U32 R15, RZ, RZ, R2 ;  /* 0x000000ffff0f7224 */ /* 0x000fca00078e0002 */
[----:B------:R0:W-:Y:S04]  /*49770*/  STL.64 [R1+0x19c8], R14 ;  /* 0x0019c80e01007387 */ /* 0x0001e80000100a00 */
[----:B0-----:R-:W2:Y:S02]  /*49780*/  LDL.LU.64 R14, [R1+0x8] ;  /* 0x00000800010e7983 */ /* 0x001ea40000300a00 */
[----:B--2---:R-:W-:Y:S01]  /*49790*/  HMMA.16816.F32.BF16 R24, R8, R14, R24 ;  /* 0x0000000e0818723c */ /* 0x004fe20000041818 */
[----:B------:R-:W-:Y:S02]  /*497a0*/  IMAD.MOV.U32 R3, RZ, RZ, R14 ;  /* 0x000000ffff037224 */ /* 0x000fe400078e000e */
[----:B------:R-:W-:Y:S02]  /*497b0*/  IMAD.MOV.U32 R2, RZ, RZ, R15 ;  /* 0x000000ffff027224 */ /* 0x000fe400078e000f */
[----:B------:R-:W-:-:S02]  /*497c0*/  IMAD.MOV.U32 R14, RZ, RZ, R19 ;  /* 0x000000ffff0e7224 */ /* 0x000fc400078e0013 */
[----:B------:R-:W-:-:S12]  /*497d0*/  IMAD.MOV.U32 R15, RZ, RZ, R18 ;  /* 0x000000ffff0f7224 */ /* 0x000fd800078e0012 */
[----:B------:R-:W-:Y:S02]  /*497e0*/  IMAD.MOV.U32 R22, RZ, RZ, R25 ;  /* 0x000000ffff167224 */ /* 0x000fe400078e0019 */
[----:B------:R-:W-:Y:S01]  /*497f0*/  IMAD.MOV.U32 R23, RZ, RZ, R27 ;  /* 0x000000ffff177224 */ /* 0x000fe200078e001b */
[----:B------:R-:W-:Y:S04]  /*49800*/  STL.64 [R1+0x4b0], R24 ;  /* 0x0004b01801007387 */ /* 0x000fe80000100a00 */
[----:B------:R-:W-:Y:S04]  /*49810*/  STL.64 [R1+0x4b8], R26 ;  /* 0x0004b81a01007387 */ /* 0x000fe80000100a00 */
[----:B------:R-:W-:Y:S04]  /*49820*/  STL.64 [R1+0x19e0], R14 ;  /* 0x0019e00e01007387 */ /* 0x000fe80000100a00 */
[----:B------:R-:W-:Y:S04]  /*49830*/  STL [R1+0x1824], R22 ;  /* 0x0018241601007387 */ /* 0x000fe80000100800 */
[----:B------:R-:W-:Y:S04]  /*49840*/  STL [R1+0x1820], R23 ;  /* 0x0018201701007387 */ /* 0x000fe80000100800 */
[----:B------:R0:W-:Y:S04]  /*49850*/  STL [R1+0x1978], R21 ;  /* 0x0019781501007387 */ /* 0x0001e80000100800 */
[----:B------:R-:W2:Y:S04]  /*49860*/  LDL.LU R20, [R1+0x90] ;  /* 0x0000900001147983 */ /* 0x000ea80000300800 */
[----:B0-----:R-:W2:Y:S04]  /*49870*/  LDL.LU R21, [R1+0x94] ;  /* 0x0000940001157983 */ /* 0x001ea80000300800 */
        /* <DEDUP_REMOVED lines=10> */
[----:B------:R-:W2:Y:S01]  /*49920*/  LDL.LU R22, [R1+0xa8] ;  /* 0x0000a80001167983 */ /* 0x000ea20000300800 */
[----:B----4-:R-:W-:-:S03]  /*49930*/  IMAD.MOV.U32 R23, RZ, RZ, R0 ;  /* 0x000000ffff177224 */ /* 0x010fc600078e0000 */
        /* <DEDUP_REMOVED lines=19> */
[----:B------:R-:W2:Y:S01]  /*49a70*/  LDL.LU R23, [R1+0xdc] ;  /* 0x0000dc0001177983 */ /* 0x000ea20000300800 */
[----:B---3--:R-:W-:Y:S03]  /*49a80*/  HMMA.16816.F32.BF16 R8, R8, R6, R24 ;  /* 0x000000060808723c */ /* 0x008fe60000041818 */
[----:B--2---:R-:W-:Y:S04]  /*49a90*/  STL.64 [R1+0x19f0], R22 ;  /* 0x0019f01601007387 */ /* 0x004fe80000100a00 */
[----:B------:R0:W-:Y:S04]  /*49aa0*/  STL.64 [R1+0x19e8], R20 ;  /* 0x0019e81401007387 */ /* 0x0001e80000100a00 */
[----:B0-----:R-:W2:Y:S04]  /*49ab0*/  LDL.LU R20, [R1+0xe0] ;  /* 0x0000e00001147983 */ /* 0x001ea80000300800 */
[----:B------:R-:W2:Y:S04]  /*49ac0*/  LDL.LU R21, [R1+0xe4] ;  /* 0x0000e40001157983 */ /* 0x000ea80000300800 */
[----:B------:R-:W2:Y:S01]  /*49ad0*/  LDL.LU R22, [R1+0xe8] ;  /* 0x0000e80001167983 */ /* 0x000ea20000300800 */
[----:B----4-:R-:W-:-:S03]  /*49ae0*/  IMAD.MOV.U32 R23, RZ, RZ, R0 ;  /* 0x000000ffff177224 */ /* 0x010fc600078e0000 */
[----:B------:R-:W3:Y:S04]  /*49af0*/  LDL.LU R0, [R1+0x1a08] ;  /* 0x001a080001007983 */ /* 0x000ee80000300800 */
[----:B------:R-:W2:Y:S04]  /*49b00*/  LDL.LU.64 R26, [R1+0x1a00] ;  /* 0x001a0000011a7983 */ /* 0x000ea80000300a00 */
[----:B------:R-:W2:Y:S01]  /*49b10*/  LDL.LU.64 R24, [R1+0x19f8] ;  /* 0x0019f80001187983 */ /* 0x000ea20000300a00 */
[----:B------:R-:W-:Y:S02]  /*49b20*/  IMAD.MOV.U32 R14, RZ, RZ, R5 ;  /* 0x000000ffff0e7224 */ /* 0x000fe400078e0005 */
[----:B------:R-:W-:Y:S01]  /*49b30*/  IMAD.MOV.U32 R15, RZ, RZ, R4 ;  /* 0x000000ffff0f7224 */ /* 0x000fe200078e0004 */
[----:B------:R0:W-:Y:S01]  /*49b40*/  STL.64 [R1+0x220], R8 ;  /* 0x0002200801007387 */ /* 0x0001e20000100a00 */
[----:B------:R-:W-:-:S03]  /*49b50*/  IMAD.MOV.U32 R19, RZ, RZ, R10 ;  /* 0x000000ffff137224 */ /* 0x000fc600078e000a */
[----:B------:R-:W-:Y:S01]  /*49b60*/  STL.64 [R1+0x228], R10 ;  /* 0x0002280a01007387 */ /* 0x000fe20000100a00 */
[----:B0-----:R-:W-:-:S05]  /*49b70*/  IMAD.MOV.U32 R9, RZ, RZ, R8 ;  /* 0x000000ffff097224 */ /* 0x001fca00078e0008 */
[----:B------:R-:W-:Y:S04]  /*49b80*/  STL [R1+0x182c], R9 ;  /* 0x00182c0901007387 */ /* 0x000fe80000100800 */
[----:B------:R-:W-:Y:S01]  /*49b90*/  STL [R1+0x1828], R19 ;  /* 0x0018281301007387 */ /* 0x000fe20000100800 */
        /* <DEDUP_REMOVED lines=31> */
[----:B------:R-:W2:-:S15]  /*49d90*/  LDL.LU R21, [R1+0x1978] ;  /* 0x0019780001157983 */ /* 0x000e9e0000300800 */
[----:B------:R-:W-:Y:S02]  /*49da0*/  NOP ;  /* 0x0000000000007918 */ /* 0x000fe40000000000 */
[----:B------:R-:W-:Y:S04]  /*49db0*/  STL.64 [R1+0x480], R12 ;  /* 0x0004800c01007387 */ /* 0x000fe80000100a00 */
[----:B------:R0:W-:Y:S04]  /*49dc0*/  STL.64 [R1+0x488], R14 ;  /* 0x0004880e01007387 */ /* 0x0001e80000100a00 */
[----:B0-----:R-:W4:Y:S04]  /*49dd0*/  LDL.LU.64 R14, [R1+0x1970] ;  /* 0x00197000010e7983 */ /* 0x001f280000300a00 */
[----:B------:R-:W4:Y:S01]  /*49de0*/  LDL.LU.64 R12, [R1+0x1968] ;  /* 0x00196800010c7983 */ /* 0x000f220000300a00 */
[----:B------:R-:W-:-:S02]  /*49df0*/  IMAD.MOV.U32 R10, RZ, RZ, R3 ;  /* 0x000000ffff0a7224 */ /* 0x000fc400078e0003 */
[----:B------:R-:W-:Y:S02]  /*49e00*/  IMAD.MOV.U32 R11, RZ, RZ, R2 ;  /* 0x000000ffff0b7224 */ /* 0x000fe400078e0002 */
[----:B------:R-:W0:Y:S05]  /*49e10*/  LDC R2, c[0x0][0x3a8] ;  /* 0x0000ea00ff027b82 */ /* 0x000e2a0000000800 */
[----:B----4-:R-:W-:Y:S01]  /*49e20*/  HMMA.16816.F32.BF16 R8, R24, R10, R12 ;  /* 0x0000000a1808723c */ /* 0x010fe2000004180c */
[----:B------:R-:W4:Y:S04]  /*49e30*/  LDL.LU.64 R14, [R1+0x1960] ;  /* 0x00196000010e7983 */ /* 0x000f280000300a00 */
[----:B------:R-:W4:Y:S01]  /*49e40*/  LDL.LU.64 R12, [R1+0x1958] ;  /* 0x00195800010c7983 */ /* 0x000f220000300a00 */
[----:B0-----:R-:W-:-:S04]  /*49e50*/  IMAD.SHL.U32 R2, R2, 0x80, RZ ;  /* 0x0000008002027824 */ /* 0x001fc800078e00ff */
[----:B------:R-:W-:-:S05]  /*49e60*/  IMAD.SHL.U32 R2, R2, 0x2, RZ ;  /* 0x0000000202027824 */ /* 0x000fca00078e00ff */
[-C--:B------:R-:W-:Y:S02]  /*49e70*/  IADD3 R3, P0, PT, R16, R2.reuse, RZ ;  /* 0x0000000210037210 */ /* 0x080fe40007f1e0ff */
[----:B------:R-:W-:-:S03]  /*49e80*/  IADD3 R4, P1, PT, R28, R2, RZ ;  /* 0x000000021c047210 */ /* 0x000fc60007f3e0ff */
[--C-:B---3--:R-:W-:Y:S01]  /*49e90*/  IMAD.X R5, R17, 0x1, R0.reuse, P0 ;  /* 0x0000000111057824 */ /* 0x108fe200000e0600 */
[----:B------:R-:W-:Y:S04]  /*49ea0*/  STL [R1+0x1830], R3 ;  /* 0x0018300301007387 */ /* 0x000fe80000100800 */
[----:B------:R0:W-:Y:S04]  /*49eb0*/  STL.64 [R1+0x450], R8 ;  /* 0x0004500801007387 */ /* 0x0001e80000100a00 */
[----:B------:R-:W-:Y:S04]  /*49ec0*/  STL.64 [R1+0x458], R10 ;  /* 0x0004580a01007387 */ /* 0x000fe80000100a00 */
[----:B------:R-:W-:Y:S04]  /*49ed0*/  STL [R1+0x1834], R4 ;  /* 0x0018340401007387 */ /* 0x000fe80000100800 */
[----:B------:R4:W-:Y:S01]  /*49ee0*/  STL [R1+0x1838], R5 ;  /* 0x0018380501007387 */ /* 0x0009e20000100800 */
[----:B--2---:R-:W-:Y:S01]  /*49ef0*/  IADD3 R21, PT, PT, R21, 0x1, RZ ;  /* 0x0000000115157810 */ /* 0x004fe20007ffe0ff */
[----:B0-----:R-:W-:-:S04]  /*49f00*/  IMAD.X R8, R29, 0x1, R0, P1 ;  /* 0x000000011d087824 */ /* 0x001fc800008e0600 */
[----:B------:R-:W-:Y:S04]  /*49f10*/  STL [R1+0x7e0], R21 ;  /* 0x0007e01501007387 */ /* 0x000fe80000100800 */
[----:B------:R-:W-:Y:S01]  /*49f20*/  STL [R1+0x183c], R8 ;  /* 0x00183c0801007387 */ /* 0x000fe20000100800 */
[----:B----4-:R-:W-:Y:S01]  /*49f30*/  HMMA.16816.F32.BF16 R4, R24, R6, R12 ;  /* 0x000000061804723c */ /* 0x010fe2000004180c */
[----:B------:R-:W0:-:S15]  /*49f40*/  LDC R27, c[0x0][0x3a8] ;  /* 0x0000ea00ff1b7b82 */ /* 0x000e1e0000000800 */
[----:B------:R-:W-:-:S03]  /*49f50*/  NOP ;  /* 0x0000000000007918 */ /* 0x000fc60000000000 */
[----:B------:R-:W-:Y:S04]  /*49f60*/  STL.64 [R1+0x460], R4 ;  /* 0x0004600401007387 */ /* 0x000fe80000100a00 */
[----:B------:R1:W-:Y:S04]  /*49f70*/  STL.64 [R1+0x468], R6 ;  /* 0x0004680601007387 */ /* 0x0003e80000100a00 */
[----:B------:R-:W2:Y:S04]  /*49f80*/  LDL.LU R2, [R1+0x15d4] ;  /* 0x0015d40001027983 */ /* 0x000ea80000300800 */
[----:B------:R-:W3:Y:S04]  /*49f90*/  LDL.LU R20, [R1+0x15bc] ;  /* 0x0015bc0001147983 */ /* 0x000ee80000300800 */
[----:B------:R-:W4:Y:S01]  /*49fa0*/  LDL.LU R25, [R1+0x15b4] ;  /* 0x0015b40001197983 */ /* 0x000f220000300800 */
[----:B------:R-:W-:-:S03]  /*49fb0*/  IMAD.MOV.U32 R24, RZ, RZ, R6 ;  /* 0x000000ffff187224 */ /* 0x000fc600078e0006 */
[----:B------:R-:W3:Y:S01]  /*49fc0*/  LDL.LU R26, [R1+0x15ac] ;  /* 0x0015ac00011a7983 */ /* 0x000ee20000300800 */
[----:B------:R-:W-:-:S03]  /*49fd0*/  IMAD.MOV.U32 R18, RZ, RZ, R4 ;  /* 0x000000ffff127224 */ /* 0x000fc600078e0004 */
[----:B-1----:R-:W3:Y:S04]  /*49fe0*/  LDL.LU R6, [R1+0x15d0] ;  /* 0x0015d00001067983 */ /* 0x002ee80000300800 */
        /* <DEDUP_REMOVED lines=10> */
[----:B-1----:R-:W4:Y:S04]  /*4a090*/  LDL.LU R18, [R1+0x15c4] ;  /* 0x0015c40001127983 */ /* 0x002f280000300800 */
[----:B------:R1:W-:Y:S04]  /*4a0a0*/  STL [R1+0x1840], R24 ;  /* 0x0018401801007387 */ /* 0x0003e80000100800 */
[----:B-1----:R-:W4:Y:S04]  /*4a0b0*/  LDL.LU R24, [R1+0x15cc] ;  /* 0x0015cc0001187983 */ /* 0x002f280000300800 */
[----:B------:R-:W4:Y:S01]  /*4a0c0*/  LDL.LU R10, [R1+0x15a8] ;  /* 0x0015a800010a7983 */ /* 0x000f220000300800 */
[----:B0-----:R-:W-:-:S03]  /*4a0d0*/  IMAD.SHL.U32 R27, R27, 0x80, RZ ;  /* 0x000000801b1b7824 */ /* 0x001fc600078e00ff */
[----:B------:R-:W4:Y:S04]  /*4a0e0*/  LDL.LU R11, [R1+0x157c] ;  /* 0x00157c00010b7983 */ /* 0x000f280000300800 */
[----:B------:R-:W4:Y:S04]  /*4a0f0*/  LDL.LU R23, [R1+0x15a0] ;  /* 0x0015a00001177983 */ /* 0x000f280000300800 */
[----:B------:R-:W4:Y:S04]  /*4a100*/  LDL.LU R22, [R1+0x1574] ;  /* 0x0015740001167983 */ /* 0x000f280000300800 */
[----:B------:R-:W4:Y:S01]  /*4a110*/  LDL.LU R13, [R1+0x1598] ;  /* 0x00159800010d7983 */ /* 0x000f220000300800 */
[----:B------:R-:W-:-:S03]  /*4a120*/  IMAD.SHL.U32 R27, R27, 0x2, RZ ;  /* 0x000000021b1b7824 */ /* 0x000fc600078e00ff */
[----:B------:R-:W4:Y:S04]  /*4a130*/  LDL.LU R12, [R1+0x156c] ;  /* 0x00156c00010c7983 */ /* 0x000f280000300800 */
[----:B------:R-:W4:Y:S04]  /*4a140*/  LDL.LU R14, [R1+0x1590] ;  /* 0x00159000010e7983 */ /* 0x000f280000300800 */
[----:B------:R-:W4:Y:S04]  /*4a150*/  LDL.LU R15, [R1+0x1564] ;  /* 0x00156400010f7983 */ /* 0x000f280000300800 */
[----:B------:R-:W4:Y:S01]  /*4a160*/  LDL.LU R17, [R1+0x1588] ;  /* 0x0015880001117983 */ /* 0x000f220000300800 */
[----:B------:R-:W-:-:S03]  /*4a170*/  ISETP.NE.U32.AND P0, PT, R21, UR6, PT ;  /* 0x0000000615007c0c */ /* 0x000fc6000bf05070 */
[----:B------:R-:W4:Y:S04]  /*4a180*/  LDL.LU R16, [R1+0x155c] ;  /* 0x00155c0001107983 */ /* 0x000f280000300800 */
[----:B------:R-:W4:Y:S01]  /*4a190*/  LDL.LU R21, [R1+0x1580] ;  /* 0x0015800001157983 */ /* 0x000f220000300800 */
[----:B--2---:R-:W-:-:S05]  /*4a1a0*/  IADD3 R2, P1, PT, R2, R27, RZ ;  /* 0x0000001b02027210 */ /* 0x004fca0007f3e0ff */
[----:B------:R0:W-:Y:S04]  /*4a1b0*/  STL [R1+0x15d4], R2 ;  /* 0x0015d40201007387 */ /* 0x0001e80000100800 */
[----:B0-----:R-:W2:Y:S01]  /*4a1c0*/  LDL.LU R2, [R1+0x1554] ;  /* 0x0015540001027983 */ /* 0x001ea20000300800 */
[-C--:B---3--:R-:W-:Y:S02]  /*4a1d0*/  IADD3 R20, P4, PT, R20, R27.reuse, RZ ;  /* 0x0000001b14147210 */ /* 0x088fe40007f9e0ff */
[-C--:B----4-:R-:W-:Y:S02]  /*4a1e0*/  IADD3 R25, P5, PT, R25, R27.reuse, RZ ;  /* 0x0000001b19197210 */ /* 0x090fe40007fbe0ff */
[-C--:B------:R-:W-:Y:S01]  /*4a1f0*/  IADD3 R26, P6, PT, R26, R27.reuse, RZ ;  /* 0x0000001b1a1a7210 */ /* 0x080fe20007fde0ff */
[----:B------:R-:W-:Y:S01]  /*4a200*/  IMAD.X R6, R6, 0x1, R0, P1 ;  /* 0x0000000106067824 */ /* 0x000fe200008e0600 */
[----:B------:R0:W-:Y:S01]  /*4a210*/  STL [R1+0x15bc], R20 ;  /* 0x0015bc1401007387 */ /* 0x0001e20000100800 */
[----:B------:R-:W-:-:S02]  /*4a220*/  IADD3 R7, P1, PT, R7, R27, RZ ;  /* 0x0000001b07077210 */ /* 0x000fc40007f3e0ff */
[-C--:B------:R-:W-:Y:S02]  /*4a230*/  IADD3 R18, P3, PT, R18, R27.reuse, RZ ;  /* 0x0000001b12127210 */ /* 0x080fe40007f7e0ff */
[----:B------:R-:W-:-:S03]  /*4a240*/  IADD3 R24, P2, PT, R24, R27, RZ ;  /* 0x0000001b18187210 */ /* 0x000fc60007f5e0ff */
[--C-:B------:R-:W-:Y:S02]  /*4a250*/  IMAD.X R29, R29, 0x1, R0.reuse, P3 ;  /* 0x000000011d1d7824 */ /* 0x100fe400018e0600 */
[----:B------:R-:W-:Y:S04]  /*4a260*/  STL [R1+0x15cc], R24 ;  /* 0x0015cc1801007387 */ /* 0x000fe80000100800 */
[----:B0-----:R-:W3:Y:S04]  /*4a270*/  LDL.LU R20, [R1+0x1578] ;  /* 0x0015780001147983 */ /* 0x001ee80000300800 */
[----:B------:R-:W-:Y:S04]  /*4a280*/  STL [R1+0x15c4], R18 ;  /* 0x0015c41201007387 */ /* 0x000fe80000100800 */
[----:B------:R-:W-:Y:S01]  /*4a290*/  STL [R1+0x15b4], R25 ;  /* 0x0015b41901007387 */ /* 0x000fe20000100800 */
[----:B------:R-:W-:-:S03]  /*4a2a0*/  IMAD.X R8, R8, 0x1, R0, P2 ;  /* 0x0000000108087824 */ /* 0x000fc600010e0600 */
[----:B------:R-:W-:Y:S04]  /*4a2b0*/  STL [R1+0x15ac], R26 ;  /* 0x0015ac1a01007387 */ /* 0x000fe80000100800 */
[----:B------:R-:W-:Y:S01]  /*4a2c0*/  STL [R1+0x15d0], R6 ;  /* 0x0015d00601007387 */ /* 0x000fe20000100800 */
[----:B------:R-:W-:-:S03]  /*4a2d0*/  IADD3 R5, P2, PT, R5, R27, RZ ;  /* 0x0000001b05057210 */ /* 0x000fc60007f5e0ff */
[----:B------:R-:W-:Y:S04]  /*4a2e0*/  STL [R1+0x15a4], R7 ;  /* 0x0015a40701007387 */ /* 0x000fe80000100800 */
[----:B------:R0:W-:Y:S01]  /*4a2f0*/  STL [R1+0x15c0], R29 ;  /* 0x0015c01d01007387 */ /* 0x0001e20000100800 */
[----:B------:R-:W-:-:S03]  /*4a300*/  IADD3 R4, P3, PT, R4, R27, RZ ;  /* 0x0000001b04047210 */ /* 0x000fc60007f7e0ff */
[----:B------:R-:W-:Y:S01]  /*4a310*/  STL [R1+0x15c8], R8 ;  /* 0x0015c80801007387 */ /* 0x000fe20000100800 */
[--C-:B------:R-:W-:Y:S02]  /*4a320*/  IMAD.X R3, R3, 0x1, R0.reuse, P4 ;  /* 0x0000000103037824 */ /* 0x100fe400020e0600 */
[--C-:B------:R-:W-:Y:S01]  /*4a330*/  IMAD.X R9, R9, 0x1, R0.reuse, P5 ;  /* 0x0000000109097824 */ /* 0x100fe200028e0600 */
[-C--:B------:R-:W-:Y:S02]  /*4a340*/  IADD3 R28, P5, PT, R28, R27.reuse, RZ ;  /* 0x0000001b1c1c7210 */ /* 0x080fe40007fbe0ff */
[----:B------:R-:W-:Y:S01]  /*4a350*/  IADD3 R19, P4, PT, R19, R27, RZ ;  /* 0x0000001b13137210 */ /* 0x000fe20007f9e0ff */
[----:B0-----:R-:W4:Y:S04]  /*4a360*/  LDL.LU R29, [R1+0x154c] ;  /* 0x00154c00011d7983 */ /* 0x001f280000300800 */
[----:B------:R-:W-:Y:S04]  /*4a370*/  STL [R1+0x159c], R5 ;  /* 0x00159c0501007387 */ /* 0x000fe80000100800 */
[----:B------:R-:W-:Y:S04]  /*4a380*/  STL [R1+0x1594], R4 ;  /* 0x0015940401007387 */ /* 0x000fe80000100800 */
[----:B------:R-:W-:Y:S04]  /*4a390*/  STL [R1+0x15b8], R3 ;  /* 0x0015b80301007387 */ /* 0x000fe80000100800 */
[----:B------:R0:W-:Y:S01]  /*4a3a0*/  STL [R1+0x1584], R28 ;  /* 0x0015841c01007387 */ /* 0x0001e20000100800 */
[----:B------:R-:W-:-:S03]  /*4a3b0*/  IMAD.X R10, R10, 0x1, R0, P6 ;  /* 0x000000010a0a7824 */ /* 0x000fc600030e0600 */
[----:B------:R-:W-:Y:S01]  /*4a3c0*/  STL [R1+0x158c], R19 ;  /* 0x00158c1301007387 */ /* 0x000fe20000100800 */
[-C--:B------:R-:W-:Y:S01]  /*4a3d0*/  IADD3 R11, P6, PT, R11, R27.reuse, RZ ;  /* 0x0000001b0b0b7210 */ /* 0x080fe20007fde0ff */
[--C-:B------:R-:W-:Y:S01]  /*4a3e0*/  IMAD.X R23, R23, 0x1, R0.reuse, P1 ;  /* 0x0000000117177824 */ /* 0x100fe200008e0600 */
[-C--:B------:R-:W-:Y:S01]  /*4a3f0*/  IADD3 R22, P1, PT, R22, R27.reuse, RZ ;  /* 0x0000001b16167210 */ /* 0x080fe20007f3e0ff */
[--C-:B------:R-:W-:Y:S01]  /*4a400*/  IMAD.X R13, R13, 0x1, R0.reuse, P2 ;  /* 0x000000010d0d7824 */ /* 0x100fe200010e0600 */
[----:B------:R-:W-:Y:S01]  /*4a410*/  IADD3 R12, P2, PT, R12, R27, RZ ;  /* 0x0000001b0c0c7210 */ /* 0x000fe20007f5e0ff */
[----:B0-----:R-:W4:Y:S04]  /*4a420*/  LDL.LU R28, [R1+0x1570] ;  /* 0x00157000011c7983 */ /* 0x001f280000300800 */
[----:B------:R-:W-:Y:S04]  /*4a430*/  STL [R1+0x15b0], R9 ;  /* 0x0015b00901007387 */ /* 0x000fe80000100800 */
[----:B------:R-:W-:Y:S04]  /*4a440*/  STL [R1+0x15a8], R10 ;  /* 0x0015a80a01007387 */ /* 0x000fe80000100800 */
[----:B------:R-:W-:Y:S01]  /*4a450*/  STL [R1+0x157c], R11 ;  /* 0x00157c0b01007387 */ /* 0x000fe20000100800 */
[----:B------:R-:W-:-:S03]  /*4a460*/  IMAD.X R14, R14, 0x1, R0, P3 ;  /* 0x000000010e0e7824 */ /* 0x000fc600018e0600 */
[----:B------:R-:W-:Y:S01]  /*4a470*/  STL [R1+0x15a0], R23 ;  /* 0x0015a01701007387 */ /* 0x000fe20000100800 */
[----:B------:R-:W-:-:S03]  /*4a480*/  IADD3 R15, P3, PT, R15, R27, RZ ;  /* 0x0000001b0f0f7210 */ /* 0x000fc60007f7e0ff */
[----:B------:R-:W-:Y:S01]  /*4a490*/  STL [R1+0x1574], R22 ;  /* 0x0015741601007387 */ /* 0x000fe20000100800 */
[----:B------:R-:W-:-:S03]  /*4a4a0*/  IMAD.X R21, R21, 0x1, R0, P5 ;  /* 0x0000000115157824 */ /* 0x000fc600028e0600 */
[----:B------:R-:W-:Y:S01]  /*4a4b0*/  STL [R1+0x1598], R13 ;  /* 0x0015980d01007387 */ /* 0x000fe20000100800 */
[----:B------:R-:W-:-:S03]  /*4a4c0*/  IMAD.X R17, R17, 0x1, R0, P4 ;  /* 0x0000000111117824 */ /* 0x000fc600020e0600 */
[----:B------:R-:W-:Y:S01]  /*4a4d0*/  STL [R1+0x156c], R12 ;  /* 0x00156c0c01007387 */ /* 0x000fe20000100800 */
[----:B------:R-:W-:-:S03]  /*4a4e0*/  IADD3 R16, P4, PT, R16, R27, RZ ;  /* 0x0000001b10107210 */ /* 0x000fc60007f9e0ff */
[----:B------:R-:W-:Y:S04]  /*4a4f0*/  STL [R1+0x1590], R14 ;  /* 0x0015900e01007387 */ /* 0x000fe80000100800 */
[----:B------:R-:W-:Y:S04]  /*4a500*/  STL [R1+0x1564], R15 ;  /* 0x0015640f01007387 */ /* 0x000fe80000100800 */
[----:B------:R0:W-:Y:S04]  /*4a510*/  STL [R1+0x1580], R21 ;  /* 0x0015801501007387 */ /* 0x0001e80000100800 */
[----:B------:R-:W-:Y:S04]  /*4a520*/  STL [R1+0x1588], R17 ;  /* 0x0015881101007387 */ /* 0x000fe80000100800 */
[----:B0-----:R-:W4:Y:S04]  /*4a530*/  LDL.LU R21, [R1+0x1544] ;  /* 0x0015440001157983 */ /* 0x001f280000300800 */
[----:B------:R-:W-:Y:S04]  /*4a540*/  STL [R1+0x155c], R16 ;  /* 0x00155c1001007387 */ /* 0x000fe80000100800 */
[----:B------:R-:W4:Y:S04]  /*4a550*/  LDL.LU R24, [R1+0x1568] ;  /* 0x0015680001187983 */ /* 0x000f280000300800 */
[----:B------:R-:W4:Y:S01]  /*4a560*/  LDL.LU R18, [R1+0x153c] ;  /* 0x00153c0001127983 */ /* 0x000f220000300800 */
[----:B--2---:R-:W-:-:S05]  /*4a570*/  IADD3 R2, P5, PT, R2, R27, RZ ;  /* 0x0000001b02027210 */ /* 0x004fca0007fbe0ff */
[----:B------:R0:W-:Y:S04]  /*4a580*/  STL [R1+0x1554], R2 ;  /* 0x0015540201007387 */ /* 0x0001e80000100800 */
[----:B0-----:R-:W2:Y:S04]  /*4a590*/  LDL.LU R2, [R1+0x1560] ;  /* 0x0015600001027983 */ /* 0x001ea80000300800 */
[----:B------:R-:W2:Y:S04]  /*4a5a0*/  LDL.LU R25, [R1+0x1534] ;  /* 0x0015340001197983 */ /* 0x000ea80000300800 */
[----:B------:R-:W2:Y:S04]  /*4a5b0*/  LDL.LU R26, [R1+0x1558] ;  /* 0x00155800011a7983 */ /* 0x000ea80000300800 */
[----:B------:R-:W2:Y:S01]  /*4a5c0*/  LDL.LU R6, [R1+0x152c] ;  /* 0x00152c0001067983 */ /* 0x000ea20000300800 */
[----:B---3--:R-:W-:-:S05]  /*4a5d0*/  IMAD.X R20, R20, 0x1, R0, P6 ;  /* 0x0000000114147824 */ /* 0x008fca00030e0600 */
[----:B------:R0:W-:Y:S04]  /*4a5e0*/  STL [R1+0x1578], R20 ;  /* 0x0015781401007387 */ /* 0x0001e80000100800 */
[----:B------:R-:W3:Y:S04]  /*4a5f0*/  LDL.LU R7, [R1+0x1550] ;  /* 0x0015500001077983 */ /* 0x000ee80000300800 */
[----:B------:R-:W3:Y:S04]  /*4a600*/  LDL.LU R8, [R1+0x1524] ;  /* 0x0015240001087983 */ /* 0x000ee80000300800 */
[----:B------:R-:W3:Y:S04]  /*4a610*/  LDL.LU R5, [R1+0x1548] ;  /* 0x0015480001057983 */ /* 0x000ee80000300800 */
[----:B0-----:R-:W3:Y:S04]  /*4a620*/  LDL.LU R20, [R1+0x151c] ;  /* 0x00151c0001147983 */ /* 0x001ee80000300800 */
[----:B------:R-:W3:Y:S04]  /*4a630*/  LDL.LU R4, [R1+0x1540] ;  /* 0x0015400001047983 */ /* 0x000ee80000300800 */
[----:B------:R-:W3:Y:S01]  /*4a640*/  LDL.LU R3, [R1+0x1514] ;  /* 0x0015140001037983 */ /* 0x000ee20000300800 */
[----:B----4-:R-:W-:-:S03]  /*4a650*/  IADD3 R29, P6, PT, R29, R27, RZ ;  /* 0x0000001b1d1d7210 */ /* 0x010fc60007fde0ff */
[----:B------:R-:W4:Y:S04]  /*4a660*/  LDL.LU R19, [R1+0x1538] ;  /* 0x0015380001137983 */ /* 0x000f280000300800 */
[----:B------:R0:W-:Y:S04]  /*4a670*/  STL [R1+0x154c], R29 ;  /* 0x00154c1d01007387 */ /* 0x0001e80000100800 */
[----:B------:R-:W4:Y:S01]  /*4a680*/  LDL.LU R9, [R1+0x150c] ;  /* 0x00150c0001097983 */ /* 0x000f220000300800 */
[----:B------:R-:W-:-:S03]  /*4a690*/  IMAD.X R28, R28, 0x1, R0, P1 ;  /* 0x000000011c1c7824 */ /* 0x000fc600008e0600 */
[----:B0-----:R-:W4:Y:S04]  /*4a6a0*/  LDL.LU R29, [R1+0x1530] ;  /* 0x00153000011d7983 */ /* 0x001f280000300800 */
[----:B------:R-:W4:Y:S04]  /*4a6b0*/  LDL.LU R10, [R1+0x1504] ;  /* 0x00150400010a7983 */ /* 0x000f280000300800 */
        /* <DEDUP_REMOVED lines=9> */
[----:B------:R-:W4:Y:S04]  /*4a750*/  LDL.LU R16, [R1+0x1508] ;  /* 0x0015080001107983 */ /* 0x000f280000300800 */
[----:B0-----:R-:W4:Y:S01]  /*4a760*/  LDL.LU R28, [R1+0x14dc] ;  /* 0x0014dc00011c7983 */ /* 0x001f220000300800 */
[----:B------:R-:W-:-:S02]  /*4a770*/  IADD3 R21, P1, PT, R21, R27, RZ ;  /* 0x0000001b15157210 */ /* 0x000fc40007f3e0ff */
[----:B------:R-:W-:-:S03]  /*4a780*/  IADD3.X R24, PT, PT, R24, R0, RZ, P2, !PT ;  /* 0x0000000018187210 */ /* 0x000fc600017fe4ff */
[----:B------:R0:W-:Y:S04]  /*4a790*/  STL [R1+0x1544], R21 ;  /* 0x0015441501007387 */ /* 0x0001e80000100800 */
[----:B0-----:R-:W4:Y:S01]  /*4a7a0*/  LDL.LU R21, [R1+0x1500] ;  /* 0x0015000001157983 */ /* 0x001f220000300800 */
[----:B--2---:R-:W-:-:S05]  /*4a7b0*/  IMAD.X R2, R2, 0x1, R0, P3 ;  /* 0x0000000102027824 */ /* 0x004fca00018e0600 */
[----:B------:R0:W-:Y:S04]  /*4a7c0*/  STL [R1+0x1560], R2 ;  /* 0x0015600201007387 */ /* 0x0001e80000100800 */
[----:B------:R-:W-:Y:S04]  /*4a7d0*/  STL [R1+0x1568], R24 ;  /* 0x0015681801007387 */ /* 0x000fe80000100800 */
[----:B0-----:R-:W2:Y:S01]  /*4a7e0*/  LDL.LU R2, [R1+0x14d4] ;  /* 0x0014d40001027983 */ /* 0x001ea20000300800 */
[-C--:B------:R-:W-:Y:S02]  /*4a7f0*/  IADD3 R18, P2, PT, R18, R27.reuse, RZ ;  /* 0x0000001b12127210 */ /* 0x080fe40007f5e0ff */
[-C--:B------:R-:W-:Y:S01]  /*4a800*/  IADD3 R25, P3, PT, R25, R27.reuse, RZ ;  /* 0x0000001b19197210 */ /* 0x080fe20007f7e0ff */
[--C-:B------:R-:W-:Y:S01]  /*4a810*/  IMAD.X R26, R26, 0x1, R0.reuse, P4 ;  /* 0x000000011a1a7824 */ /* 0x100fe200020e0600 */
[----:B------:R-:W-:Y:S01]  /*4a820*/  IADD3 R6, P4, PT, R6, R27, RZ ;  /* 0x0000001b06067210 */ /* 0x000fe20007f9e0ff */
[----:B------:R-:W-:Y:S04]  /*4a830*/  STL [R1+0x153c], R18 ;  /* 0x00153c1201007387 */ /* 0x000fe80000100800 */
[----:B------:R-:W-:Y:S01]  /*4a840*/  STL [R1+0x1534], R25 ;  /* 0x0015341901007387 */ /* 0x000fe20000100800 */
[----:B---3--:R-:W-:-:S02]  /*4a850*/  IMAD.X R7, R7, 0x1, R0, P5 ;  /* 0x0000000107077824 */ /* 0x008fc400028e0600 */
[----:B------:R-:W-:Y:S01]  /*4a860*/  IMAD.X R5, R5, 0x1, R0, P6 ;  /* 0x0000000105057824 */ /* 0x000fe200030e0600 */
[-C--:B------:R-:W-:Y:S01]  /*4a870*/  IADD3 R8, P5, PT, R8, R27.reuse, RZ ;  /* 0x0000001b08087210 */ /* 0x080fe20007fbe0ff */
[----:B------:R-:W-:Y:S04]  /*4a880*/  STL [R1+0x1558], R26 ;  /* 0x0015581a01007387 */ /* 0x000fe80000100800 */
[----:B------:R-:W-:Y:S01]  /*4a890*/  STL [R1+0x152c], R6 ;  /* 0x00152c0601007387 */ /* 0x000fe20000100800 */
[----:B------:R-:W-:-:S03]  /*4a8a0*/  IADD3 R20, P6, PT, R20, R27, RZ ;  /* 0x0000001b14147210 */ /* 0x000fc60007fde0ff */
[----:B------:R-:W-:Y:S01]  /*4a8b0*/  STL [R1+0x1550], R7 ;  /* 0x0015500701007387 */ /* 0x000fe20000100800 */
[--C-:B------:R-:W-:Y:S01]  /*4a8c0*/  IMAD.X R4, R4, 0x1, R0.reuse, P1 ;  /* 0x0000000104047824 */ /* 0x100fe200008e0600 */
[-C--:B------:R-:W-:Y:S02]  /*4a8d0*/  IADD3 R3, P1, PT, R3, R27.reuse, RZ ;  /* 0x0000001b03037210 */ /* 0x080fe40007f3e0ff */
[----:B------:R0:W-:Y:S04]  /*4a8e0*/  STL [R1+0x151c], R20 ;  /* 0x00151c1401007387 */ /* 0x0001e80000100800 */
[----:B------:R-:W-:Y:S01]  /*4a8f0*/  STL [R1+0x1524], R8 ;  /* 0x0015240801007387 */ /* 0x000fe20000100800 */
[----:B----4-:R-:W-:Y:S01]  /*4a900*/  IMAD.X R19, R19, 0x1, R0, P2 ;  /* 0x0000000113137824 */ /* 0x010fe200010e0600 */
[----:B------:R-:W-:-:S02]  /*4a910*/  IADD3 R9, P2, PT, R9, R27, RZ ;  /* 0x0000001b09097210 */ /* 0x000fc40007f5e0ff */
[----:B0-----:R-:W3:Y:S04]  /*4a920*/  LDL.LU R20, [R1+0x14f8] ;  /* 0x0014f80001147983 */ /* 0x001ee80000300800 */
[----:B------:R-:W-:Y:S01]  /*4a930*/  STL [R1+0x1548], R5 ;  /* 0x0015480501007387 */ /* 0x000fe20000100800 */
[----:B------:R-:W-:-:S03]  /*4a940*/  IMAD.X R29, R29, 0x1, R0, P3 ;  /* 0x000000011d1d7824 */ /* 0x000fc600018e0600 */
[----:B------:R-:W-:Y:S04]  /*4a950*/  STL [R1+0x1540], R4 ;  /* 0x0015400401007387 */ /* 0x000fe80000100800 */
[----:B------:R-:W-:Y:S04]  /*4a960*/  STL [R1+0x1514], R3 ;  /* 0x0015140301007387 */ /* 0x000fe80000100800 */
[----:B------:R0:W-:Y:S01]  /*4a970*/  STL [R1+0x1530], R29 ;  /* 0x0015301d01007387 */ /* 0x0001e20000100800 */
[----:B------:R-:W-:-:S03]  /*4a980*/  IADD3 R10, P3, PT, R10, R27, RZ ;  /* 0x0000001b0a0a7210 */ /* 0x000fc60007f7e0ff */
[----:B------:R-:W-:Y:S01]  /*4a990*/  STL [R1+0x1538], R19 ;  /* 0x0015381301007387 */ /* 0x000fe20000100800 */
[--C-:B------:R-:W-:Y:S01]  /*4a9a0*/  IMAD.X R11, R11, 0x1, R0.reuse, P4 ;  /* 0x000000010b0b7824 */ /* 0x100fe200020e0600 */
[-C--:B------:R-:W-:Y:S01]  /*4a9b0*/  IADD3 R23, P4, PT, R23, R27.reuse, RZ ;  /* 0x0000001b17177210 */ /* 0x080fe20007f9e0ff */
[--C-:B------:R-:W-:Y:S01]  /*4a9c0*/  IMAD.X R22, R22, 0x1, R0.reuse, P5 ;  /* 0x0000000116167824 */ /* 0x100fe200028e0600 */
[-C--:B------:R-:W-:Y:S01]  /*4a9d0*/  IADD3 R13, P5, PT, R13, R27.reuse, RZ ;  /* 0x0000001b0d0d7210 */ /* 0x080fe20007fbe0ff */
[----:B------:R-:W-:Y:S01]  /*4a9e0*/  IMAD.X R12, R12, 0x1, R0, P6 ;  /* 0x000000010c0c7824 */ /* 0x000fe200030e0600 */
[----:B0-----:R-:W4:Y:S04]  /*4a9f0*/  LDL.LU R29, [R1+0x14cc] ;  /* 0x0014cc00011d7983 */ /* 0x001f280000300800 */
[----:B------:R-:W-:Y:S04]  /*4aa00*/  STL [R1+0x150c], R9 ;  /* 0x00150c0901007387 */ /* 0x000fe80000100800 */
[----:B------:R-:W-:Y:S04]  /*4aa10*/  STL [R1+0x1504], R10 ;  /* 0x0015040a01007387 */ /* 0x000fe80000100800 */
[----:B------:R-:W-:Y:S01]  /*4aa20*/  STL [R1+0x1528], R11 ;  /* 0x0015280b01007387 */ /* 0x000fe20000100800 */
[----:B------:R-:W-:-:S03]  /*4aa30*/  IADD3 R14, P6, PT, R14, R27, RZ ;  /* 0x0000001b0e0e7210 */ /* 0x000fc60007fde0ff */
[----:B------:R-:W-:Y:S01]  /*4aa40*/  STL [R1+0x14fc], R23 ;  /* 0x0014fc1701007387 */ /* 0x000fe20000100800 */
[--C-:B------:R-:W-:Y:S02]  /*4aa50*/  IMAD.X R15, R15, 0x1, R0.reuse, P1 ;  /* 0x000000010f0f7824 */ /* 0x100fe400008e0600 */
[----:B------:R-:W-:Y:S01]  /*4aa60*/  IMAD.X R16, R16, 0x1, R0, P2 ;  /* 0x0000000110107824 */ /* 0x000fe200010e0600 */
[----:B------:R-:W-:Y:S01]  /*4aa70*/  STL [R1+0x1520], R22 ;  /* 0x0015201601007387 */ /* 0x000fe20000100800 */
[----:B------:R-:W-:-:S03]  /*4aa80*/  IADD3 R28, P2, PT, R28, R27, RZ ;  /* 0x0000001b1c1c7210 */ /* 0x000fc60007f5e0ff */
[----:B------:R-:W-:Y:S01]  /*4aa90*/  STL [R1+0x14f4], R13 ;  /* 0x0014f40d01007387 */ /* 0x000fe20000100800 */
[----:B------:R-:W-:-:S03]  /*4aaa0*/  IADD3 R17, P1, PT, R17, R27, RZ ;  /* 0x0000001b11117210 */ /* 0x000fc60007f3e0ff */
[----:B------:R-:W-:Y:S04]  /*4aab0*/  STL [R1+0x1518], R12 ;  /* 0x0015180c01007387 */ /* 0x000fe80000100800 */
[----:B------:R-:W-:Y:S04]  /*4aac0*/  STL [R1+0x14ec], R14 ;  /* 0x0014ec0e01007387 */ /* 0x000fe80000100800 */
[----:B------:R-:W-:Y:S04]  /*4aad0*/  STL [R1+0x1510], R15 ;  /* 0x0015100f01007387 */ /* 0x000fe80000100800 */
[----:B------:R0:W-:Y:S04]  /*4aae0*/  STL [R1+0x14dc], R28 ;  /* 0x0014dc1c01007387 */ /* 0x0001e80000100800 */
[----:B------:R-:W-:Y:S04]  /*4aaf0*/  STL [R1+0x14e4], R17 ;  /* 0x0014e41101007387 */ /* 0x000fe80000100800 */
[----:B0-----:R-:W4:Y:S01]  /*4ab00*/  LDL.LU R28, [R1+0x14f0] ;  /* 0x0014f000011c7983 */ /* 0x001f220000300800 */
[----:B------:R-:W-:-:S03]  /*4ab10*/  IMAD.X R21, R21, 0x1, R0, P3 ;  /* 0x0000000115157824 */ /* 0x000fc600018e0600 */
[----:B------:R-:W-:Y:S04]  /*4ab20*/  STL [R1+0x1508], R16 ;  /* 0x0015081001007387 */ /* 0x000fe80000100800 */
[----:B------:R-:W4:Y:S04]  /*4ab30*/  LDL.LU R24, [R1+0x14c4] ;  /* 0x0014c40001187983 */ /* 0x000f280000300800 */
[----:B------:R-:W4:Y:S04]  /*4ab40*/  LDL.LU R18, [R1+0x14e8] ;  /* 0x0014e80001127983 */ /* 0x000f280000300800 */
[----:B------:R0:W-:Y:S04]  /*4ab50*/  STL [R1+0x1500], R21 ;  /* 0x0015001501007387 */ /* 0x0001e80000100800 */
[----:B0-----:R-:W4:Y:S04]  /*4ab60*/  LDL.LU R21, [R1+0x14bc] ;  /* 0x0014bc0001157983 */ /* 0x001f280000300800 */
[----:B------:R-:W4:Y:S04]  /*4ab70*/  LDL.LU R25, [R1+0x14e0] ;  /* 0x0014e00001197983 */ /* 0x000f280000300800 */
[----:B------:R-:W4:Y:S04]  /*4ab80*/  LDL.LU R26, [R1+0x14b4] ;  /* 0x0014b400011a7983 */ /* 0x000f280000300800 */
[----:B------:R-:W4:Y:S01]  /*4ab90*/  LDL.LU R6, [R1+0x14d8] ;  /* 0x0014d80001067983 */ /* 0x000f220000300800 */
[----:B--2---:R-:W-:-:S05]  /*4aba0*/  IADD3 R2, P3, PT, R2, R27, RZ ;  /* 0x0000001b02027210 */ /* 0x004fca0007f7e0ff */
[----:B------:R0:W-:Y:S04]  /*4abb0*/  STL [R1+0x14d4], R2 ;  /* 0x0014d40201007387 */ /* 0x0001e80000100800 */
[----:B------:R-:W2:Y:S04]  /*4abc0*/  LDL.LU R7, [R1+0x14ac] ;  /* 0x0014ac0001077983 */ /* 0x000ea80000300800 */
[----:B------:R-:W2:Y:S04]  /*4abd0*/  LDL.LU R8, [R1+0x14d0] ;  /* 0x0014d00001087983 */ /* 0x000ea80000300800 */
[----:B------:R-:W2:Y:S04]  /*4abe0*/  LDL.LU R5, [R1+0x14a4] ;  /* 0x0014a40001057983 */ /* 0x000ea80000300800 */
[----:B0-----:R-:W2:Y:S04]  /*4abf0*/  LDL.LU R2, [R1+0x14c8] ;  /* 0x0014c80001027983 */ /* 0x001ea80000300800 */
[----:B------:R-:W2:Y:S04]  /*4ac00*/  LDL.LU R4, [R1+0x149c] ;  /* 0x00149c0001047983 */ /* 0x000ea80000300800 */
[----:B------:R-:W2:Y:S04]  /*4ac10*/  LDL.LU R3, [R1+0x14c0] ;  /* 0x0014c00001037983 */ /* 0x000ea80000300800 */
[----:B------:R-:W2:Y:S01]  /*4ac20*/  LDL.LU R19, [R1+0x1494] ;  /* 0x0014940001137983 */ /* 0x000ea20000300800 */
[----:B---3--:R-:W-:-:S05]  /*4ac30*/  IMAD.X R20, R20, 0x1, R0, P4 ;  /* 0x0000000114147824 */ /* 0x008fca00020e0600 */
[----:B------:R0:W-:Y:S04]  /*4ac40*/  STL [R1+0x14f8], R20 ;  /* 0x0014f81401007387 */ /* 0x0001e80000100800 */
[----:B------:R-:W3:Y:S01]  /*4ac50*/  LDL.LU R9, [R1+0x14b8] ;  /* 0x0014b80001097983 */ /* 0x000ee20000300800 */
[----:B----4-:R-:W-:-:S03]  /*4ac60*/  IADD3 R29, P4, PT, R29, R27, RZ ;  /* 0x0000001b1d1d7210 */ /* 0x010fc60007f9e0ff */
        /* <DEDUP_REMOVED lines=13> */
[----:B------:R-:W-:-:S02]  /*4ad40*/  IMAD.X R28, R28, 0x1, R0, P5 ;  /* 0x000000011c1c7824 */ /* 0x000fc400028e0600 */
[----:B------:R-:W-:-:S03]  /*4ad50*/  IMAD.X R18, R18, 0x1, R0, P6 ;  /* 0x0000000112127824 */ /* 0x000fc600030e0600 */
[----:B------:R0:W-:Y:S01]  /*4ad60*/  STL [R1+0x14f0], R28 ;  /* 0x0014f01c01007387 */ /* 0x0001e20000100800 */
[-C--:B------:R-:W-:Y:S02]  /*4ad70*/  IADD3 R24, P5, PT, R24, R27.reuse, RZ ;  /* 0x0000001b18187210 */ /* 0x080fe40007fbe0ff */
[-C--:B------:R-:W-:Y:S01]  /*4ad80*/  IADD3 R21, P6, PT, R21, R27.reuse, RZ ;  /* 0x0000001b15157210 */ /* 0x080fe20007fde0ff */
[----:B0-----:R-:W4:Y:S01]  /*4ad90*/  LDL.LU R28, [R1+0x145c] ;  /* 0x00145c00011c7983 */ /* 0x001f220000300800 */
[--C-:B------:R-:W-:Y:S01]  /*4ada0*/  IMAD.X R25, R25, 0x1, R0.reuse, P1 ;  /* 0x0000000119197824 */ /* 0x100fe200008e0600 */
[----:B------:R-:W-:Y:S02]  /*4adb0*/  IADD3 R26, P1, PT, R26, R27, RZ ;  /* 0x0000001b1a1a7210 */ /* 0x000fe40007f3e0ff */
[----:B------:R0:W-:Y:S04]  /*4adc0*/  STL [R1+0x14bc], R21 ;  /* 0x0014bc1501007387 */ /* 0x0001e80000100800 */
[----:B------:R-:W-:Y:S01]  /*4add0*/  STL [R1+0x14c4], R24 ;  /* 0x0014c41801007387 */ /* 0x000fe20000100800 */
[----:B------:R-:W-:-:S03]  /*4ade0*/  IMAD.X R6, R6, 0x1, R0, P2 ;  /* 0x0000000106067824 */ /* 0x000fc600010e0600 */
[----:B0-----:R-:W4:Y:S04]  /*4adf0*/  LDL.LU R21, [R1+0x1480] ;  /* 0x0014800001157983 */ /* 0x001f280000300800 */
[----:B------:R-:W-:Y:S04]  /*4ae00*/  STL [R1+0x14e8], R18 ;  /* 0x0014e81201007387 */ /* 0x000fe80000100800 */
[----:B------:R-:W-:Y:S04]  /*4ae10*/  STL [R1+0x14e0], R25 ;  /* 0x0014e01901007387 */ /* 0x000fe80000100800 */
[----:B------:R-:W-:Y:S04]  /*4ae20*/  STL [R1+0x14b4], R26 ;  /* 0x0014b41a01007387 */ /* 0x000fe80000100800 */
[----:B------:R-:W-:Y:S01]  /*4ae30*/  STL [R1+0x14d8], R6 ;  /* 0x0014d80601007387 */ /* 0x000fe20000100800 */
[----:B--2---:R-:W-:Y:S01]  /*4ae40*/  IADD3 R7, P2, PT, R7, R27, RZ ;  /* 0x0000001b07077210 */ /* 0x004fe20007f5e0ff */
[----:B------:R-:W-:-:S04]  /*4ae50*/  IMAD.X R8, R8, 0x1, R0, P3 ;  /* 0x0000000108087824 */ /* 0x000fc800018e0600 */
[----:B------:R-:W-:Y:S01]  /*4ae60*/  STL [R1+0x14ac], R7 ;  /* 0x0014ac0701007387 */ /* 0x000fe20000100800 */
[----:B------:R-:W-:-:S05]  /*4ae70*/  IADD3.X R2, PT, PT, R2, R0, RZ, P4, !PT ;  /* 0x0000000002027210 */ /* 0x000fca00027fe4ff */
[----:B------:R0:W-:Y:S04]  /*4ae80*/  STL [R1+0x14c8], R2 ;  /* 0x0014c80201007387 */ /* 0x0001e80000100800 */
[----:B------:R-:W-:Y:S04]  /*4ae90*/  STL [R1+0x14d0], R8 ;  /* 0x0014d00801007387 */ /* 0x000fe80000100800 */
[----:B0-----:R-:W2:Y:S01]  /*4aea0*/  LDL.LU R2, [R1+0x1454] ;  /* 0x0014540001027983 */ /* 0x001ea20000300800 */
[-C--:B------:R-:W-:Y:S02]  /*4aeb0*/  IADD3 R5, P3, PT, R5, R27.reuse, RZ ;  /* 0x0000001b05057210 */ /* 0x080fe40007f7e0ff */
[-C--:B------:R-:W-:Y:S01]  /*4aec0*/  IADD3 R4, P4, PT, R4, R27.reuse, RZ ;  /* 0x0000001b04047210 */ /* 0x080fe20007f9e0ff */
[--C-:B------:R-:W-:Y:S01]  /*4aed0*/  IMAD.X R3, R3, 0x1, R0.reuse, P5 ;  /* 0x0000000103037824 */ /* 0x100fe200028e0600 */
[----:B------:R-:W-:Y:S01]  /*4aee0*/  IADD3 R19, P5, PT, R19, R27, RZ ;  /* 0x0000001b13137210 */ /* 0x000fe20007fbe0ff */
[----:B------:R-:W-:Y:S01]  /*4aef0*/  STL [R1+0x14a4], R5 ;  /* 0x0014a40501007387 */ /* 0x000fe20000100800 */
[----:B---3--:R-:W-:-:S03]  /*4af00*/  IMAD.X R9, R9, 0x1, R0, P6 ;  /* 0x0000000109097824 */ /* 0x008fc600030e0600 */
[----:B------:R-:W-:Y:S04]  /*4af10*/  STL [R1+0x149c], R4 ;  /* 0x00149c0401007387 */ /* 0x000fe80000100800 */
[----:B------:R-:W-:Y:S01]  /*4af20*/  STL [R1+0x14c0], R3 ;  /* 0x0014c00301007387 */ /* 0x000fe20000100800 */
[-C--:B----4-:R-:W-:Y:S01]  /*4af30*/  IADD3 R20, P6, PT, R20, R27.reuse, RZ ;  /* 0x0000001b14147210 */ /* 0x090fe20007fde0ff */
[--C-:B------:R-:W-:Y:S01]  /*4af40*/  IMAD.X R10, R10, 0x1, R0.reuse, P1 ;  /* 0x000000010a0a7824 */ /* 0x100fe200008e0600 */
[-C--:B------:R-:W-:Y:S01]  /*4af50*/  IADD3 R11, P1, PT, R11, R27.reuse, RZ ;  /* 0x0000001b0b0b7210 */ /* 0x080fe20007f3e0ff */
[--C-:B------:R-:W-:Y:S02]  /*4af60*/  IMAD.X R23, R23, 0x1, R0.reuse, P2 ;  /* 0x0000000117177824 */ /* 0x100fe400010e0600 */
[----:B------:R0:W-:Y:S04]  /*4af70*/  STL [R1+0x148c], R20 ;  /* 0x00148c1401007387 */ /* 0x0001e80000100800 */
[----:B------:R-:W-:Y:S01]  /*4af80*/  STL [R1+0x1494], R19 ;  /* 0x0014941301007387 */ /* 0x000fe20000100800 */
[-C--:B------:R-:W-:Y:S01]  /*4af90*/  IADD3 R22, P2, PT, R22, R27.reuse, RZ ;  /* 0x0000001b16167210 */ /* 0x080fe20007f5e0ff */
[--C-:B------:R-:W-:Y:S01]  /*4afa0*/  IMAD.X R13, R13, 0x1, R0.reuse, P3 ;  /* 0x000000010d0d7824 */ /* 0x100fe200018e0600 */
[-C--:B------:R-:W-:Y:S01]  /*4afb0*/  IADD3 R12, P3, PT, R12, R27.reuse, RZ ;  /* 0x0000001b0c0c7210 */ /* 0x080fe20007f7e0ff */
[--C-:B------:R-:W-:Y:S01]  /*4afc0*/  IMAD.X R14, R14, 0x1, R0.reuse, P4 ;  /* 0x000000010e0e7824 */ /* 0x100fe200020e0600 */
[----:B------:R-:W-:Y:S01]  /*4afd0*/  IADD3 R15, P4, PT, R15, R27, RZ ;  /* 0x0000001b0f0f7210 */ /* 0x000fe20007f9e0ff */
[----:B0-----:R-:W3:Y:S04]  /*4afe0*/  LDL.LU R20, [R1+0x1478] ;  /* 0x0014780001147983 */ /* 0x001ee80000300800 */
[----:B------:R-:W-:Y:S04]  /*4aff0*/  STL [R1+0x14b8], R9 ;  /* 0x0014b80901007387 */ /* 0x000fe80000100800 */
[----:B------:R-:W-:Y:S04]  /*4b000*/  STL [R1+0x14b0], R10 ;  /* 0x0014b00a01007387 */ /* 0x000fe80000100800 */
[----:B------:R-:W-:Y:S04]  /*4b010*/  STL [R1+0x1484], R11 ;  /* 0x0014840b01007387 */ /* 0x000fe80000100800 */
[----:B------:R-:W-:Y:S04]  /*4b020*/  STL [R1+0x14a8], R23 ;  /* 0x0014a81701007387 */ /* 0x000fe80000100800 */
        /* <DEDUP_REMOVED lines=12> */
[----:B------:R-:W4:Y:S01]  /*4b0f0*/  LDL.LU R24, [R1+0x1470] ;  /* 0x0014700001187983 */ /* 0x000f220000300800 */
[----:B------:R-:W-:-:S03]  /*4b100*/  IADD3 R28, P6, PT, R28, R27, RZ ;  /* 0x0000001b1c1c7210 */ /* 0x000fc60007fde0ff */
[----:B------:R-:W4:Y:S04]  /*4b110*/  LDL.LU R18, [R1+0x1444] ;  /* 0x0014440001127983 */ /* 0x000f280000300800 */
[----:B------:R0:W-:Y:S01]  /*4b120*/  STL [R1+0x145c], R28 ;  /* 0x00145c1c01007387 */ /* 0x0001e20000100800 */
        /* <DEDUP_REMOVED lines=9> */
[----:B0-----:R-:W4:Y:S04]  /*4b1c0*/  LDL.LU R21, [R1+0x1424] ;  /* 0x0014240001157983 */ /* 0x001f280000300800 */
[----:B------:R-:W4:Y:S04]  /*4b1d0*/  LDL.LU R4, [R1+0x1448] ;  /* 0x0014480001047983 */ /* 0x000f280000300800 */
[----:B------:R-:W4:Y:S04]  /*4b1e0*/  LDL.LU R3, [R1+0x141c] ;  /* 0x00141c0001037983 */ /* 0x000f280000300800 */
[----:B------:R-:W4:Y:S01]  /*4b1f0*/  LDL.LU R19, [R1+0x1440] ;  /* 0x0014400001137983 */ /* 0x000f220000300800 */
[----:B--2---:R-:W-:-:S05]  /*4b200*/  IADD3 R2, P1, PT, R2, R27, RZ ;  /* 0x0000001b02027210 */ /* 0x004fca0007f3e0ff */
[----:B------:R0:W-:Y:S04]  /*4b210*/  STL [R1+0x1454], R2 ;  /* 0x0014540201007387 */ /* 0x0001e80000100800 */
[----:B------:R-:W2:Y:S04]  /*4b220*/  LDL.LU R9, [R1+0x1414] ;  /* 0x0014140001097983 */ /* 0x000ea80000300800 */
        /* <DEDUP_REMOVED lines=9> */
[----:B------:R-:W3:Y:S04]  /*4b2c0*/  LDL.LU R14, [R1+0x13f4] ;  /* 0x0013f400010e7983 */ /* 0x000ee80000300800 */
[----:B------:R-:W3:Y:S04]  /*4b2d0*/  LDL.LU R15, [R1+0x1418] ;  /* 0x00141800010f7983 */ /* 0x000ee80000300800 */
[----:B------:R-:W3:Y:S04]  /*4b2e0*/  LDL.LU R17, [R1+0x13ec] ;  /* 0x0013ec0001117983 */ /* 0x000ee80000300800 */
[----:B------:R-:W3:Y:S04]  /*4b2f0*/  LDL.LU R16, [R1+0x1410] ;  /* 0x0014100001107983 */ /* 0x000ee80000300800 */
[----:B0-----:R-:W3:Y:S01]  /*4b300*/  LDL.LU R20, [R1+0x13e4] ;  /* 0x0013e40001147983 */ /* 0x001ee20000300800 */
[----:B----4-:R-:W-:Y:S01]  /*4b310*/  IADD3 R29, P2, PT, R29, R27, RZ ;  /* 0x0000001b1d1d7210 */ /* 0x010fe20007f5e0ff */
[----:B------:R-:W-:-:S04]  /*4b320*/  IMAD.X R24, R24, 0x1, R0, P3 ;  /* 0x0000000118187824 */ /* 0x000fc800018e0600 */
[----:B------:R0:W-:Y:S01]  /*4b330*/  STL [R1+0x144c], R29 ;  /* 0x00144c1d01007387 */ /* 0x0001e20000100800 */
[----:B------:R-:W-:-:S03]  /*4b340*/  IADD3 R18, P3, PT, R18, R27, RZ ;  /* 0x0000001b12127210 */ /* 0x000fc60007f7e0ff */
[----:B0-----:R-:W4:Y:S01]  /*4b350*/  LDL.LU R29, [R1+0x1408] ;  /* 0x00140800011d7983 */ /* 0x001f220000300800 */
[--C-:B------:R-:W-:Y:S01]  /*4b360*/  IMAD.X R28, R28, 0x1, R0.reuse, P4 ;  /* 0x000000011c1c7824 */ /* 0x100fe200020e0600 */
[-C--:B------:R-:W-:Y:S01]  /*4b370*/  IADD3 R25, P4, PT, R25, R27.reuse, RZ ;  /* 0x0000001b19197210 */ /* 0x080fe20007f9e0ff */
[--C-:B------:R-:W-:Y:S01]  /*4b380*/  IMAD.X R26, R26, 0x1, R0.reuse, P5 ;  /* 0x000000011a1a7824 */ /* 0x100fe200028e0600 */
[----:B------:R-:W-:Y:S02]  /*4b390*/  IADD3 R6, P5, PT, R6, R27, RZ ;  /* 0x0000001b06067210 */ /* 0x000fe40007fbe0ff */
[----:B------:R0:W-:Y:S04]  /*4b3a0*/  STL [R1+0x1468], R28 ;  /* 0x0014681c01007387 */ /* 0x0001e80000100800 */
[----:B------:R-:W-:Y:S01]  /*4b3b0*/  STL [R1+0x1470], R24 ;  /* 0x0014701801007387 */ /* 0x000fe20000100800 */
[----:B------:R-:W-:-:S02]  /*4b3c0*/  IMAD.X R7, R7, 0x1, R0, P6 ;  /* 0x0000000107077824 */ /* 0x000fc400030e0600 */
[----:B------:R-:W-:Y:S01]  /*4b3d0*/  IMAD.X R5, R5, 0x1, R0, P1 ;  /* 0x0000000105057824 */ /* 0x000fe200008e0600 */
[-C--:B------:R-:W-:Y:S01]  /*4b3e0*/  IADD3 R8, P6, PT, R8, R27.reuse, RZ ;  /* 0x0000001b08087210 */ /* 0x080fe20007fde0ff */
[----:B0-----:R-:W4:Y:S04]  /*4b3f0*/  LDL.LU R28, [R1+0x13dc] ;  /* 0x0013dc00011c7983 */ /* 0x001f280000300800 */
[----:B------:R-:W-:Y:S01]  /*4b400*/  STL [R1+0x1444], R18 ;  /* 0x0014441201007387 */ /* 0x000fe20000100800 */
[----:B------:R-:W-:-:S03]  /*4b410*/  IADD3 R21, P1, PT, R21, R27, RZ ;  /* 0x0000001b15157210 */ /* 0x000fc60007f3e0ff */
[----:B------:R-:W-:Y:S04]  /*4b420*/  STL [R1+0x143c], R25 ;  /* 0x00143c1901007387 */ /* 0x000fe80000100800 */
[----:B------:R-:W-:Y:S04]  /*4b430*/  STL [R1+0x1460], R26 ;  /* 0x0014601a01007387 */ /* 0x000fe80000100800 */
[----:B------:R-:W-:Y:S04]  /*4b440*/  STL [R1+0x1434], R6 ;  /* 0x0014340601007387 */ /* 0x000fe80000100800 */
[----:B------:R-:W-:Y:S04]  /*4b450*/  STL [R1+0x1458], R7 ;  /* 0x0014580701007387 */ /* 0x000fe80000100800 */
[----:B------:R0:W-:Y:S01]  /*4b460*/  STL [R1+0x1424], R21 ;  /* 0x0014241501007387 */ /* 0x0001e20000100800 */
[----:B------:R-:W-:-:S03]  /*4b470*/  IMAD.X R4, R4, 0x1, R0, P2 ;  /* 0x0000000104047824 */ /* 0x000fc600010e0600 */
[----:B------:R-:W-:Y:S01]  /*4b480*/  STL [R1+0x142c], R8 ;  /* 0x00142c0801007387 */ /* 0x000fe20000100800 */
[----:B------:R-:W-:Y:S01]  /*4b490*/  IADD3 R3, P2, PT, R3, R27, RZ ;  /* 0x0000001b03037210 */ /* 0x000fe20007f5e0ff */
[--C-:B------:R-:W-:Y:S02]  /*4b4a0*/  IMAD.X R19, R19, 0x1, R0.reuse, P3 ;  /* 0x0000000113137824 */ /* 0x100fe400018e0600 */
[----:B0-----:R-:W4:Y:S04]  /*4b4b0*/  LDL.LU R21, [R1+0x1400] ;  /* 0x0014000001157983 */ /* 0x001f280000300800 */
[----:B------:R-:W-:Y:S04]  /*4b4c0*/  STL [R1+0x1450], R5 ;  /* 0x0014500501007387 */ /* 0x000fe80000100800 */
[----:B------:R-:W-:Y:S04]  /*4b4d0*/  STL [R1+0x1448], R4 ;  /* 0x0014480401007387 */ /* 0x000fe80000100800 */
[----:B------:R-:W-:Y:S01]  /*4b4e0*/  STL [R1+0x141c], R3 ;  /* 0x00141c0301007387 */ /* 0x000fe20000100800 */
[----:B--2---:R-:W-:-:S05]  /*4b4f0*/  IMAD.X R2, R2, 0x1, R0, P4 ;  /* 0x0000000102027824 */ /* 0x004fca00020e0600 */
[----:B------:R0:W-:Y:S04]  /*4b500*/  STL [R1+0x1438], R2 ;  /* 0x0014380201007387 */ /* 0x0001e80000100800 */
[----:B------:R-:W-:Y:S04]  /*4b510*/  STL [R1+0x1440], R19 ;  /* 0x0014401301007387 */ /* 0x000fe80000100800 */
[----:B0-----:R-:W2:Y:S01]  /*4b520*/  LDL.LU R2, [R1+0x13d4] ;  /* 0x0013d40001027983 */ /* 0x001ea20000300800 */
[-C--:B------:R-:W-:Y:S02]  /*4b530*/  IADD3 R9, P3, PT, R9, R27.reuse, RZ ;  /* 0x0000001b09097210 */ /* 0x080fe40007f7e0ff */
[-C--:B------:R-:W-:Y:S01]  /*4b540*/  IADD3 R10, P4, PT, R10, R27.reuse, RZ ;  /* 0x0000001b0a0a7210 */ /* 0x080fe20007f9e0ff */
[----:B------:R-:W-:Y:S01]  /*4b550*/  IMAD.X R11, R11, 0x1, R0, P5 ;  /* 0x000000010b0b7824 */ /* 0x000fe200028e0600 */
[----:B------:R-:W-:Y:S01]  /*4b560*/  IADD3 R23, P5, PT, R23, R27, RZ ;  /* 0x0000001b17177210 */ /* 0x000fe20007fbe0ff */
[----:B------:R-:W-:Y:S04]  /*4b570*/  STL [R1+0x1414], R9 ;  /* 0x0014140901007387 */ /* 0x000fe80000100800 */
[----:B------:R-:W-:Y:S01]  /*4b580*/  STL [R1+0x140c], R10 ;  /* 0x00140c0a01007387 */ /* 0x000fe20000100800 */
[----:B---3--:R-:W-:-:S02]  /*4b590*/  IADD3.X R22, PT, PT, R22, R0, RZ, P6, !PT ;  /* 0x0000000016167210 */ /* 0x008fc400037fe4ff */
[-C--:B------:R-:W-:Y:S01]  /*4b5a0*/  IADD3 R13, P6, PT, R13, R27.reuse, RZ ;  /* 0x0000001b0d0d7210 */ /* 0x080fe20007fde0ff */
[----:B------:R-:W-:Y:S01]  /*4b5b0*/  IMAD.X R12, R12, 0x1, R0, P1 ;  /* 0x000000010c0c7824 */ /* 0x000fe200008e0600 */
        /* <DEDUP_REMOVED lines=14> */
[----:B0-----:R-:W3:Y:S04]  /*4b6a0*/  LDL.LU R20, [R1+0x13f8] ;  /* 0x0013f80001147983 */ /* 0x001ee80000300800 */
[----:B------:R-:W-:Y:S04]  /*4b6b0*/  STL [R1+0x1410], R16 ;  /* 0x0014101001007387 */ /* 0x000fe80000100800 */
[----:B------:R-:W3:Y:S04]  /*4b6c0*/  LDL.LU R24, [R1+0x13cc] ;  /* 0x0013cc0001187983 */ /* 0x000ee80000300800 */
[----:B------:R-:W3:Y:S01]  /*4b6d0*/  LDL.LU R18, [R1+0x13f0] ;  /* 0x0013f00001127983 */ /* 0x000ee20000300800 */
[----:B----4-:R-:W-:-:S05]  /*4b6e0*/  IMAD.X R29, R29, 0x1, R0, P4 ;  /* 0x000000011d1d7824 */ /* 0x010fca00020e0600 */
[----:B------:R0:W-:Y:S04]  /*4b6f0*/  STL [R1+0x1408], R29 ;  /* 0x0014081d01007387 */ /* 0x0001e80000100800 */
[----:B0-----:R-:W4:Y:S04]  /*4b700*/  LDL.LU R29, [R1+0x13c4] ;  /* 0x0013c400011d7983 */ /* 0x001f280000300800 */
[----:B------:R-:W4:Y:S04]  /*4b710*/  LDL.LU R25, [R1+0x13e8] ;  /* 0x0013e80001197983 */ /* 0x000f280000300800 */
[----:B------:R-:W4:Y:S01]  /*4b720*/  LDL.LU R26, [R1+0x13bc] ;  /* 0x0013bc00011a7983 */ /* 0x000f220000300800 */
[----:B------:R-:W-:-:S03]  /*4b730*/  IADD3 R28, P4, PT, R28, R27, RZ ;  /* 0x0000001b1c1c7210 */ /* 0x000fc60007f9e0ff */
[----:B------:R-:W4:Y:S04]  /*4b740*/  LDL.LU R6, [R1+0x13e0] ;  /* 0x0013e00001067983 */ /* 0x000f280000300800 */
[----:B------:R0:W-:Y:S04]  /*4b750*/  STL [R1+0x13dc], R28 ;  /* 0x0013dc1c01007387 */ /* 0x0001e80000100800 */
[----:B------:R-:W4:Y:S04]  /*4b760*/  LDL.LU R7, [R1+0x13b4] ;  /* 0x0013b40001077983 */ /* 0x000f280000300800 */
[----:B------:R-:W4:Y:S04]  /*4b770*/  LDL.LU R8, [R1+0x13d8] ;  /* 0x0013d80001087983 */ /* 0x000f280000300800 */
[----:B------:R-:W4:Y:S04]  /*4b780*/  LDL.LU R5, [R1+0x13ac] ;  /* 0x0013ac0001057983 */ /* 0x000f280000300800 */
[----:B0-----:R-:W4:Y:S04]  /*4b790*/  LDL.LU R28, [R1+0x13d0] ;  /* 0x0013d000011c7983 */ /* 0x001f280000300800 */
[----:B------:R-:W4:Y:S01]  /*4b7a0*/  LDL.LU R4, [R1+0x13a4] ;  /* 0x0013a40001047983 */ /* 0x000f220000300800 */
[----:B------:R-:W-:-:S03]  /*4b7b0*/  IMAD.X R21, R21, 0x1, R0, P5 ;  /* 0x0000000115157824 */ /* 0x000fc600028e0600 */
[----:B------:R-:W4:Y:S04]  /*4b7c0*/  LDL.LU R3, [R1+0x13c8] ;  /* 0x0013c80001037983 */ /* 0x000f280000300800 */
[----:B------:R-:W4:Y:S04]  /*4b7d0*/  LDL.LU R19, [R1+0x139c] ;  /* 0x00139c0001137983 */ /* 0x000f280000300800 */
[----:B------:R0:W-:Y:S04]  /*4b7e0*/  STL [R1+0x1400], R21 ;  /* 0x0014001501007387 */ /* 0x0001e80000100800 */
        /* <DEDUP_REMOVED lines=10> */
[----:B------:R-:W2:Y:S04]  /*4b890*/  LDL.LU R14, [R1+0x13a0] ;  /* 0x0013a000010e7983 */ /* 0x000ea80000300800 */
[----:B------:R-:W2:Y:S04]  /*4b8a0*/  LDL.LU R15, [R1+0x1374] ;  /* 0x00137400010f7983 */ /* 0x000ea80000300800 */
[----:B------:R-:W2:Y:S04]  /*4b8b0*/  LDL.LU R17, [R1+0x1398] ;  /* 0x0013980001117983 */ /* 0x000ea80000300800 */
[----:B------:R-:W2:Y:S04]  /*4b8c0*/  LDL.LU R16, [R1+0x136c] ;  /* 0x00136c0001107983 */ /* 0x000ea80000300800 */
[----:B0-----:R-:W2:Y:S01]  /*4b8d0*/  LDL.LU R2, [R1+0x1390] ;  /* 0x0013900001027983 */ /* 0x001ea20000300800 */
[----:B---3--:R-:W-:-:S02]  /*4b8e0*/  IMAD.X R20, R20, 0x1, R0, P6 ;  /* 0x0000000114147824 */ /* 0x008fc400030e0600 */
[--C-:B------:R-:W-:Y:S01]  /*4b8f0*/  IMAD.X R18, R18, 0x1, R0.reuse, P1 ;  /* 0x0000000112127824 */ /* 0x100fe200008e0600 */
[-C--:B------:R-:W-:Y:S02]  /*4b900*/  IADD3 R24, P6, PT, R24, R27.reuse, RZ ;  /* 0x0000001b18187210 */ /* 0x080fe40007fde0ff */
[----:B------:R0:W-:Y:S04]  /*4b910*/  STL [R1+0x13f8], R20 ;  /* 0x0013f81401007387 */ /* 0x0001e80000100800 */
[----:B0-----:R-:W3:Y:S01]  /*4b920*/  LDL.LU R20, [R1+0x1364] ;  /* 0x0013640001147983 */ /* 0x001ee20000300800 */
[-C--:B----4-:R-:W-:Y:S01]  /*4b930*/  IADD3 R29, P1, PT, R29, R27.reuse, RZ ;  /* 0x0000001b1d1d7210 */ /* 0x090fe20007f3e0ff */
[--C-:B------:R-:W-:Y:S01]  /*4b940*/  IMAD.X R25, R25, 0x1, R0.reuse, P2 ;  /* 0x0000000119197824 */ /* 0x100fe200010e0600 */
[----:B------:R-:W-:Y:S01]  /*4b950*/  IADD3 R26, P2, PT, R26, R27, RZ ;  /* 0x0000001b1a1a7210 */ /* 0x000fe20007f5e0ff */
[----:B------:R-:W-:-:S02]  /*4b960*/  IMAD.X R6, R6, 0x1, R0, P3 ;  /* 0x0000000106067824 */ /* 0x000fc400018e0600 */
[----:B------:R0:W-:Y:S04]  /*4b970*/  STL [R1+0x13c4], R29 ;  /* 0x0013c41d01007387 */ /* 0x0001e80000100800 */
[----:B------:R-:W-:Y:S01]  /*4b980*/  STL [R1+0x13cc], R24 ;  /* 0x0013cc1801007387 */ /* 0x000fe20000100800 */
[----:B------:R-:W-:Y:S01]  /*4b990*/  IADD3 R7, P3, PT, R7, R27, RZ ;  /* 0x0000001b07077210 */ /* 0x000fe20007f7e0ff */
[--C-:B------:R-:W-:Y:S02]  /*4b9a0*/  IMAD.X R8, R8, 0x1, R0.reuse, P4 ;  /* 0x0000000108087824 */ /* 0x100fe400020e0600 */
[----:B0-----:R-:W4:Y:S04]  /*4b9b0*/  LDL.LU R29, [R1+0x1388] ;  /* 0x00138800011d7983 */ /* 0x001f280000300800 */
[----:B------:R-:W-:Y:S01]  /*4b9c0*/  STL [R1+0x13f0], R18 ;  /* 0x0013f01201007387 */ /* 0x000fe20000100800 */
[----:B------:R-:W-:-:S03]  /*4b9d0*/  IMAD.X R28, R28, 0x1, R0, P5 ;  /* 0x000000011c1c7824 */ /* 0x000fc600028e0600 */
[----:B------:R-:W-:Y:S04]  /*4b9e0*/  STL [R1+0x13e8], R25 ;  /* 0x0013e81901007387 */ /* 0x000fe80000100800 */
        /* <DEDUP_REMOVED lines=8> */
[----:B------:R-:W-:Y:S01]  /*4ba70*/  IMAD.X R9, R9, 0x1, R0, P1 ;  /* 0x0000000109097824 */ /* 0x000fe200008e0600 */
[-C--:B------:R-:W-:Y:S01]  /*4ba80*/  IADD3 R19, P6, PT, R19, R27.reuse, RZ ;  /* 0x0000001b13137210 */ /* 0x080fe20007fde0ff */
[----:B0-----:R-:W4:Y:S01]  /*4ba90*/  LDL.LU R28, [R1+0x135c] ;  /* 0x00135c00011c7983 */ /* 0x001f220000300800 */
[----:B------:R-:W-:-:S03]  /*4baa0*/  IADD3 R21, P1, PT, R21, R27, RZ ;  /* 0x0000001b15157210 */ /* 0x000fc60007f3e0ff */
[----:B------:R-:W-:Y:S04]  /*4bab0*/  STL [R1+0x13ac], R5 ;  /* 0x0013ac0501007387 */ /* 0x000fe80000100800 */
[----:B------:R-:W-:Y:S04]  /*4bac0*/  STL [R1+0x13a4], R4 ;  /* 0x0013a40401007387 */ /* 0x000fe80000100800 */
[----:B------:R-:W-:Y:S04]  /*4bad0*/  STL [R1+0x13c8], R3 ;  /* 0x0013c80301007387 */ /* 0x000fe80000100800 */
[----:B------:R0:W-:Y:S01]  /*4bae0*/  STL [R1+0x1394], R21 ;  /* 0x0013941501007387 */ /* 0x0001e20000100800 */
[----:B------:R-:W-:-:S03]  /*4baf0*/  IMAD.X R10, R10, 0x1, R0, P2 ;  /* 0x000000010a0a7824 */ /* 0x000fc600010e0600 */
[----:B------:R-:W-:Y:S01]  /*4bb00*/  STL [R1+0x139c], R19 ;  /* 0x00139c1301007387 */ /* 0x000fe20000100800 */
[-C--:B------:R-:W-:Y:S01]  /*4bb10*/  IADD3 R11, P2, PT, R11, R27.reuse, RZ ;  /* 0x0000001b0b0b7210 */ /* 0x080fe20007f5e0ff */
[--C-:B------:R-:W-:Y:S02]  /*4bb20*/  IMAD.X R23, R23, 0x1, R0.reuse, P3 ;  /* 0x0000000117177824 */ /* 0x100fe400018e0600 */
[----:B0-----:R-:W4:Y:S04]  /*4bb30*/  LDL.LU R21, [R1+0x1380] ;  /* 0x0013800001157983 */ /* 0x001f280000300800 */
[----:B------:R-:W-:Y:S04]  /*4bb40*/  STL [R1+0x13c0], R9 ;  /* 0x0013c00901007387 */ /* 0x000fe80000100800 */
[----:B------:R-:W-:Y:S04]  /*4bb50*/  STL [R1+0x13b8], R10 ;  /* 0x0013b80a01007387 */ /* 0x000fe80000100800 */
[----:B------:R-:W-:Y:S04]  /*4bb60*/  STL [R1+0x138c], R11 ;  /* 0x00138c0b01007387 */ /* 0x000fe80000100800 */
[----:B------:R-:W-:Y:S01]  /*4bb70*/  STL [R1+0x13b0], R23 ;  /* 0x0013b01701007387 */ /* 0x000fe20000100800 */
[-C--:B--2---:R-:W-:Y:S01]  /*4bb80*/  IADD3 R22, P3, PT, R22, R27.reuse, RZ ;  /* 0x0000001b16167210 */ /* 0x084fe20007f7e0ff */
[--C-:B------:R-:W-:Y:S01]  /*4bb90*/  IMAD.X R13, R13, 0x1, R0.reuse, P4 ;  /* 0x000000010d0d7824 */ /* 0x100fe200020e0600 */
[-C--:B------:R-:W-:Y:S01]  /*4bba0*/  IADD3 R12, P4, PT, R12, R27.reuse, RZ ;  /* 0x0000001b0c0c7210 */ /* 0x080fe20007f9e0ff */
[--C-:B------:R-:W-:Y:S01]  /*4bbb0*/  IMAD.X R14, R14, 0x1, R0.reuse, P5 ;  /* 0x000000010e0e7824 */ /* 0x100fe200028e0600 */
[----:B------:R-:W-:Y:S01]  /*4bbc0*/  IADD3 R15, P5, PT, R15, R27, RZ ;  /* 0x0000001b0f0f7210 */ /* 0x000fe20007fbe0ff */
[----:B------:R-:W-:Y:S04]  /*4bbd0*/  STL [R1+0x1384], R22 ;  /* 0x0013841601007387 */ /* 0x000fe80000100800 */
[----:B------:R-:W-:Y:S01]  /*4bbe0*/  STL [R1+0x13a8], R13 ;  /* 0x0013a80d01007387 */ /* 0x000fe20000100800 */
[----:B------:R-:W-:-:S02]  /*4bbf0*/  IMAD.X R2, R2, 0x1, R0, P1 ;  /* 0x0000000102027824 */ /* 0x000fc400008e0600 */
[----:B------:R-:W-:Y:S01]  /*4bc00*/  IMAD.X R17, R17, 0x1, R0, P6 ;  /* 0x0000000111117824 */ /* 0x000fe200030e0600 */
[----:B------:R-:W-:Y:S04]  /*4bc10*/  STL [R1+0x137c], R12 ;  /* 0x00137c0c01007387 */ /* 0x000fe80000100800 */
[----:B------:R-:W-:Y:S04]  /*4bc20*/  STL [R1+0x13a0], R14 ;  /* 0x0013a00e01007387 */ /* 0x000fe80000100800 */
[----:B------:R-:W-:Y:S04]  /*4bc30*/  STL [R1+0x1374], R15 ;  /* 0x0013740f01007387 */ /* 0x000fe80000100800 */
[----:B------:R0:W-:Y:S04]  /*4bc40*/  STL [R1+0x1390], R2 ;  /* 0x0013900201007387 */ /* 0x0001e80000100800 */
[----:B------:R-:W-:Y:S04]  /*4bc50*/  STL [R1+0x1398], R17 ;  /* 0x0013981101007387 */ /* 0x000fe80000100800 */
[----:B0-----:R-:W2:Y:S01]  /*4bc60*/  LDL.LU R2, [R1+0x1354] ;  /* 0x0013540001027983 */ /* 0x001ea20000300800 */
[----:B------:R-:W-:-:S05]  /*4bc70*/  IADD3 R16, P6, PT, R16, R27, RZ ;  /* 0x0000001b10107210 */ /* 0x000fca0007fde0ff */
[----:B------:R-:W-:Y:S04]  /*4bc80*/  STL [R1+0x136c], R16 ;  /* 0x00136c1001007387 */ /* 0x000fe80000100800 */
[----:B------:R-:W2:Y:S04]  /*4bc90*/  LDL.LU R24, [R1+0x1378] ;  /* 0x0013780001187983 */ /* 0x000ea80000300800 */
[----:B------:R-:W2:Y:S01]  /*4bca0*/  LDL.LU R18, [R1+0x134c] ;  /* 0x00134c0001127983 */ /* 0x000ea20000300800 */
[----:B---3--:R-:W-:-:S05]  /*4bcb0*/  IADD3 R20, P1, PT, R20, R27, RZ ;  /* 0x0000001b14147210 */ /* 0x008fca0007f3e0ff */
[----:B------:R0:W-:Y:S04]  /*4bcc0*/  STL [R1+0x1364], R20 ;  /* 0x0013641401007387 */ /* 0x0001e80000100800 */
[----:B0-----:R-:W3:Y:S04]  /*4bcd0*/  LDL.LU R20, [R1+0x1370] ;  /* 0x0013700001147983 */ /* 0x001ee80000300800 */
[----:B------:R-:W3:Y:S04]  /*4bce0*/  LDL.LU R25, [R1+0x1344] ;  /* 0x0013440001197983 */ /* 0x000ee80000300800 */
[----:B------:R-:W3:Y:S04]  /*4bcf0*/  LDL.LU R26, [R1+0x1368] ;  /* 0x00136800011a7983 */ /* 0x000ee80000300800 */
[----:B------:R-:W3:Y:S01]  /*4bd00*/  LDL.LU R6, [R1+0x133c] ;  /* 0x00133c0001067983 */ /* 0x000ee20000300800 */
[----:B----4-:R-:W-:-:S05]  /*4bd10*/  IADD3.X R29, PT, PT, R29, R0, RZ, P2, !PT ;  /* 0x000000001d1d7210 */ /* 0x010fca00017fe4ff */
[----:B------:R0:W-:Y:S04]  /*4bd20*/  STL [R1+0x1388], R29 ;  /* 0x0013881d01007387 */ /* 0x0001e80000100800 */
[----:B------:R-:W4:Y:S04]  /*4bd30*/  LDL.LU R7, [R1+0x1360] ;  /* 0x0013600001077983 */ /* 0x000f280000300800 */
[----:B------:R-:W4:Y:S04]  /*4bd40*/  LDL.LU R8, [R1+0x1334] ;  /* 0x0013340001087983 */ /* 0x000f280000300800 */
[----:B------:R-:W4:Y:S04]  /*4bd50*/  LDL.LU R5, [R1+0x1358] ;  /* 0x0013580001057983 */ /* 0x000f280000300800 */
[----:B0-----:R-:W4:Y:S04]  /*4bd60*/  LDL.LU R29, [R1+0x132c] ;  /* 0x00132c00011d7983 */ /* 0x001f280000300800 */
[----:B------:R-:W4:Y:S04]  /*4bd70*/  LDL.LU R4, [R1+0x1350] ;  /* 0x0013500001047983 */ /* 0x000f280000300800 */
[----:B------:R-:W4:Y:S01]  /*4bd80*/  LDL.LU R3, [R1+0x1324] ;  /* 0x0013240001037983 */ /* 0x000f220000300800 */
[----:B------:R-:W-:-:S03]  /*4bd90*/  IADD3 R28, P2, PT, R28, R27, RZ ;  /* 0x0000001b1c1c7210 */ /* 0x000fc60007f5e0ff */
[----:B------:R-:W4:Y:S04]  /*4bda0*/  LDL.LU R19, [R1+0x1348] ;  /* 0x0013480001137983 */ /* 0x000f280000300800 */
[----:B------:R0:W-:Y:S04]  /*4bdb0*/  STL [R1+0x135c], R28 ;  /* 0x00135c1c01007387 */ /* 0x0001e80000100800 */
[----:B------:R-:W4:Y:S04]  /*4bdc0*/  LDL.LU R9, [R1+0x131c] ;  /* 0x00131c0001097983 */ /* 0x000f280000300800 */
[----:B0-----:R-:W4:Y:S01]  /*4bdd0*/  LDL.LU R28, [R1+0x1340] ;  /* 0x00134000011c7983 */ /* 0x001f220000300800 */
[----:B------:R-:W-:-:S03]  /*4bde0*/  IMAD.X R21, R21, 0x1, R0, P3 ;  /* 0x0000000115157824 */ /* 0x000fc600018e0600 */
        /* <DEDUP_REMOVED lines=12> */
[----:B--2---:R-:W-:-:S05]  /*4beb0*/  IADD3 R2, P3, PT, R2, R27, RZ ;  /* 0x0000001b02027210 */ /* 0x004fca0007f7e0ff */
[----:B------:R0:W-:Y:S04]  /*4bec0*/  STL [R1+0x1354], R2 ;  /* 0x0013540201007387 */ /* 0x0001e80000100800 */
[----:B0-----:R-:W2:Y:S01]  /*4bed0*/  LDL.LU R2, [R1+0x1310] ;  /* 0x0013100001027983 */ /* 0x001ea20000300800 */
[--C-:B------:R-:W-:Y:S01]  /*4bee0*/  IMAD.X R24, R24, 0x1, R0.reuse, P4 ;  /* 0x0000000118187824 */ /* 0x100fe200020e0600 */
[-C--:B------:R-:W-:Y:S01]  /*4bef0*/  IADD3 R18, P4, PT, R18, R27.reuse, RZ ;  /* 0x0000001b12127210 */ /* 0x080fe20007f9e0ff */
[--C-:B---3--:R-:W-:Y:S01]  /*4bf00*/  IMAD.X R20, R20, 0x1, R0.reuse, P5 ;  /* 0x0000000114147824 */ /* 0x108fe200028e0600 */
[-C--:B------:R-:W-:Y:S01]  /*4bf10*/  IADD3 R25, P5, PT, R25, R27.reuse, RZ ;  /* 0x0000001b19197210 */ /* 0x080fe20007fbe0ff */
[----:B------:R-:W-:Y:S01]  /*4bf20*/  IMAD.X R26, R26, 0x1, R0, P6 ;  /* 0x000000011a1a7824 */ /* 0x000fe200030e0600 */
[----:B------:R-:W-:-:S02]  /*4bf30*/  IADD3 R6, P6, PT, R6, R27, RZ ;  /* 0x0000001b06067210 */ /* 0x000fc40007fde0ff */
[----:B------:R0:W-:Y:S04]  /*4bf40*/  STL [R1+0x1370], R20 ;  /* 0x0013701401007387 */ /* 0x0001e80000100800 */
[----:B------:R-:W-:Y:S01]  /*4bf50*/  STL [R1+0x1378], R24 ;  /* 0x0013781801007387 */ /* 0x000fe20000100800 */
[----:B----4-:R-:W-:-:S03]  /*4bf60*/  IMAD.X R7, R7, 0x1, R0, P1 ;  /* 0x0000000107077824 */ /* 0x010fc600008e0600 */
[----:B0-----:R-:W3:Y:S01]  /*4bf70*/  LDL.LU R20, [R1+0x12e4] ;  /* 0x0012e40001147983 */ /* 0x001ee20000300800 */
[----:B------:R-:W-:-:S03]  /*4bf80*/  IMAD.X R5, R5, 0x1, R0, P2 ;  /* 0x0000000105057824 */ /* 0x000fc600010e0600 */
[----:B------:R-:W-:Y:S04]  /*4bf90*/  STL [R1+0x134c], R18 ;  /* 0x00134c1201007387 */ /* 0x000fe80000100800 */
[----:B------:R-:W-:Y:S01]  /*4bfa0*/  STL [R1+0x1344], R25 ;  /* 0x0013441901007387 */ /* 0x000fe20000100800 */
[----:B------:R-:W-:-:S03]  /*4bfb0*/  IADD3 R8, P1, PT, R8, R27, RZ ;  /* 0x0000001b08087210 */ /* 0x000fc60007f3e0ff */
[----:B------:R-:W-:Y:S01]  /*4bfc0*/  STL [R1+0x1368], R26 ;  /* 0x0013681a01007387 */ /* 0x000fe20000100800 */
[----:B------:R-:W-:-:S03]  /*4bfd0*/  IADD3 R29, P2, PT, R29, R27, RZ ;  /* 0x0000001b1d1d7210 */ /* 0x000fc60007f5e0ff */
[----:B------:R-:W-:Y:S04]  /*4bfe0*/  STL [R1+0x133c], R6 ;  /* 0x00133c0601007387 */ /* 0x000fe80000100800 */
[----:B------:R-:W-:Y:S01]  /*4bff0*/  STL [R1+0x1360], R7 ;  /* 0x0013600701007387 */ /* 0x000fe20000100800 */
[----:B------:R-:W-:-:S03]  /*4c000*/  IMAD.X R4, R4, 0x1, R0, P3 ;  /* 0x0000000104047824 */ /* 0x000fc600018e0600 */
[----:B------:R0:W-:Y:S01]  /*4c010*/  STL [R1+0x132c], R29 ;  /* 0x00132c1d01007387 */ /* 0x0001e20000100800 */
[----:B------:R-:W-:-:S03]  /*4c020*/  IADD3 R3, P3, PT, R3, R27, RZ ;  /* 0x0000001b03037210 */ /* 0x000fc60007f7e0ff */
[----:B------:R-:W-:Y:S01]  /*4c030*/  STL [R1+0x1334], R8 ;  /* 0x0013340801007387 */ /* 0x000fe20000100800 */
[--C-:B------:R-:W-:Y:S01]  /*4c040*/  IMAD.X R19, R19, 0x1, R0.reuse, P4 ;  /* 0x0000000113137824 */ /* 0x100fe200020e0600 */
[----:B------:R-:W-:Y:S02]  /*4c050*/  IADD3 R9, P4, PT, R9, R27, RZ ;  /* 0x0000001b09097210 */ /* 0x000fe40007f9e0ff */
[----:B0-----:R-:W4:Y:S04]  /*4c060*/  LDL.LU R29, [R1+0x1308] ;  /* 0x00130800011d7983 */ /* 0x001f280000300800 */
        /* <DEDUP_REMOVED lines=33> */
[----:B--2---:R-:W-:-:S05]  /*4c280*/  IMAD.X R2, R2, 0x1, R0, P5 ;  /* 0x0000000102027824 */ /* 0x004fca00028e0600 */
[----:B------:R0:W-:Y:S04]  /*4c290*/  STL [R1+0x1310], R2 ;  /* 0x0013100201007387 */ /* 0x0001e80000100800 */
[----:B0-----:R-:W2:Y:S04]  /*4c2a0*/  LDL.LU R2, [R1+0x12cc] ;  /* 0x0012cc0001027983 */ /* 0x001ea80000300800 */
[----:B------:R-:W2:Y:S04]  /*4c2b0*/  LDL.LU R25, [R1+0x12f0] ;  /* 0x0012f00001197983 */ /* 0x000ea80000300800 */
[----:B------:R-:W2:Y:S04]  /*4c2c0*/  LDL.LU R26, [R1+0x12c4] ;  /* 0x0012c400011a7983 */ /* 0x000ea80000300800 */
[----:B------:R-:W2:Y:S01]  /*4c2d0*/  LDL.LU R6, [R1+0x12e8] ;  /* 0x0012e80001067983 */ /* 0x000ea20000300800 */
[----:B---3--:R-:W-:-:S05]  /*4c2e0*/  IADD3 R20, P5, PT, R20, R27, RZ ;  /* 0x0000001b14147210 */ /* 0x008fca0007fbe0ff */
[----:B------:R0:W-:Y:S04]  /*4c2f0*/  STL [R1+0x12e4], R20 ;  /* 0x0012e41401007387 */ /* 0x0001e80000100800 */
[----:B------:R-:W3:Y:S04]  /*4c300*/  LDL.LU R7, [R1+0x12bc] ;  /* 0x0012bc0001077983 */ /* 0x000ee80000300800 */
[----:B------:R-:W3:Y:S04]  /*4c310*/  LDL.LU R8, [R1+0x12e0] ;  /* 0x0012e00001087983 */ /* 0x000ee80000300800 */
[----:B------:R-:W3:Y:S04]  /*4c320*/  LDL.LU R5, [R1+0x12b4] ;  /* 0x0012b40001057983 */ /* 0x000ee80000300800 */
[----:B0-----:R-:W3:Y:S04]  /*4c330*/  LDL.LU R20, [R1+0x12d8] ;  /* 0x0012d80001147983 */ /* 0x001ee80000300800 */
[----:B------:R-:W3:Y:S04]  /*4c340*/  LDL.LU R4, [R1+0x12ac] ;  /* 0x0012ac0001047983 */ /* 0x000ee80000300800 */
[----:B------:R-:W3:Y:S04]  /*4c350*/  LDL.LU R3, [R1+0x12d0] ;  /* 0x0012d00001037983 */ /* 0x000ee80000300800 */
[----:B------:R-:W3:Y:S01]  /*4c360*/  LDL.LU R19, [R1+0x12a4] ;  /* 0x0012a40001137983 */ /* 0x000ee20000300800 */
[----:B----4-:R-:W-:-:S05]  /*4c370*/  IMAD.X R29, R29, 0x1, R0, P6 ;  /* 0x000000011d1d7824 */ /* 0x010fca00030e0600 */
[----:B------:R0:W-:Y:S04]  /*4c380*/  STL [R1+0x1308], R29 ;  /* 0x0013081d01007387 */ /* 0x0001e80000100800 */
[----:B------:R-:W4:Y:S04]  /*4c390*/  LDL.LU R9, [R1+0x12c8] ;  /* 0x0012c80001097983 */ /* 0x000f280000300800 */
[----:B0-----:R-:W4:Y:S04]  /*4c3a0*/  LDL.LU R29, [R1+0x129c] ;  /* 0x00129c00011d7983 */ /* 0x001f280000300800 */
[----:B------:R-:W4:Y:S01]  /*4c3b0*/  LDL.LU R10, [R1+0x12c0] ;  /* 0x0012c000010a7983 */ /* 0x000f220000300800 */
[----:B------:R-:W-:-:S03]  /*4c3c0*/  IADD3 R28, P6, PT, R28, R27, RZ ;  /* 0x0000001b1c1c7210 */ /* 0x000fc60007fde0ff */
        /* <DEDUP_REMOVED lines=12> */
[----:B------:R-:W-:Y:S01]  /*4c490*/  IMAD.X R18, R18, 0x1, R0, P2 ;  /* 0x0000000112127824 */ /* 0x000fe200010e0600 */
[-C--:B------:R-:W-:Y:S02]  /*4c4a0*/  IADD3 R24, P1, PT, R24, R27.reuse, RZ ;  /* 0x0000001b18187210 */ /* 0x080fe40007f3e0ff */
[----:B------:R0:W-:Y:S04]  /*4c4b0*/  STL [R1+0x1300], R21 ;  /* 0x0013001501007387 */ /* 0x0001e80000100800 */
[----:B0-----:R-:W4:Y:S01]  /*4c4c0*/  LDL.LU R21, [R1+0x126c] ;  /* 0x00126c0001157983 */ /* 0x001f220000300800 */
[----:B--2---:R-:W-:-:S05]  /*4c4d0*/  IADD3 R2, P2, PT, R2, R27, RZ ;  /* 0x0000001b02027210 */ /* 0x004fca0007f5e0ff */
[----:B------:R0:W-:Y:S04]  /*4c4e0*/  STL [R1+0x12cc], R2 ;  /* 0x0012cc0201007387 */ /* 0x0001e80000100800 */
[----:B------:R-:W-:Y:S04]  /*4c4f0*/  STL [R1+0x12d4], R24 ;  /* 0x0012d41801007387 */ /* 0x000fe80000100800 */
[----:B0-----:R-:W2:Y:S01]  /*4c500*/  LDL.LU R2, [R1+0x1290] ;  /* 0x0012900001027983 */ /* 0x001ea20000300800 */
[----:B------:R-:W-:Y:S01]  /*4c510*/  IMAD.X R25, R25, 0x1, R0, P3 ;  /* 0x0000000119197824 */ /* 0x000fe200018e0600 */
[----:B------:R-:W-:-:S02]  /*4c520*/  IADD3 R26, P3, PT, R26, R27, RZ ;  /* 0x0000001b1a1a7210 */ /* 0x000fc40007f7e0ff */
[----:B------:R-:W-:Y:S01]  /*4c530*/  IADD3.X R6, PT, PT, R6, R0, RZ, P4, !PT ;  /* 0x0000000006067210 */ /* 0x000fe200027fe4ff */
[----:B------:R-:W-:Y:S04]  /*4c540*/  STL [R1+0x12f8], R18 ;  /* 0x0012f81201007387 */ /* 0x000fe80000100800 */
[----:B------:R-:W-:Y:S04]  /*4c550*/  STL [R1+0x12f0], R25 ;  /* 0x0012f01901007387 */ /* 0x000fe80000100800 */
[----:B------:R-:W-:Y:S04]  /*4c560*/  STL [R1+0x12c4], R26 ;  /* 0x0012c41a01007387 */ /* 0x000fe80000100800 */
[----:B------:R-:W-:Y:S01]  /*4c570*/  STL [R1+0x12e8], R6 ;  /* 0x0012e80601007387 */ /* 0x000fe20000100800 */
[-C--:B---3--:R-:W-:Y:S01]  /*4c580*/  IADD3 R7, P4, PT, R7, R27.reuse, RZ ;  /* 0x0000001b07077210 */ /* 0x088fe20007f9e0ff */
[----:B------:R-:W-:Y:S01]  /*4c590*/  IMAD.X R8, R8, 0x1, R0, P5 ;  /* 0x0000000108087824 */ /* 0x000fe200028e0600 */
[----:B------:R-:W-:-:S03]  /*4c5a0*/  IADD3 R5, P5, PT, R5, R27, RZ ;  /* 0x0000001b05057210 */ /* 0x000fc60007fbe0ff */
[----:B------:R-:W-:Y:S01]  /*4c5b0*/  STL [R1+0x12bc], R7 ;  /* 0x0012bc0701007387 */ /* 0x000fe20000100800 */
[--C-:B------:R-:W-:Y:S01]  /*4c5c0*/  IMAD.X R20, R20, 0x1, R0.reuse, P6 ;  /* 0x0000000114147824 */ /* 0x100fe200030e0600 */
[-C--:B------:R-:W-:Y:S01]  /*4c5d0*/  IADD3 R4, P6, PT, R4, R27.reuse, RZ ;  /* 0x0000001b04047210 */ /* 0x080fe20007fde0ff */
[--C-:B------:R-:W-:Y:S01]  /*4c5e0*/  IMAD.X R3, R3, 0x1, R0.reuse, P1 ;  /* 0x0000000103037824 */ /* 0x100fe200008e0600 */
[----:B------:R-:W-:Y:S02]  /*4c5f0*/  IADD3 R19, P1, PT, R19, R27, RZ ;  /* 0x0000001b13137210 */ /* 0x000fe40007f3e0ff */
[----:B------:R0:W-:Y:S04]  /*4c600*/  STL [R1+0x12d8], R20 ;  /* 0x0012d81401007387 */ /* 0x0001e80000100800 */
[----:B------:R-:W-:Y:S01]  /*4c610*/  STL [R1+0x12e0], R8 ;  /* 0x0012e00801007387 */ /* 0x000fe20000100800 */
[----:B----4-:R-:W-:-:S03]  /*4c620*/  IMAD.X R9, R9, 0x1, R0, P2 ;  /* 0x0000000109097824 */ /* 0x010fc600010e0600 */
[----:B0-----:R-:W3:Y:S04]  /*4c630*/  LDL.LU R20, [R1+0x1264] ;  /* 0x0012640001147983 */ /* 0x001ee80000300800 */
[----:B------:R-:W-:Y:S01]  /*4c640*/  STL [R1+0x12b4], R5 ;  /* 0x0012b40501007387 */ /* 0x000fe20000100800 */
[----:B------:R-:W-:-:S03]  /*4c650*/  IADD3 R29, P2, PT, R29, R27, RZ ;  /* 0x0000001b1d1d7210 */ /* 0x000fc60007f5e0ff */
[----:B------:R-:W-:Y:S04]  /*4c660*/  STL [R1+0x12ac], R4 ;  /* 0x0012ac0401007387 */ /* 0x000fe80000100800 */
[----:B------:R-:W-:Y:S01]  /*4c670*/  STL [R1+0x12d0], R3 ;  /* 0x0012d00301007387 */ /* 0x000fe20000100800 */
[--C-:B------:R-:W-:Y:S01]  /*4c680*/  IMAD.X R10, R10, 0x1, R0.reuse, P3 ;  /* 0x000000010a0a7824 */ /* 0x100fe200018e0600 */
[-C--:B------:R-:W-:Y:S02]  /*4c690*/  IADD3 R11, P3, PT, R11, R27.reuse, RZ ;  /* 0x0000001b0b0b7210 */ /* 0x080fe40007f7e0ff */
[----:B------:R0:W-:Y:S04]  /*4c6a0*/  STL [R1+0x129c], R29 ;  /* 0x00129c1d01007387 */ /* 0x0001e80000100800 */
        /* <DEDUP_REMOVED lines=9> */
[----:B------:R-:W-:Y:S04]  /*4c740*/  STL [R1+0x1294], R11 ;  /* 0x0012940b01007387 */ /* 0x000fe80000100800 */
        /* <DEDUP_REMOVED lines=17> */
[----:B------:R0:W-:Y:S04]  /*4c860*/  STL [R1+0x126c], R21 ;  /* 0x00126c1501007387 */ /* 0x0001e80000100800 */
[----:B0-----:R-:W4:Y:S04]  /*4c870*/  LDL.LU R21, [R1+0x1278] ;  /* 0x0012780001157983 */ /* 0x001f280000300800 */
[----:B------:R-:W4:Y:S04]  /*4c880*/  LDL.LU R25, [R1+0x124c] ;  /* 0x00124c0001197983 */ /* 0x000f280000300800 */
[----:B------:R-:W4:Y:S04]  /*4c890*/  LDL.LU R26, [R1+0x1270] ;  /* 0x00127000011a7983 */ /* 0x000f280000300800 */
[----:B------:R-:W4:Y:S01]  /*4c8a0*/  LDL.LU R6, [R1+0x1244] ;  /* 0x0012440001067983 */ /* 0x000f220000300800 */
[----:B--2---:R-:W-:-:S05]  /*4c8b0*/  IMAD.X R2, R2, 0x1, R0, P3 ;  /* 0x0000000102027824 */ /* 0x004fca00018e0600 */
        /* <DEDUP_REMOVED lines=8> */
[----:B---3--:R-:W-:-:S05]  /*4c940*/  IADD3 R20, P3, PT, R20, R27, RZ ;  /* 0x0000001b14147210 */ /* 0x008fca0007f7e0ff */
[----:B------:R0:W-:Y:S04]  /*4c950*/  STL [R1+0x1264], R20 ;  /* 0x0012641401007387 */ /* 0x0001e80000100800 */
[----:B------:R-:W3:Y:S04]  /*4c960*/  LDL.LU R9, [R1+0x1224] ;  /* 0x0012240001097983 */ /* 0x000ee80000300800 */
[----:B0-----:R-:W3:Y:S04]  /*4c970*/  LDL.LU R20, [R1+0x1248] ;  /* 0x0012480001147983 */ /* 0x001ee80000300800 */
[----:B------:R-:W3:Y:S01]  /*4c980*/  LDL.LU R10, [R1+0x121c] ;  /* 0x00121c00010a7983 */ /* 0x000ee20000300800 */
[----:B----4-:R-:W-:-:S03]  /*4c990*/  IMAD.X R29, R29, 0x1, R0, P4 ;  /* 0x000000011d1d7824 */ /* 0x010fc600020e0600 */
        /* <DEDUP_REMOVED lines=11> */
[----:B------:R-:W-:Y:S01]  /*4ca50*/  IADD3 R28, P4, PT, R28, R27, RZ ;  /* 0x0000001b1c1c7210 */ /* 0x000fe20007f9e0ff */
        /* <DEDUP_REMOVED lines=9> */
[----:B------:R-:W-:Y:S04]  /*4caf0*/  STL [R1+0x1280], R24 ;  /* 0x0012801801007387 */ /* 0x000fe80000100800 */
[----:B0-----:R-:W4:Y:S04]  /*4cb00*/  LDL.LU R21, [R1+0x11ec] ;  /* 0x0011ec0001157983 */ /* 0x001f280000300800 */
[----:B------:R-:W-:Y:S04]  /*4cb10*/  STL [R1+0x1254], R18 ;  /* 0x0012541201007387 */ /* 0x000fe80000100800 */
[----:B------:R-:W-:Y:S04]  /*4cb20*/  STL [R1+0x124c], R25 ;  /* 0x00124c1901007387 */ /* 0x000fe80000100800 */
[----:B------:R-:W-:Y:S04]  /*4cb30*/  STL [R1+0x1270], R26 ;  /* 0x0012701a01007387 */ /* 0x000fe80000100800 */
[----:B------:R-:W-:Y:S01]  /*4cb40*/  STL [R1+0x1244], R6 ;  /* 0x0012440601007387 */ /* 0x000fe20000100800 */
[----:B--2---:R-:W-:-:S02]  /*4cb50*/  IMAD.X R7, R7, 0x1, R0, P2 ;  /* 0x0000000107077824 */ /* 0x004fc400010e0600 */
[----:B------:R-:W-:Y:S01]  /*4cb60*/  IMAD.X R5, R5, 0x1, R0, P3 ;  /* 0x0000000105057824 */ /* 0x000fe200018e0600 */
[-C--:B------:R-:W-:Y:S02]  /*4cb70*/  IADD3 R8, P2, PT, R8, R27.reuse, RZ ;  /* 0x0000001b08087210 */ /* 0x080fe40007f5e0ff */
[----:B------:R-:W-:Y:S01]  /*4cb80*/  STL [R1+0x1268], R7 ;  /* 0x0012680701007387 */ /* 0x000fe20000100800 */
[----:B------:R-:W-:-:S05]  /*4cb90*/  IADD3 R2, P3, PT, R2, R27, RZ ;  /* 0x0000001b02027210 */ /* 0x000fca0007f7e0ff */
[----:B------:R0:W-:Y:S04]  /*4cba0*/  STL [R1+0x1234], R2 ;  /* 0x0012340201007387 */ /* 0x0001e80000100800 */
[----:B------:R-:W-:Y:S04]  /*4cbb0*/  STL [R1+0x123c], R8 ;  /* 0x00123c0801007387 */ /* 0x000fe80000100800 */
[----:B0-----:R-:W2:Y:S01]  /*4cbc0*/  LDL.LU R2, [R1+0x1210] ;  /* 0x0012100001027983 */ /* 0x001ea20000300800 */
[--C-:B------:R-:W-:Y:S01]  /*4cbd0*/  IMAD.X R4, R4, 0x1, R0.reuse, P4 ;  /* 0x0000000104047824 */ /* 0x100fe200020e0600 */
[-C--:B------:R-:W-:Y:S01]  /*4cbe0*/  IADD3 R3, P4, PT, R3, R27.reuse, RZ ;  /* 0x0000001b03037210 */ /* 0x080fe20007f9e0ff */
[----:B------:R-:W-:Y:S01]  /*4cbf0*/  IMAD.X R19, R19, 0x1, R0, P5 ;  /* 0x0000000113137824 */ /* 0x000fe200028e0600 */
[----:B------:R-:W-:Y:S04]  /*4cc00*/  STL [R1+0x1260], R5 ;  /* 0x0012600501007387 */ /* 0x000fe80000100800 */
[----:B------:R-:W-:Y:S04]  /*4cc10*/  STL [R1+0x1258], R4 ;  /* 0x0012580401007387 */ /* 0x000fe80000100800 */
[----:B------:R-:W-:Y:S01]  /*4cc20*/  STL [R1+0x122c], R3 ;  /* 0x00122c0301007387 */ /* 0x000fe20000100800 */
[----:B---3--:R-:W-:-:S02]  /*4cc30*/  IADD3 R9, P5, PT, R9, R27, RZ ;  /* 0x0000001b09097210 */ /* 0x008fc40007fbe0ff */
[----:B------:R-:W-:Y:S02]  /*4cc40*/  IADD3.X R20, PT, PT, R20, R0, RZ, P6, !PT ;  /* 0x0000000014147210 */ /* 0x000fe400037fe4ff */
[-C--:B------:R-:W-:Y:S01]  /*4cc50*/  IADD3 R10, P6, PT, R10, R27.reuse, RZ ;  /* 0x0000001b0a0a7210 */ /* 0x080fe20007fde0ff */
[--C-:B----4-:R-:W-:Y:S01]  /*4cc60*/  IMAD.X R11, R11, 0x1, R0.reuse, P1 ;  /* 0x000000010b0b7824 */ /* 0x110fe200008e0600 */
[-C--:B------:R-:W-:Y:S01]  /*4cc70*/  IADD3 R23, P1, PT, R23, R27.reuse, RZ ;  /* 0x0000001b17177210 */ /* 0x080fe20007f3e0ff */
[----:B------:R0:W-:Y:S04]  /*4cc80*/  STL [R1+0x1248], R20 ;  /* 0x0012481401007387 */ /* 0x0001e80000100800 */
[----:B------:R-:W-:Y:S01]  /*4cc90*/  STL [R1+0x1250], R19 ;  /* 0x0012501301007387 */ /* 0x000fe20000100800 */
[--C-:B------:R-:W-:Y:S01]  /*4cca0*/  IMAD.X R22, R22, 0x1, R0.reuse, P2 ;  /* 0x0000000116167824 */ /* 0x100fe200010e0600 */
[-C--:B------:R-:W-:Y:S01]  /*4ccb0*/  IADD3 R13, P2, PT, R13, R27.reuse, RZ ;  /* 0x0000001b0d0d7210 */ /* 0x080fe20007f5e0ff */
[--C-:B------:R-:W-:Y:S01]  /*4ccc0*/  IMAD.X R12, R12, 0x1, R0.reuse, P3 ;  /* 0x000000010c0c7824 */ /* 0x100fe200018e0600 */
[----:B------:R-:W-:Y:S01]  /*4ccd0*/  IADD3 R14, P3, PT, R14, R27, RZ ;  /* 0x0000001b0e0e7210 */ /* 0x000fe20007f7e0ff */
[--C-:B------:R-:W-:Y:S01]  /*4cce0*/  IMAD.X R15, R15, 0x1, R0.reuse, P4 ;  /* 0x000000010f0f7824 */ /* 0x100fe200020e0600 */
[----:B0-----:R-:W3:Y:S04]  /*4ccf0*/  LDL.LU R20, [R1+0x11e4] ;  /* 0x0011e40001147983 */ /* 0x001ee80000300800 */
[----:B------:R-:W-:Y:S04]  /*4cd00*/  STL [R1+0x1224], R9 ;  /* 0x0012240901007387 */ /* 0x000fe80000100800 */
[----:B------:R-:W-:Y:S04]  /*4cd10*/  STL [R1+0x121c], R10 ;  /* 0x00121c0a01007387 */ /* 0x000fe80000100800 */
[----:B------:R-:W-:Y:S04]  /*4cd20*/  STL [R1+0x1240], R11 ;  /* 0x0012400b01007387 */ /* 0x000fe80000100800 */
[----:B------:R-:W-:Y:S01]  /*4cd30*/  STL [R1+0x1214], R23 ;  /* 0x0012141701007387 */ /* 0x000fe20000100800 */
[----:B------:R-:W-:-:S03]  /*4cd40*/  IMAD.X R16, R16, 0x1, R0, P5 ;  /* 0x0000000110107824 */ /* 0x000fc600028e0600 */
        /* <DEDUP_REMOVED lines=11> */
[----:B------:R-:W4:Y:S01]  /*4ce00*/  LDL.LU R24, [R1+0x11dc] ;  /* 0x0011dc0001187983 */ /* 0x000f220000300800 */
[----:B------:R-:W-:-:S03]  /*4ce10*/  IMAD.X R28, R28, 0x1, R0, P6 ;  /* 0x000000011c1c7824 */ /* 0x000fc600030e0600 */
[----:B------:R-:W4:Y:S04]  /*4ce20*/  LDL.LU R18, [R1+0x1200] ;  /* 0x0012000001127983 */ /* 0x000f280000300800 */
[----:B------:R0:W-:Y:S04]  /*4ce30*/  STL [R1+0x1218], R28 ;  /* 0x0012181c01007387 */ /* 0x0001e80000100800 */
[----:B0-----:R-:W4:Y:S04]  /*4ce40*/  LDL.LU R28, [R1+0x11d4] ;  /* 0x0011d400011c7983 */ /* 0x001f280000300800 */
[----:B------:R-:W4:Y:S04]  /*4ce50*/  LDL.LU R25, [R1+0x11f8] ;  /* 0x0011f80001197983 */ /* 0x000f280000300800 */
[----:B------:R-:W4:Y:S04]  /*4ce60*/  LDL.LU R26, [R1+0x11cc] ;  /* 0x0011cc00011a7983 */ /* 0x000f280000300800 */
[----:B------:R-:W4:Y:S01]  /*4ce70*/  LDL.LU R6, [R1+0x11f0] ;  /* 0x0011f00001067983 */ /* 0x000f220000300800 */
[----:B------:R-:W-:-:S05]  /*4ce80*/  IADD3 R21, P6, PT, R21, R27, RZ ;  /* 0x0000001b15157210 */ /* 0x000fca0007fde0ff */
        /* <DEDUP_REMOVED lines=8> */
[----:B--2---:R-:W-:-:S05]  /*4cf10*/  IMAD.X R2, R2, 0x1, R0, P1 ;  /* 0x0000000102027824 */ /* 0x004fca00008e0600 */
[----:B------:R0:W-:Y:S04]  /*4cf20*/  STL [R1+0x1210], R2 ;  /* 0x0012100201007387 */ /* 0x0001e80000100800 */
        /* <DEDUP_REMOVED lines=15> */
[--C-:B----4-:R-:W-:Y:S01]  /*4d020*/  IMAD.X R29, R29, 0x1, R0.reuse, P2 ;  /* 0x000000011d1d7824 */ /* 0x110fe200010e0600 */
[----:B------:R-:W-:Y:S01]  /*4d030*/  IADD3 R24, P2, PT, R24, R27, RZ ;  /* 0x0000001b18187210 */ /* 0x000fe20007f5e0ff */
[----:B------:R-:W-:-:S03]  /*4d040*/  IMAD.X R18, R18, 0x1, R0, P3 ;  /* 0x0000000112127824 */ /* 0x000fc600018e0600 */
[----:B------:R0:W-:Y:S04]  /*4d050*/  STL [R1+0x1208], R29 ;  /* 0x0012081d01007387 */ /* 0x0001e80000100800 */
[----:B0-----:R-:W4:Y:S01]  /*4d060*/  LDL.LU R29, [R1+0x1174] ;  /* 0x00117400011d7983 */ /* 0x001f220000300800 */
[-C--:B------:R-:W-:Y:S01]  /*4d070*/  IADD3 R28, P3, PT, R28, R27.reuse, RZ ;  /* 0x0000001b1c1c7210 */ /* 0x080fe20007f7e0ff */
[--C-:B------:R-:W-:Y:S01]  /*4d080*/  IMAD.X R25, R25, 0x1, R0.reuse, P4 ;  /* 0x0000000119197824 */ /* 0x100fe200020e0600 */
[-C--:B------:R-:W-:Y:S01]  /*4d090*/  IADD3 R26, P4, PT, R26, R27.reuse, RZ ;  /* 0x0000001b1a1a7210 */ /* 0x080fe20007f9e0ff */
[--C-:B------:R-:W-:Y:S02]  /*4d0a0*/  IMAD.X R6, R6, 0x1, R0.reuse, P5 ;  /* 0x0000000106067824 */ /* 0x100fe400028e0600 */
[----:B------:R0:W-:Y:S04]  /*4d0b0*/  STL [R1+0x11d4], R28 ;  /* 0x0011d41c01007387 */ /* 0x0001e80000100800 */
[----:B------:R-:W-:Y:S01]  /*4d0c0*/  STL [R1+0x11dc], R24 ;  /* 0x0011dc1801007387 */ /* 0x000fe20000100800 */
[----:B------:R-:W-:Y:S01]  /*4d0d0*/  IADD3 R7, P5, PT, R7, R27, RZ ;  /* 0x0000001b07077210 */ /* 0x000fe20007fbe0ff */
[----:B------:R-:W-:-:S02]  /*4d0e0*/  IMAD.X R8, R8, 0x1, R0, P6 ;  /* 0x0000000108087824 */ /* 0x000fc400030e0600 */
[----:B0-----:R-:W4:Y:S04]  /*4d0f0*/  LDL.LU R28, [R1+0x1198] ;  /* 0x00119800011c7983 */ /* 0x001f280000300800 */
        /* <DEDUP_REMOVED lines=10> */
[--C-:B------:R-:W-:Y:S01]  /*4d1a0*/  IMAD.X R3, R3, 0x1, R0.reuse, P2 ;  /* 0x0000000103037824 */ /* 0x100fe200010e0600 */
[-C--:B------:R-:W-:Y:S02]  /*4d1b0*/  IADD3 R19, P2, PT, R19, R27.reuse, RZ ;  /* 0x0000001b13137210 */ /* 0x080fe40007f5e0ff */
[----:B0-----:R-:W4:Y:S04]  /*4d1c0*/  LDL.LU R21, [R1+0x116c] ;  /* 0x00116c0001157983 */ /* 0x001f280000300800 */
[----:B------:R-:W-:Y:S04]  /*4d1d0*/  STL [R1+0x11bc], R5 ;  /* 0x0011bc0501007387 */ /* 0x000fe80000100800 */
[----:B------:R-:W-:Y:S04]  /*4d1e0*/  STL [R1+0x11b4], R4 ;  /* 0x0011b40401007387 */ /* 0x000fe80000100800 */
[----:B------:R-:W-:Y:S01]  /*4d1f0*/  STL [R1+0x11d8], R3 ;  /* 0x0011d80301007387 */ /* 0x000fe20000100800 */
[----:B--2---:R-:W-:Y:S01]  /*4d200*/  IMAD.X R9, R9, 0x1, R0, P3 ;  /* 0x0000000109097824 */ /* 0x004fe200018e0600 */
[----:B------:R-:W-:-:S05]  /*4d210*/  IADD3 R2, P3, PT, R2, R27, RZ ;  /* 0x0000001b02027210 */ /* 0x000fca0007f7e0ff */
[----:B------:R0:W-:Y:S04]  /*4d220*/  STL [R1+0x11a4], R2 ;  /* 0x0011a40201007387 */ /* 0x0001e80000100800 */
[----:B------:R-:W-:Y:S04]  /*4d230*/  STL [R1+0x11ac], R19 ;  /* 0x0011ac1301007387 */ /* 0x000fe80000100800 */
[----:B0-----:R-:W2:Y:S01]  /*4d240*/  LDL.LU R2, [R1+0x1190] ;  /* 0x0011900001027983 */ /* 0x001ea20000300800 */
[--C-:B------:R-:W-:Y:S01]  /*4d250*/  IMAD.X R10, R10, 0x1, R0.reuse, P4 ;  /* 0x000000010a0a7824 */ /* 0x100fe200020e0600 */
[-C--:B------:R-:W-:Y:S01]  /*4d260*/  IADD3 R11, P4, PT, R11, R27.reuse, RZ ;  /* 0x0000001b0b0b7210 */ /* 0x080fe20007f9e0ff */
[--C-:B------:R-:W-:Y:S01]  /*4d270*/  IMAD.X R23, R23, 0x1, R0.reuse, P5 ;  /* 0x0000000117177824 */ /* 0x100fe200028e0600 */
[----:B------:R-:W-:Y:S04]  /*4d280*/  STL [R1+0x11d0], R9 ;  /* 0x0011d00901007387 */ /* 0x000fe80000100800 */
[----:B------:R-:W-:Y:S04]  /*4d290*/  STL [R1+0x11c8], R10 ;  /* 0x0011c80a01007387 */ /* 0x000fe80000100800 */
[----:B------:R-:W-:Y:S04]  /*4d2a0*/  STL [R1+0x119c], R11 ;  /* 0x00119c0b01007387 */ /* 0x000fe80000100800 */
[----:B------:R-:W-:Y:S01]  /*4d2b0*/  STL [R1+0x11c0], R23 ;  /* 0x0011c01701007387 */ /* 0x000fe20000100800 */
[-C--:B---3--:R-:W-:Y:S01]  /*4d2c0*/  IADD3 R22, P5, PT, R22, R27.reuse, RZ ;  /* 0x0000001b16167210 */ /* 0x088fe20007fbe0ff */
[--C-:B------:R-:W-:Y:S01]  /*4d2d0*/  IMAD.X R13, R13, 0x1, R0.reuse, P6 ;  /* 0x000000010d0d7824 */ /* 0x100fe200030e0600 */
[-C--:B------:R-:W-:Y:S01]  /*4d2e0*/  IADD3 R12, P6, PT, R12, R27.reuse, RZ ;  /* 0x0000001b0c0c7210 */ /* 0x080fe20007fde0ff */
[--C-:B------:R-:W-:Y:S01]  /*4d2f0*/  IMAD.X R14, R14, 0x1, R0.reuse, P1 ;  /* 0x000000010e0e7824 */ /* 0x100fe200008e0600 */
[----:B------:R-:W-:Y:S01]  /*4d300*/  IADD3 R15, P1, PT, R15, R27, RZ ;  /* 0x0000001b0f0f7210 */ /* 0x000fe20007f3e0ff */
[----:B------:R-:W-:Y:S04]  /*4d310*/  STL [R1+0x1194], R22 ;  /* 0x0011941601007387 */ /* 0x000fe80000100800 */
[----:B------:R-:W-:Y:S01]  /*4d320*/  STL [R1+0x11b8], R13 ;  /* 0x0011b80d01007387 */ /* 0x000fe20000100800 */
[----:B------:R-:W-:Y:S01]  /*4d330*/  IMAD.X R20, R20, 0x1, R0, P3 ;  /* 0x0000000114147824 */ /* 0x000fe200018e0600 */
[----:B------:R-:W-:-:S02]  /*4d340*/  IADD3.X R17, PT, PT, R17, R0, RZ, P2, !PT ;  /* 0x0000000011117210 */ /* 0x000fc400017fe4ff */
[----:B------:R-:W-:Y:S01]  /*4d350*/  STL [R1+0x118c], R12 ;  /* 0x00118c0c01007387 */ /* 0x000fe20000100800 */
[----:B------:R-:W-:-:S03]  /*4d360*/  IADD3 R16, P2, PT, R16, R27, RZ ;  /* 0x0000001b10107210 */ /* 0x000fc60007f5e0ff */
        /* <DEDUP_REMOVED lines=8> */
[----:B----4-:R-:W-:-:S05]  /*4d3f0*/  IADD3 R29, P3, PT, R29, R27, RZ ;  /* 0x0000001b1d1d7210 */ /* 0x010fca0007f7e0ff */
[----:B------:R0:W-:Y:S04]  /*4d400*/  STL [R1+0x1174], R29 ;  /* 0x0011741d01007387 */ /* 0x0001e80000100800 */
[----:B0-----:R-:W4:Y:S04]  /*4d410*/  LDL.LU R29, [R1+0x1180] ;  /* 0x00118000011d7983 */ /* 0x001f280000300800 */
[----:B------:R-:W4:Y:S01]  /*4d420*/  LDL.LU R25, [R1+0x1154] ;  /* 0x0011540001197983 */ /* 0x000f220000300800 */
[----:B------:R-:W-:-:S03]  /*4d430*/  IMAD.X R28, R28, 0x1, R0, P4 ;  /* 0x000000011c1c7824 */ /* 0x000fc600020e0600 */
        /* <DEDUP_REMOVED lines=10> */
[----:B------:R-:W-:-:S05]  /*4d4e0*/  IADD3 R21, P4, PT, R21, R27, RZ ;  /* 0x0000001b15157210 */ /* 0x000fca0007f9e0ff */
[----:B------:R0:W-:Y:S04]  /*4d4f0*/  STL [R1+0x116c], R21 ;  /* 0x00116c1501007387 */ /* 0x0001e80000100800 */
        /* <DEDUP_REMOVED lines=15> */
[-C--:B---3--:R-:W-:Y:S01]  /*4d5f0*/  IADD3 R20, P5, PT, R20, R27.reuse, RZ ;  /* 0x0000001b14147210 */ /* 0x088fe20007fbe0ff */
[----:B------:R-:W-:Y:S01]  /*4d600*/  IMAD.X R24, R24, 0x1, R0, P6 ;  /* 0x0000000118187824 */ /* 0x000fe200030e0600 */
[----:B------:R-:W-:-:S03]  /*4d610*/  IADD3 R18, P6, PT, R18, R27, RZ ;  /* 0x0000001b12127210 */ /* 0x000fc60007fde0ff */
[----:B------:R0:W-:Y:S04]  /*4d620*/  STL [R1+0x1164], R20 ;  /* 0x0011641401007387 */ /* 0x0001e80000100800 */
[----:B0-----:R-:W3:Y:S01]  /*4d630*/  LDL.LU R20, [R1+0x1120] ;  /* 0x0011200001147983 */ /* 0x001ee20000300800 */
[--C-:B----4-:R-:W-:Y:S01]  /*4d640*/  IMAD.X R29, R29, 0x1, R0.reuse, P1 ;  /* 0x000000011d1d7824 */ /* 0x110fe200008e0600 */
        /* <DEDUP_REMOVED lines=34> */
[----:B------:R-:W-:Y:S04]  /*4d870*/  STL [R1+0x1148], R11 ;  /* 0x0011480b01007387 */ /* 0x000fe80000100800 */
[----:B------:R-:W-:Y:S01]  /*4d880*/  STL [R1+0x111c], R23 ;  /* 0x00111c1701007387 */ /* 0x000fe20000100800 */
[--C-:B--2---:R-:W-:Y:S01]  /*4d890*/  IMAD.X R22, R22, 0x1, R0.reuse, P3 ;  /* 0x0000000116167824 */ /* 0x104fe200018e0600 */
[-C--:B------:R-:W-:Y:S01]  /*4d8a0*/  IADD3 R13, P3, PT, R13, R27.reuse, RZ ;  /* 0x0000001b0d0d7210 */ /* 0x080fe20007f7e0ff */
[--C-:B------:R-:W-:Y:S01]  /*4d8b0*/  IMAD.X R12, R12, 0x1, R0.reuse, P4 ;  /* 0x000000010c0c7824 */ /* 0x100fe200020e0600 */
[----:B------:R-:W-:Y:S01]  /*4d8c0*/  IADD3 R14, P4, PT, R14, R27, RZ ;  /* 0x0000001b0e0e7210 */ /* 0x000fe20007f9e0ff */
[--C-:B------:R-:W-:Y:S01]  /*4d8d0*/  IMAD.X R15, R15, 0x1, R0.reuse, P5 ;  /* 0x000000010f0f7824 */ /* 0x100fe200028e0600 */
[----:B------:R-:W-:Y:S01]  /*4d8e0*/  STL [R1+0x1140], R22 ;  /* 0x0011401601007387 */ /* 0x000fe20000100800 */
[----:B------:R-:W-:-:S03]  /*4d8f0*/  IMAD.X R16, R16, 0x1, R0, P6 ;  /* 0x0000000110107824 */ /* 0x000fc600030e0600 */
[----:B------:R-:W-:Y:S01]  /*4d900*/  STL [R1+0x1114], R13 ;  /* 0x0011140d01007387 */ /* 0x000fe20000100800 */
[-C--:B------:R-:W-:Y:S02]  /*4d910*/  IADD3 R17, P5, PT, R17, R27.reuse, RZ ;  /* 0x0000001b11117210 */ /* 0x080fe40007fbe0ff */
[----:B------:R-:W-:Y:S01]  /*4d920*/  IADD3 R2, P6, PT, R2, R27, RZ ;  /* 0x0000001b02027210 */ /* 0x000fe20007fde0ff */
[----:B------:R-:W-:Y:S04]  /*4d930*/  STL [R1+0x1138], R12 ;  /* 0x0011380c01007387 */ /* 0x000fe80000100800 */
[----:B------:R-:W-:Y:S04]  /*4d940*/  STL [R1+0x110c], R14 ;  /* 0x00110c0e01007387 */ /* 0x000fe80000100800 */
[----:B------:R-:W-:Y:S04]  /*4d950*/  STL [R1+0x1130], R15 ;  /* 0x0011300f01007387 */ /* 0x000fe80000100800 */
[----:B------:R0:W-:Y:S04]  /*4d960*/  STL [R1+0x10fc], R2 ;  /* 0x0010fc0201007387 */ /* 0x0001e80000100800 */
[----:B------:R-:W-:Y:S04]  /*4d970*/  STL [R1+0x1104], R17 ;  /* 0x0011041101007387 */ /* 0x000fe80000100800 */
[----:B0-----:R-:W2:Y:S04]  /*4d980*/  LDL.LU R2, [R1+0x1110] ;  /* 0x0011100001027983 */ /* 0x001ea80000300800 */
[----:B------:R-:W-:Y:S04]  /*4d990*/  STL [R1+0x1128], R16 ;  /* 0x0011281001007387 */ /* 0x000fe80000100800 */
[----:B------:R-:W2:Y:S04]  /*4d9a0*/  LDL.LU R24, [R1+0x10e4] ;  /* 0x0010e40001187983 */ /* 0x000ea80000300800 */
[----:B------:R-:W2:Y:S01]  /*4d9b0*/  LDL.LU R18, [R1+0x1108] ;  /* 0x0011080001127983 */ /* 0x000ea20000300800 */
[----:B---3--:R-:W-:-:S05]  /*4d9c0*/  IMAD.X R20, R20, 0x1, R0, P1 ;  /* 0x0000000114147824 */ /* 0x008fca00008e0600 */
[----:B------:R0:W-:Y:S04]  /*4d9d0*/  STL [R1+0x1120], R20 ;  /* 0x0011201401007387 */ /* 0x0001e80000100800 */
[----:B0-----:R-:W3:Y:S04]  /*4d9e0*/  LDL.LU R20, [R1+0x10dc] ;  /* 0x0010dc0001147983 */ /* 0x001ee80000300800 */
[----:B------:R-:W3:Y:S04]  /*4d9f0*/  LDL.LU R25, [R1+0x1100] ;  /* 0x0011000001197983 */ /* 0x000ee80000300800 */
[----:B------:R-:W3:Y:S04]  /*4da00*/  LDL.LU R26, [R1+0x10d4] ;  /* 0x0010d400011a7983 */ /* 0x000ee80000300800 */
[----:B------:R-:W3:Y:S01]  /*4da10*/  LDL.LU R6, [R1+0x10f8] ;  /* 0x0010f80001067983 */ /* 0x000ee20000300800 */
[----:B----4-:R-:W-:-:S05]  /*4da20*/  IADD3 R29, P1, PT, R29, R27, RZ ;  /* 0x0000001b1d1d7210 */ /* 0x010fca0007f3e0ff */
        /* <DEDUP_REMOVED lines=25> */
[----:B--2---:R-:W-:-:S05]  /*4dbc0*/  IMAD.X R2, R2, 0x1, R0, P3 ;  /* 0x0000000102027824 */ /* 0x004fca00018e0600 */
[----:B------:R0:W-:Y:S04]  /*4dbd0*/  STL [R1+0x1110], R2 ;  /* 0x0011100201007387 */ /* 0x0001e80000100800 */
[----:B0-----:R-:W2:Y:S01]  /*4dbe0*/  LDL.LU R2, [R1+0x107c] ;  /* 0x00107c0001027983 */ /* 0x001ea20000300800 */
[----:B------:R-:W-:Y:S02]  /*4dbf0*/  IADD3.X R18, PT, PT, R18, R0, RZ, P4, !PT ;  /* 0x0000000012127210 */ /* 0x000fe400027fe4ff */
[-C--:B------:R-:W-:Y:S02]  /*4dc00*/  IADD3 R24, P3, PT, R24, R27.reuse, RZ ;  /* 0x0000001b18187210 */ /* 0x080fe40007f7e0ff */
[-C--:B---3--:R-:W-:Y:S01]  /*4dc10*/  IADD3 R20, P4, PT, R20, R27.reuse, RZ ;  /* 0x0000001b14147210 */ /* 0x088fe20007f9e0ff */
[--C-:B------:R-:W-:Y:S01]  /*4dc20*/  IMAD.X R25, R25, 0x1, R0.reuse, P5 ;  /* 0x0000000119197824 */ /* 0x100fe200028e0600 */
[----:B------:R-:W-:Y:S01]  /*4dc30*/  IADD3 R26, P5, PT, R26, R27, RZ ;  /* 0x0000001b1a1a7210 */ /* 0x000fe20007fbe0ff */
[----:B------:R-:W-:-:S02]  /*4dc40*/  IMAD.X R6, R6, 0x1, R0, P6 ;  /* 0x0000000106067824 */ /* 0x000fc400030e0600 */
[----:B------:R0:W-:Y:S04]  /*4dc50*/  STL [R1+0x10dc], R20 ;  /* 0x0010dc1401007387 */ /* 0x0001e80000100800 */
[----:B------:R-:W-:Y:S04]  /*4dc60*/  STL [R1+0x10e4], R24 ;  /* 0x0010e41801007387 */ /* 0x000fe80000100800 */
[----:B0-----:R-:W3:Y:S01]  /*4dc70*/  LDL.LU R20, [R1+0x10a0] ;  /* 0x0010a00001147983 */ /* 0x001ee20000300800 */
[----:B----4-:R-:W-:-:S03]  /*4dc80*/  IADD3 R7, P6, PT, R7, R27, RZ ;  /* 0x0000001b07077210 */ /* 0x010fc60007fde0ff */
[----:B------:R-:W-:Y:S04]  /*4dc90*/  STL [R1+0x1108], R18 ;  /* 0x0011081201007387 */ /* 0x000fe80000100800 */
[----:B------:R-:W-:Y:S01]  /*4dca0*/  STL [R1+0x1100], R25 ;  /* 0x0011001901007387 */ /* 0x000fe20000100800 */
[----:B------:R-:W-:-:S03]  /*4dcb0*/  IMAD.X R8, R8, 0x1, R0, P1 ;  /* 0x0000000108087824 */ /* 0x000fc600008e0600 */
[----:B------:R-:W-:Y:S01]  /*4dcc0*/  STL [R1+0x10d4], R26 ;  /* 0x0010d41a01007387 */ /* 0x000fe20000100800 */
[-C--:B------:R-:W-:Y:S01]  /*4dcd0*/  IADD3 R5, P1, PT, R5, R27.reuse, RZ ;  /* 0x0000001b05057210 */ /* 0x080fe20007f3e0ff */
[--C-:B------:R-:W-:Y:S02]  /*4dce0*/  IMAD.X R29, R29, 0x1, R0.reuse, P2 ;  /* 0x000000011d1d7824 */ /* 0x100fe400010e0600 */
[----:B------:R-:W-:Y:S04]  /*4dcf0*/  STL [R1+0x10f8], R6 ;  /* 0x0010f80601007387 */ /* 0x000fe80000100800 */
[----:B------:R-:W-:Y:S01]  /*4dd00*/  STL [R1+0x10cc], R7 ;  /* 0x0010cc0701007387 */ /* 0x000fe20000100800 */
[----:B------:R-:W-:Y:S01]  /*4dd10*/  IADD3 R4, P2, PT, R4, R27, RZ ;  /* 0x0000001b04047210 */ /* 0x000fe20007f5e0ff */
[----:B------:R-:W-:-:S02]  /*4dd20*/  IMAD.X R3, R3, 0x1, R0, P3 ;  /* 0x0000000103037824 */ /* 0x000fc400018e0600 */
[----:B------:R0:W-:Y:S01]  /*4dd30*/  STL [R1+0x10e8], R29 ;  /* 0x0010e81d01007387 */ /* 0x0001e20000100800 */
[----:B------:R-:W-:-:S03]  /*4dd40*/  IMAD.X R9, R9, 0x1, R0, P4 ;  /* 0x0000000109097824 */ /* 0x000fc600020e0600 */
[----:B------:R-:W-:Y:S01]  /*4dd50*/  STL [R1+0x10f0], R8 ;  /* 0x0010f00801007387 */ /* 0x000fe20000100800 */
[-C--:B------:R-:W-:Y:S02]  /*4dd60*/  IADD3 R19, P3, PT, R19, R27.reuse, RZ ;  /* 0x0000001b13137210 */ /* 0x080fe40007f7e0ff */
[----:B------:R-:W-:Y:S01]  /*4dd70*/  IADD3 R28, P4, PT, R28, R27, RZ ;  /* 0x0000001b1c1c7210 */ /* 0x000fe20007f9e0ff */
[----:B0-----:R-:W4:Y:S04]  /*4dd80*/  LDL.LU R29, [R1+0x1074] ;  /* 0x00107400011d7983 */ /* 0x001f280000300800 */
        /* <DEDUP_REMOVED lines=47> */
[----:B----4-:R-:W-:-:S05]  /*4e080*/  IADD3 R29, P5, PT, R29, R27, RZ ;  /* 0x0000001b1d1d7210 */ /* 0x010fca0007fbe0ff */
        /* <DEDUP_REMOVED lines=29> */
[----:B------:R-:W-:Y:S04]  /*4e260*/  STL [R1+0x105c], R25 ;  /* 0x00105c1901007387 */ /* 0x000fe80000100800 */
[----:B------:R-:W-:Y:S01]  /*4e270*/  STL [R1+0x1080], R26 ;  /* 0x0010801a01007387 */ /* 0x000fe20000100800 */
[----:B---3--:R-:W-:-:S02]  /*4e280*/  IMAD.X R7, R7, 0x1, R0, P4 ;  /* 0x0000000107077824 */ /* 0x008fc400020e0600 */
[--C-:B------:R-:W-:Y:S01]  /*4e290*/  IMAD.X R5, R5, 0x1, R0.reuse, P5 ;  /* 0x0000000105057824 */ /* 0x100fe200028e0600 */
[-C--:B------:R-:W-:Y:S01]  /*4e2a0*/  IADD3 R8, P4, PT, R8, R27.reuse, RZ ;  /* 0x0000001b08087210 */ /* 0x080fe20007f9e0ff */
[----:B------:R-:W-:Y:S04]  /*4e2b0*/  STL [R1+0x1054], R6 ;  /* 0x0010540601007387 */ /* 0x000fe80000100800 */
[----:B------:R-:W-:Y:S01]  /*4e2c0*/  STL [R1+0x1078], R7 ;  /* 0x0010780701007387 */ /* 0x000fe20000100800 */
[-C--:B------:R-:W-:Y:S02]  /*4e2d0*/  IADD3 R20, P5, PT, R20, R27.reuse, RZ ;  /* 0x0000001b14147210 */ /* 0x080fe40007fbe0ff */
[----:B------:R-:W-:Y:S02]  /*4e2e0*/  IADD3.X R4, PT, PT, R4, R0, RZ, P6, !PT ;  /* 0x0000000004047210 */ /* 0x000fe400037fe4ff */
[-C--:B------:R-:W-:Y:S01]  /*4e2f0*/  IADD3 R3, P6, PT, R3, R27.reuse, RZ ;  /* 0x0000001b03037210 */ /* 0x080fe20007fde0ff */
[----:B------:R-:W-:Y:S01]  /*4e300*/  IMAD.X R19, R19, 0x1, R0, P1 ;  /* 0x0000000113137824 */ /* 0x000fe200008e0600 */
[----:B------:R0:W-:Y:S04]  /*4e310*/  STL [R1+0x1044], R20 ;  /* 0x0010441401007387 */ /* 0x0001e80000100800 */
[----:B------:R-:W-:Y:S04]  /*4e320*/  STL [R1+0x104c], R8 ;  /* 0x00104c0801007387 */ /* 0x000fe80000100800 */
[----:B0-----:R-:W3:Y:S04]  /*4e330*/  LDL.LU R20, [R1+0x1020] ;  /* 0x0010200001147983 */ /* 0x001ee80000300800 */
[----:B------:R-:W-:Y:S01]  /*4e340*/  STL [R1+0x1070], R5 ;  /* 0x0010700501007387 */ /* 0x000fe20000100800 */
[----:B----4-:R-:W-:-:S03]  /*4e350*/  IADD3 R9, P1, PT, R9, R27, RZ ;  /* 0x0000001b09097210 */ /* 0x010fc60007f3e0ff */
[----:B------:R-:W-:Y:S04]  /*4e360*/  STL [R1+0x1068], R4 ;  /* 0x0010680401007387 */ /* 0x000fe80000100800 */
[----:B------:R-:W-:Y:S01]  /*4e370*/  STL [R1+0x103c], R3 ;  /* 0x00103c0301007387 */ /* 0x000fe20000100800 */
[--C-:B------:R-:W-:Y:S01]  /*4e380*/  IMAD.X R29, R29, 0x1, R0.reuse, P2 ;  /* 0x000000011d1d7824 */ /* 0x100fe200010e0600 */
[-C--:B------:R-:W-:Y:S01]  /*4e390*/  IADD3 R10, P2, PT, R10, R27.reuse, RZ ;  /* 0x0000001b0a0a7210 */ /* 0x080fe20007f5e0ff */
[--C-:B------:R-:W-:Y:S01]  /*4e3a0*/  IMAD.X R11, R11, 0x1, R0.reuse, P3 ;  /* 0x000000010b0b7824 */ /* 0x100fe200018e0600 */
[-C--:B------:R-:W-:Y:S02]  /*4e3b0*/  IADD3 R23, P3, PT, R23, R27.reuse, RZ ;  /* 0x0000001b17177210 */ /* 0x080fe40007f7e0ff */
[----:B------:R0:W-:Y:S04]  /*4e3c0*/  STL [R1+0x1058], R29 ;  /* 0x0010581d01007387 */ /* 0x0001e80000100800 */
[----:B------:R-:W-:Y:S01]  /*4e3d0*/  STL [R1+0x1060], R19 ;  /* 0x0010601301007387 */ /* 0x000fe20000100800 */
[--C-:B------:R-:W-:Y:S01]  /*4e3e0*/  IMAD.X R22, R22, 0x1, R0.reuse, P4 ;  /* 0x0000000116167824 */ /* 0x100fe200020e0600 */
[-C--:B------:R-:W-:Y:S01]  /*4e3f0*/  IADD3 R13, P4, PT, R13, R27.reuse, RZ ;  /* 0x0000001b0d0d7210 */ /* 0x080fe20007f9e0ff */
[--C-:B------:R-:W-:Y:S01]  /*4e400*/  IMAD.X R12, R12, 0x1, R0.reuse, P5 ;  /* 0x000000010c0c7824 */ /* 0x100fe200028e0600 */
[----:B------:R-:W-:Y:S01]  /*4e410*/  IADD3 R14, P5, PT, R14, R27, RZ ;  /* 0x0000001b0e0e7210 */ /* 0x000fe20007fbe0ff */
[--C-:B------:R-:W-:Y:S01]  /*4e420*/  IMAD.X R15, R15, 0x1, R0.reuse, P6 ;  /* 0x000000010f0f7824 */ /* 0x100fe200030e0600 */
[----:B0-----:R-:W4:Y:S04]  /*4e430*/  LDL.LU R29, [R1+0xff4] ;  /* 0x000ff400011d7983 */ /* 0x001f280000300800 */
        /* <DEDUP_REMOVED lines=13> */
[----:B------:R-:W-:Y:S01]  /*4e510*/  STL [R1+0x100c], R17 ;  /* 0x00100c1101007387 */ /* 0x000fe20000100800 */
[----:B------:R-:W-:-:S03]  /*4e520*/  IMAD.X R21, R21, 0x1, R0, P2 ;  /* 0x0000000115157824 */ /* 0x000fc600010e0600 */
[----:B0-----:R-:W4:Y:S04]  /*4e530*/  LDL.LU R28, [R1+0x1018] ;  /* 0x00101800011c7983 */ /* 0x001f280000300800 */
        /* <DEDUP_REMOVED lines=37> */
[----:B------:R0:W-:Y:S01]  /*4e790*/  STL [R1+0x1018], R28 ;  /* 0x0010181c01007387 */ /* 0x0001e20000100800 */
[----:B------:R-:W-:-:S03]  /*4e7a0*/  IADD3 R21, P5, PT, R21, R27, RZ ;  /* 0x0000001b15157210 */ /* 0x000fc60007fbe0ff */
[----:B0-----:R-:W4:Y:S01]  /*4e7b0*/  LDL.LU R28, [R1+0xf84] ;  /* 0x000f8400011c7983 */ /* 0x001f220000300800 */
[--C-:B------:R-:W-:Y:S01]  /*4e7c0*/  IMAD.X R25, R25, 0x1, R0.reuse, P6 ;  /* 0x0000000119197824 */ /* 0x100fe200030e0600 */
[-C--:B------:R-:W-:Y:S01]  /*4e7d0*/  IADD3 R26, P6, PT, R26, R27.reuse, RZ ;  /* 0x0000001b1a1a7210 */ /* 0x080fe20007fde0ff */
[--C-:B------:R-:W-:Y:S01]  /*4e7e0*/  IMAD.X R6, R6, 0x1, R0.reuse, P1 ;  /* 0x0000000106067824 */ /* 0x100fe200008e0600 */
[----:B------:R0:W-:Y:S04]  /*4e7f0*/  STL [R1+0xfe4], R21 ;  /* 0x000fe41501007387 */ /* 0x0001e80000100800 */
[----:B------:R-:W-:Y:S04]  /*4e800*/  STL [R1+0xfec], R24 ;  /* 0x000fec1801007387 */ /* 0x000fe80000100800 */
        /* <DEDUP_REMOVED lines=8> */
[----:B------:R-:W-:-:S05]  /*4e890*/  IMAD.X R2, R2, 0x1, R0, P3 ;  /* 0x0000000102027824 */ /* 0x000fca00018e0600 */
        /* <DEDUP_REMOVED lines=9> */
[----:B---3--:R-:W-:-:S03]  /*4e930*/  IMAD.X R9, R9, 0x1, R0, P5 ;  /* 0x0000000109097824 */ /* 0x008fc600028e0600 */
[----:B------:R-:W-:Y:S01]  /*4e940*/  STL [R1+0xfe8], R3 ;  /* 0x000fe80301007387 */ /* 0x000fe20000100800 */
[-C--:B------:R-:W-:Y:S01]  /*4e950*/  IADD3 R20, P5, PT, R20, R27.reuse, RZ ;  /* 0x0000001b14147210 */ /* 0x080fe20007fbe0ff */
[--C-:B------:R-:W-:Y:S01]  /*4e960*/  IMAD.X R10, R10, 0x1, R0.reuse, P6 ;  /* 0x000000010a0a7824 */ /* 0x100fe200030e0600 */
[-C--:B------:R-:W-:Y:S01]  /*4e970*/  IADD3 R11, P6, PT, R11, R27.reuse, RZ ;  /* 0x0000001b0b0b7210 */ /* 0x080fe20007fde0ff */
[----:B------:R-:W-:Y:S02]  /*4e980*/  IMAD.X R23, R23, 0x1, R0, P1 ;  /* 0x0000000117177824 */ /* 0x000fe400008e0600 */
[----:B------:R0:W-:Y:S04]  /*4e990*/  STL [R1+0xfb4], R20 ;  /* 0x000fb41401007387 */ /* 0x0001e80000100800 */
[----:B------:R-:W-:Y:S04]  /*4e9a0*/  STL [R1+0xfbc], R19 ;  /* 0x000fbc1301007387 */ /* 0x000fe80000100800 */
[----:B0-----:R-:W3:Y:S04]  /*4e9b0*/  LDL.LU R20, [R1+0xfa0] ;  /* 0x000fa00001147983 */ /* 0x001ee80000300800 */
[----:B------:R-:W-:Y:S01]  /*4e9c0*/  STL [R1+0xfe0], R9 ;  /* 0x000fe00901007387 */ /* 0x000fe20000100800 */
[----:B----4-:R-:W-:-:S02]  /*4e9d0*/  IADD3 R22, P1, PT, R22, R27, RZ ;  /* 0x0000001b16167210 */ /* 0x010fc40007f3e0ff */
[----:B------:R-:W-:Y:S01]  /*4e9e0*/  IADD3.X R13, PT, PT, R13, R0, RZ, P2, !PT ;  /* 0x000000000d0d7210 */ /* 0x000fe200017fe4ff */
[----:B------:R-:W-:Y:S01]  /*4e9f0*/  STL [R1+0xfd8], R10 ;  /* 0x000fd80a01007387 */ /* 0x000fe20000100800 */
[----:B------:R-:W-:-:S03]  /*4ea00*/  IADD3 R12, P2, PT, R12, R27, RZ ;  /* 0x0000001b0c0c7210 */ /* 0x000fc60007f5e0ff */
        /* <DEDUP_REMOVED lines=18> */
[----:B------:R-:W-:-:S05]  /*4eb30*/  IADD3 R28, P5, PT, R28, R27, RZ ;  /* 0x0000001b1c1c7210 */ /* 0x000fca0007fbe0ff */
        /* <DEDUP_REMOVED lines=31> */
[-C--:B----4-:R-:W-:Y:S01]  /*4ed30*/  IADD3 R29, P1, PT, R29, R27.reuse, RZ ;  /* 0x0000001b1d1d7210 */ /* 0x090fe20007f3e0ff */
[----:B------:R-:W-:Y:S01]  /*4ed40*/  IMAD.X R24, R24, 0x1, R0, P2 ;  /* 0x0000000118187824 */ /* 0x000fe200010e0600 */
[----:B------:R-:W-:-:S03]  /*4ed50*/  IADD3 R18, P2, PT, R18, R27, RZ ;  /* 0x0000001b12127210 */ /* 0x000fc60007f5e0ff */
[----:B------:R0:W-:Y:S04]  /*4ed60*/  STL [R1+0xf74], R29 ;  /* 0x000f741d01007387 */ /* 0x0001e80000100800 */
        /* <DEDUP_REMOVED lines=8> */
[--C-:B------:R-:W-:Y:S01]  /*4edf0*/  IMAD.X R5, R5, 0x1, R0.reuse, P6 ;  /* 0x0000000105057824 */ /* 0x100fe200030e0600 */
[-C--:B------:R-:W-:Y:S02]  /*4ee00*/  IADD3 R8, P5, PT, R8, R27.reuse, RZ ;  /* 0x0000001b08087210 */ /* 0x080fe40007fbe0ff */
[----:B------:R-:W-:Y:S01]  /*4ee10*/  IADD3 R21, P6, PT, R21, R27, RZ ;  /* 0x0000001b15157210 */ /* 0x000fe20007fde0ff */
[----:B0-----:R-:W4:Y:S04]  /*4ee20*/  LDL.LU R28, [R1+0xf04] ;  /* 0x000f0400011c7983 */ /* 0x001f280000300800 */
[----:B------:R-:W-:Y:S04]  /*4ee30*/  STL [R1+0xf6c], R18 ;  /* 0x000f6c1201007387 */ /* 0x000fe80000100800 */
        /* <DEDUP_REMOVED lines=8> */
[----:B------:R-:W-:-:S03]  /*4eec0*/  IMAD.X R19, R19, 0x1, R0, P2 ;  /* 0x0000000113137824 */ /* 0x000fc600010e0600 */
        /* <DEDUP_REMOVED lines=10> */
[--C-:B------:R-:W-:Y:S01]  /*4ef70*/  IMAD.X R11, R11, 0x1, R0.reuse, P4 ;  /* 0x000000010b0b7824 */ /* 0x100fe200020e0600 */
[-C--:B------:R-:W-:Y:S01]  /*4ef80*/  IADD3 R23, P4, PT, R23, R27.reuse, RZ ;  /* 0x0000001b17177210 */ /* 0x080fe20007f9e0ff */
[----:B------:R-:W-:Y:S04]  /*4ef90*/  STL [R1+0xf3c], R9 ;  /* 0x000f3c0901007387 */ /* 0x000fe80000100800 */
[----:B------:R-:W-:Y:S04]  /*4efa0*/  STL [R1+0xf34], R10 ;  /* 0x000f340a01007387 */ /* 0x000fe80000100800 */
[----:B------:R-:W-:Y:S01]  /*4efb0*/  STL [R1+0xf58], R11 ;  /* 0x000f580b01007387 */ /* 0x000fe20000100800 */
[--C-:B---3--:R-:W-:Y:S01]  /*4efc0*/  IMAD.X R22, R22, 0x1, R0.reuse, P5 ;  /* 0x0000000116167824 */ /* 0x108fe200028e0600 */
[-C--:B------:R-:W-:Y:S01]  /*4efd0*/  IADD3 R13, P5, PT, R13, R27.reuse, RZ ;  /* 0x0000001b0d0d7210 */ /* 0x080fe20007fbe0ff */
[--C-:B------:R-:W-:Y:S01]  /*4efe0*/  IMAD.X R12, R12, 0x1, R0.reuse, P6 ;  /* 0x000000010c0c7824 */ /* 0x100fe200030e0600 */
[----:B------:R-:W-:Y:S01]  /*4eff0*/  IADD3 R14, P6, PT, R14, R27, RZ ;  /* 0x0000001b0e0e7210 */ /* 0x000fe20007fde0ff */
[----:B------:R-:W-:Y:S01]  /*4f000*/  STL [R1+0xf2c], R23 ;  /* 0x000f2c1701007387 */ /* 0x000fe20000100800 */
[----:B------:R-:W-:-:S02]  /*4f010*/  IMAD.X R15, R15, 0x1, R0, P1 ;  /* 0x000000010f0f7824 */ /* 0x000fc400008e0600 */
[--C-:B------:R-:W-:Y:S01]  /*4f020*/  IMAD.X R16, R16, 0x1, R0.reuse, P2 ;  /* 0x0000000110107824 */ /* 0x100fe200010e0600 */
[----:B------:R-:W-:Y:S04]  /*4f030*/  STL [R1+0xf50], R22 ;  /* 0x000f501601007387 */ /* 0x000fe80000100800 */
        /* <DEDUP_REMOVED lines=24> */
[----:B------:R-:W4:Y:S01]  /*4f1c0*/  LDL.LU R4, [R1+0xecc] ;  /* 0x000ecc0001047983 */ /* 0x000f220000300800 */
[----:B------:R-:W-:-:S03]  /*4f1d0*/  IADD3.X R21, PT, PT, R21, R0, RZ, P4, !PT ;  /* 0x0000000015157210 */ /* 0x000fc600027fe4ff */
        /* <DEDUP_REMOVED lines=29> */
[----:B------:R-:W-:-:S03]  /*4f3b0*/  IADD3 R7, P2, PT, R7, R27, RZ ;  /* 0x0000001b07077210 */ /* 0x000fc60007f5e0ff */
[----:B0-----:R-:W4:Y:S04]  /*4f3c0*/  LDL.LU R29, [R1+0xeb0] ;  /* 0x000eb000011d7983 */ /* 0x001f280000300800 */
[----:B------:R-:W-:Y:S04]  /*4f3d0*/  STL [R1+0xf18], R18 ;  /* 0x000f181201007387 */ /* 0x000fe80000100800 */
[----:B------:R-:W-:Y:S01]  /*4f3e0*/  STL [R1+0xf10], R25 ;  /* 0x000f101901007387 */ /* 0x000fe20000100800 */
[----:B------:R-:W-:-:S03]  /*4f3f0*/  IMAD.X R8, R8, 0x1, R0, P3 ;  /* 0x0000000108087824 */ /* 0x000fc600018e0600 */
[----:B------:R-:W-:Y:S01]  /*4f400*/  STL [R1+0xee4], R26 ;  /* 0x000ee41a01007387 */ /* 0x000fe20000100800 */
[----:B------:R-:W-:Y:S01]  /*4f410*/  IMAD.X R28, R28, 0x1, R0, P4 ;  /* 0x000000011c1c7824 */ /* 0x000fe200020e0600 */
[-C--:B------:R-:W-:Y:S02]  /*4f420*/  IADD3 R5, P3, PT, R5, R27.reuse, RZ ;  /* 0x0000001b05057210 */ /* 0x080fe40007f7e0ff */
[----:B------:R-:W-:Y:S04]  /*4f430*/  STL [R1+0xf08], R6 ;  /* 0x000f080601007387 */ /* 0x000fe80000100800 */
[----:B------:R-:W-:Y:S01]  /*4f440*/  STL [R1+0xedc], R7 ;  /* 0x000edc0701007387 */ /* 0x000fe20000100800 */
[----:B------:R-:W-:-:S03]  /*4f450*/  IADD3 R4, P4, PT, R4, R27, RZ ;  /* 0x0000001b04047210 */ /* 0x000fc60007f9e0ff */
[----:B------:R0:W-:Y:S01]  /*4f460*/  STL [R1+0xef8], R28 ;  /* 0x000ef81c01007387 */ /* 0x0001e20000100800 */
[--C-:B------:R-:W-:Y:S02]  /*4f470*/  IMAD.X R3, R3, 0x1, R0.reuse, P5 ;  /* 0x0000000103037824 */ /* 0x100fe400028e0600 */
[--C-:B------:R-:W-:Y:S01]  /*4f480*/  IMAD.X R9, R9, 0x1, R0.reuse, P6 ;  /* 0x0000000109097824 */ /* 0x100fe200030e0600 */
        /* <DEDUP_REMOVED lines=42> */
[----:B----4-:R-:W-:-:S05]  /*4f730*/  IMAD.X R29, R29, 0x1, R0, P1 ;  /* 0x000000011d1d7824 */ /* 0x010fca00008e0600 */
        /* <DEDUP_REMOVED lines=35> */
[----:B------:R-:W-:Y:S04]  /*4f970*/  STL [R1+0xea0], R24 ;  /* 0x000ea01801007387 */ /* 0x000fe80000100800 */
[----:B0-----:R-:W3:Y:S04]  /*4f980*/  LDL.LU R20, [R1+0xe0c] ;  /* 0x000e0c0001147983 */ /* 0x001ee80000300800 */
[----:B------:R-:W-:Y:S04]  /*4f990*/  STL [R1+0xe74], R18 ;  /* 0x000e741201007387 */ /* 0x000fe80000100800 */
[----:B------:R-:W-:Y:S01]  /*4f9a0*/  STL [R1+0xe6c], R25 ;  /* 0x000e6c1901007387 */ /* 0x000fe20000100800 */
[----:B----4-:R-:W-:Y:S01]  /*4f9b0*/  IADD3.X R7, PT, PT, R7, R0, RZ, P6, !PT ;  /* 0x0000000007077210 */ /* 0x010fe200037fe4ff */
[----:B------:R-:W-:Y:S01]  /*4f9c0*/  IMAD.X R5, R5, 0x1, R0, P1 ;  /* 0x0000000105057824 */ /* 0x000fe200008e0600 */
[-C--:B------:R-:W-:Y:S01]  /*4f9d0*/  IADD3 R8, P6, PT, R8, R27.reuse, RZ ;  /* 0x0000001b08087210 */ /* 0x080fe20007fde0ff */
[----:B------:R-:W-:Y:S04]  /*4f9e0*/  STL [R1+0xe90], R26 ;  /* 0x000e901a01007387 */ /* 0x000fe80000100800 */
[----:B------:R-:W-:Y:S01]  /*4f9f0*/  STL [R1+0xe64], R6 ;  /* 0x000e640601007387 */ /* 0x000fe20000100800 */
[----:B------:R-:W-:-:S03]  /*4fa00*/  IADD3 R29, P1, PT, R29, R27, RZ ;  /* 0x0000001b1d1d7210 */ /* 0x000fc60007f3e0ff */
[----:B------:R-:W-:Y:S01]  /*4fa10*/  STL [R1+0xe88], R7 ;  /* 0x000e880701007387 */ /* 0x000fe20000100800 */
[--C-:B------:R-:W-:Y:S01]  /*4fa20*/  IMAD.X R4, R4, 0x1, R0.reuse, P2 ;  /* 0x0000000104047824 */ /* 0x100fe200010e0600 */
[----:B------:R-:W-:Y:S02]  /*4fa30*/  IADD3 R3, P2, PT, R3, R27, RZ ;  /* 0x0000001b03037210 */ /* 0x000fe40007f5e0ff */
[----:B------:R0:W-:Y:S04]  /*4fa40*/  STL [R1+0xe54], R29 ;  /* 0x000e541d01007387 */ /* 0x0001e80000100800 */
[----:B------:R-:W-:Y:S01]  /*4fa50*/  STL [R1+0xe5c], R8 ;  /* 0x000e5c0801007387 */ /* 0x000fe20000100800 */
[----:B------:R-:W-:-:S03]  /*4fa60*/  IMAD.X R19, R19, 0x1, R0, P3 ;  /* 0x0000000113137824 */ /* 0x000fc600018e0600 */
[----:B0-----:R-:W4:Y:S04]  /*4fa70*/  LDL.LU R29, [R1+0xe30] ;  /* 0x000e3000011d7983 */ /* 0x001f280000300800 */
[----:B------:R-:W-:Y:S01]  /*4fa80*/  STL [R1+0xe80], R5 ;  /* 0x000e800501007387 */ /* 0x000fe20000100800 */
[----:B------:R-:W-:-:S03]  /*4fa90*/  IADD3 R9, P3, PT, R9, R27, RZ ;  /* 0x0000001b09097210 */ /* 0x000fc60007f7e0ff */
        /* <DEDUP_REMOVED lines=24> */
[----:B------:R-:W-:-:S03]  /*4fc20*/  IADD3 R21, P3, PT, R21, R27, RZ ;  /* 0x0000001b15157210 */ /* 0x000fc60007f7e0ff */
[----:B------:R-:W-:Y:S04]  /*4fc30*/  STL [R1+0xe48], R15 ;  /* 0x000e480f01007387 */ /* 0x000fe80000100800 */
[----:B------:R-:W4:Y:S04]  /*4fc40*/  LDL.LU R25, [R1+0xe28] ;  /* 0x000e280001197983 */ /* 0x000f280000300800 */
[----:B------:R-:W-:Y:S04]  /*4fc50*/  STL [R1+0xe1c], R17 ;  /* 0x000e1c1101007387 */ /* 0x000fe80000100800 */
[----:B------:R-:W-:Y:S01]  /*4fc60*/  STL [R1+0xe40], R16 ;  /* 0x000e401001007387 */ /* 0x000fe20000100800 */
[----:B--2---:R-:W-:-:S05]  /*4fc70*/  IMAD.X R2, R2, 0x1, R0, P4 ;  /* 0x0000000102027824 */ /* 0x004fca00020e0600 */
[----:B------:R0:W-:Y:S04]  /*4fc80*/  STL [R1+0xe38], R2 ;  /* 0x000e380201007387 */ /* 0x0001e80000100800 */
[----:B------:R1:W-:Y:S04]  /*4fc90*/  STL [R1+0xe14], R21 ;  /* 0x000e141501007387 */ /* 0x0003e80000100800 */
[----:B0-----:R-:W2:Y:S04]  /*4fca0*/  LDL.LU R2, [R1+0xdfc] ;  /* 0x000dfc0001027983 */ /* 0x001ea80000300800 */
[----:B------:R-:W2:Y:S04]  /*4fcb0*/  LDL.LU R24, [R1+0xe20] ;  /* 0x000e200001187983 */ /* 0x000ea80000300800 */
[----:B------:R-:W2:Y:S04]  /*4fcc0*/  LDL.LU R18, [R1+0xdf4] ;  /* 0x000df40001127983 */ /* 0x000ea80000300800 */
        /* <DEDUP_REMOVED lines=11> */
[----:B------:R-:W3:Y:S01]  /*4fd80*/  LDL.LU R10, [R1+0xdf0] ;  /* 0x000df000010a7983 */ /* 0x000ee20000300800 */
[----:B----4-:R-:W-:-:S05]  /*4fd90*/  IMAD.X R29, R29, 0x1, R0, P5 ;  /* 0x000000011d1d7824 */ /* 0x010fca00028e0600 */
[----:B------:R4:W-:Y:S04]  /*4fda0*/  STL [R1+0xe30], R29 ;  /* 0x000e301d01007387 */ /* 0x0009e80000100800 */
[----:B------:R-:W3:Y:S04]  /*4fdb0*/  LDL.LU R11, [R1+0xdc4] ;  /* 0x000dc400010b7983 */ /* 0x000ee80000300800 */
[----:B------:R-:W3:Y:S04]  /*4fdc0*/  LDL.LU R23, [R1+0xde8] ;  /* 0x000de80001177983 */ /* 0x000ee80000300800 */
[----:B------:R-:W3:Y:S04]  /*4fdd0*/  LDL.LU R22, [R1+0xdbc] ;  /* 0x000dbc0001167983 */ /* 0x000ee80000300800 */
[----:B------:R-:W3:Y:S04]  /*4fde0*/  LDL.LU R13, [R1+0xde0] ;  /* 0x000de000010d7983 */ /* 0x000ee80000300800 */
[----:B------:R-:W3:Y:S01]  /*4fdf0*/  LDL.LU R12, [R1+0xdb4] ;  /* 0x000db400010c7983 */ /* 0x000ee20000300800 */
[----:B------:R-:W-:-:S05]  /*4fe00*/  IADD3 R28, P5, PT, R28, R27, RZ ;  /* 0x0000001b1c1c7210 */ /* 0x000fca0007fbe0ff */
[----:B------:R0:W-:Y:S04]  /*4fe10*/  STL [R1+0xe04], R28 ;  /* 0x000e041c01007387 */ /* 0x0001e80000100800 */
[----:B------:R-:W3:Y:S04]  /*4fe20*/  LDL.LU R14, [R1+0xdd8] ;  /* 0x000dd800010e7983 */ /* 0x000ee80000300800 */
[----:B------:R-:W3:Y:S04]  /*4fe30*/  LDL.LU R15, [R1+0xdac] ;  /* 0x000dac00010f7983 */ /* 0x000ee80000300800 */
[----:B------:R-:W3:Y:S04]  /*4fe40*/  LDL.LU R17, [R1+0xdd0] ;  /* 0x000dd00001117983 */ /* 0x000ee80000300800 */
[----:B------:R-:W3:Y:S04]  /*4fe50*/  LDL.LU R16, [R1+0xda4] ;  /* 0x000da40001107983 */ /* 0x000ee80000300800 */
[----:B-1----:R-:W3:Y:S01]  /*4fe60*/  LDL.LU R21, [R1+0xdc8] ;  /* 0x000dc80001157983 */ /* 0x002ee20000300800 */
[----:B------:R-:W-:-:S03]  /*4fe70*/  IMAD.X R25, R25, 0x1, R0, P6 ;  /* 0x0000000119197824 */ /* 0x000fc600030e0600 */
[----:B0-----:R-:W3:Y:S04]  /*4fe80*/  LDL.LU R20, [R1+0xd9c] ;  /* 0x000d9c0001147983 */ /* 0x001ee80000300800 */
[----:B----4-:R-:W4:Y:S04]  /*4fe90*/  LDL.LU R29, [R1+0xdc0] ;  /* 0x000dc000011d7983 */ /* 0x010f280000300800 */
[----:B------:R-:W4:Y:S04]  /*4fea0*/  LDL.LU R28, [R1+0xd94] ;  /* 0x000d9400011c7983 */ /* 0x000f280000300800 */
[----:B------:R0:W-:Y:S02]  /*4feb0*/  STL [R1+0xe28], R25 ;  /* 0x000e281901007387 */ /* 0x0001e40000100800 */
[----:B0-----:R-:W0:Y:S01]  /*4fec0*/  LDC R25, c[0x0][0x3ac] ;  /* 0x0000eb00ff197b82 */ /* 0x001e220000000800 */
[----:B--2---:R-:W-:-:S05]  /*4fed0*/  IADD3 R2, P6, PT, R2, R27, RZ ;  /* 0x0000001b02027210 */ /* 0x004fca0007fde0ff */
[----:B------:R1:W-:Y:S04]  /*4fee0*/  STL [R1+0xdfc], R2 ;  /* 0x000dfc0201007387 */ /* 0x0003e80000100800 */
[----:B-1----:R-:W2:Y:S01]  /*4fef0*/  LDL.LU R2, [R1+0x1950] ;  /* 0x0019500001027983 */ /* 0x002ea20000300800 */
[----:B0-----:R-:W-:Y:S02]  /*4ff00*/  IMAD.SHL.U32 R25, R25, 0x80, RZ ;  /* 0x0000008019197824 */ /* 0x001fe400078e00ff */
[--C-:B------:R-:W-:Y:S01]  /*4ff10*/  IMAD.X R24, R24, 0x1, R0.reuse, P1 ;  /* 0x0000000118187824 */ /* 0x100fe200008e0600 */
[-C--:B------:R-:W-:Y:S01]  /*4ff20*/  IADD3 R18, P1, PT, R18, R27.reuse, RZ ;  /* 0x0000001b12127210 */ /* 0x080fe20007f3e0ff */
[----:B------:R-:W-:Y:S02]  /*4ff30*/  IMAD.SHL.U32 R25, R25, 0x2, RZ ;  /* 0x0000000219197824 */ /* 0x000fe400078e00ff */
[--C-:B------:R-:W-:Y:S01]  /*4ff40*/  IMAD.X R26, R26, 0x1, R0.reuse, P2 ;  /* 0x000000011a1a7824 */ /* 0x100fe200010e0600 */
[----:B------:R-:W-:Y:S01]  /*4ff50*/  IADD3 R6, P2, PT, R6, R27, RZ ;  /* 0x0000001b06067210 */ /* 0x000fe20007f5e0ff */
[--C-:B------:R-:W-:Y:S01]  /*4ff60*/  IMAD.X R7, R7, 0x1, R0.reuse, P3 ;  /* 0x0000000107077824 */ /* 0x100fe200018e0600 */
[----:B------:R-:W-:Y:S04]  /*4ff70*/  STL [R1+0xe20], R24 ;  /* 0x000e201801007387 */ /* 0x000fe80000100800 */
[----:B------:R-:W-:Y:S04]  /*4ff80*/  STL [R1+0xdf4], R18 ;  /* 0x000df41201007387 */ /* 0x000fe80000100800 */
[----:B------:R-:W-:Y:S01]  /*4ff90*/  STL [R1+0xe18], R26 ;  /* 0x000e181a01007387 */ /* 0x000fe20000100800 */
[----:B---3--:R-:W-:Y:S01]  /*4ffa0*/  IADD3 R8, P3, PT, R8, R25, RZ ;  /* 0x0000001908087210 */ /* 0x008fe20007f7e0ff */
[----:B------:R-:W-:-:S02]  /*4ffb0*/  IMAD.X R5, R5, 0x1, R0, P4 ;  /* 0x0000000105057824 */ /* 0x000fc400020e0600 */
[----:B------:R-:W-:Y:S01]  /*4ffc0*/  IMAD.X R3, R3, 0x1, R0, P5 ;  /* 0x0000000103037824 */ /* 0x000fe200028e0600 */
[----:B------:R-:W-:Y:S01]  /*4ffd0*/  STL [R1+0xdec], R6 ;  /* 0x000dec0601007387 */ /* 0x000fe20000100800 */
[----:B------:R-:W-:-:S03]  /*4ffe0*/  IADD3 R4, P4, PT, R4, R25, RZ ;  /* 0x0000001904047210 */ /* 0x000fc60007f9e0ff */
[----:B------:R-:W-:Y:S04]  /*4fff0*/  STL [R1+0xe10], R7 ;  /* 0x000e100701007387 */ /* 0x000fe80000100800 */
[----:B------:R-:W-:Y:S04]  /*50000*/  STL [R1+0xde4], R8 ;  /* 0x000de40801007387 */ /* 0x000fe80000100800 */
[----:B------:R-:W-:Y:S01]  /*50010*/  STL [R1+0xe08], R5 ;  /* 0x000e080501007387 */ /* 0x000fe20000100800 */
[----:B--2---:R-:W-:-:S05]  /*50020*/  IADD3 R2, P5, PT, R2, R25, RZ ;  /* 0x0000001902027210 */ /* 0x004fca0007fbe0ff */
[----:B------:R0:W-:Y:S04]  /*50030*/  STL [R1+0xdd4], R2 ;  /* 0x000dd40201007387 */ /* 0x0001e80000100800 */
[----:B------:R-:W-:Y:S04]  /*50040*/  STL [R1+0xddc], R4 ;  /* 0x000ddc0401007387 */ /* 0x000fe80000100800 */
[----:B0-----:R-:W2:Y:S01]  /*50050*/  LDL.LU R2, [R1+0x194c] ;  /* 0x00194c0001027983 */ /* 0x001ea20000300800 */
[----:B------:R-:W-:Y:S02]  /*50060*/  IADD3.X R19, PT, PT, R19, R0, RZ, P6, !PT ;  /* 0x0000000013137210 */ /* 0x000fe400037fe4ff */
[-C--:B------:R-:W-:Y:S01]  /*50070*/  IADD3 R9, P6, PT, R9, R25.reuse, RZ ;  /* 0x0000001909097210 */ /* 0x080fe20007fde0ff */
[----:B------:R-:W-:Y:S01]  /*50080*/  IMAD.X R10, R10, 0x1, R0, P1 ;  /* 0x000000010a0a7824 */ /* 0x000fe200008e0600 */
[----:B------:R-:W-:Y:S01]  /*50090*/  STL [R1+0xe00], R3 ;  /* 0x000e000301007387 */ /* 0x000fe20000100800 */
[----:B------:R-:W-:-:S03]  /*500a0*/  IADD3 R11, P1, PT, R11, R25, RZ ;  /* 0x000000190b0b7210 */ /* 0x000fc60007f3e0ff */
[----:B------:R-:W-:Y:S01]  /*500b0*/  STL [R1+0xdf8], R19 ;  /* 0x000df81301007387 */ /* 0x000fe20000100800 */
[----:B------:R-:W-:-:S03]  /*500c0*/  IMAD.X R23, R23, 0x1, R0, P2 ;  /* 0x0000000117177824 */ /* 0x000fc600010e0600 */
[----:B------:R-:W-:Y:S01]  /*500d0*/  STL [R1+0xdcc], R9 ;  /* 0x000dcc0901007387 */ /* 0x000fe20000100800 */
[----:B------:R-:W-:-:S03]  /*500e0*/  IADD3 R22, P2, PT, R22, R25, RZ ;  /* 0x0000001916167210 */ /* 0x000fc60007f5e0ff */
[----:B------:R-:W-:Y:S04]  /*500f0*/  STL [R1+0x1848], R0 ;  /* 0x0018480001007387 */ /* 0x000fe80000100800 */
[----:B------:R-:W-:Y:S04]  /*50100*/  STL [R1+0xdf0], R10 ;  /* 0x000df00a01007387 */ /* 0x000fe80000100800 */
[----:B------:R-:W-:Y:S04]  /*50110*/  STL [R1+0xdc4], R11 ;  /* 0x000dc40b01007387 */ /* 0x000fe80000100800 */
[----:B------:R-:W-:Y:S04]  /*50120*/  STL [R1+0xde8], R23 ;  /* 0x000de81701007387 */ /* 0x000fe80000100800 */
[----:B------:R-:W-:Y:S01]  /*50130*/  STL [R1+0xdbc], R22 ;  /* 0x000dbc1601007387 */ /* 0x000fe20000100800 */
[--C-:B--2---:R-:W-:Y:S01]  /*50140*/  IMAD.X R13, R13, 0x1, R2.reuse, P3 ;  /* 0x000000010d0d7824 */ /* 0x104fe200018e0602 */
[-C--:B------:R-:W-:Y:S01]  /*50150*/  IADD3 R12, P3, PT, R12, R25.reuse, RZ ;  /* 0x000000190c0c7210 */ /* 0x080fe20007f7e0ff */
[--C-:B------:R-:W-:Y:S01]  /*50160*/  IMAD.X R14, R14, 0x1, R2.reuse, P4 ;  /* 0x000000010e0e7824 */ /* 0x100fe200020e0602 */
[-C--:B------:R-:W-:Y:S01]  /*50170*/  IADD3 R15, P4, PT, R15, R25.reuse, RZ ;  /* 0x000000190f0f7210 */ /* 0x080fe20007f9e0ff */
[----:B------:R-:W-:Y:S01]  /*50180*/  IMAD.X R17, R17, 0x1, R2, P5 ;  /* 0x0000000111117824 */ /* 0x000fe200028e0602 */
[----:B------:R-:W-:Y:S01]  /*50190*/  STL [R1+0xde0], R13 ;  /* 0x000de00d01007387 */ /* 0x000fe20000100800 */
[----:B------:R-:W-:-:S03]  /*501a0*/  IADD3 R16, P5, PT, R16, R25, RZ ;  /* 0x0000001910107210 */ /* 0x000fc60007fbe0ff */
[----:B------:R-:W-:Y:S01]  /*501b0*/  STL [R1+0xdb4], R12 ;  /* 0x000db40c01007387 */ /* 0x000fe20000100800 */
[----:B------:R-:W-:-:S03]  /*501c0*/  IMAD.X R21, R21, 0x1, R2, P6 ;  /* 0x0000000115157824 */ /* 0x000fc600030e0602 */
[----:B------:R-:W-:Y:S04]  /*501d0*/  STL [R1+0xdd8], R14 ;  /* 0x000dd80e01007387 */ /* 0x000fe80000100800 */
[----:B------:R-:W-:Y:S01]  /*501e0*/  STL [R1+0xdac], R15 ;  /* 0x000dac0f01007387 */ /* 0x000fe20000100800 */
[----:B------:R-:W-:-:S03]  /*501f0*/  IADD3 R20, P6, PT, R20, R25, RZ ;  /* 0x0000001914147210 */ /* 0x000fc60007fde0ff */
[----:B------:R-:W-:Y:S01]  /*50200*/  STL [R1+0xdd0], R17 ;  /* 0x000dd01101007387 */ /* 0x000fe20000100800 */
[----:B----4-:R-:W-:-:S03]  /*50210*/  IMAD.X R29, R29, 0x1, R2, P1 ;  /* 0x000000011d1d7824 */ /* 0x010fc600008e0602 */
[----:B------:R-:W-:Y:S04]  /*50220*/  STL [R1+0xda4], R16 ;  /* 0x000da41001007387 */ /* 0x000fe80000100800 */
[----:B------:R-:W-:Y:S04]  /*50230*/  STL [R1+0xdc8], R21 ;  /* 0x000dc81501007387 */ /* 0x000fe80000100800 */
[----:B------:R0:W-:Y:S01]  /*50240*/  STL [R1+0x1948], R25 ;  /* 0x0019481901007387 */ /* 0x0001e20000100800 */
[----:B------:R-:W-:-:S03]  /*50250*/  IADD3 R28, P1, PT, R28, R25, RZ ;  /* 0x000000191c1c7210 */ /* 0x000fc60007f3e0ff */
[----:B------:R-:W-:Y:S04]  /*50260*/  STL [R1+0xd9c], R20 ;  /* 0x000d9c1401007387 */ /* 0x000fe80000100800 */
[----:B0-----:R-:W2:Y:S04]  /*50270*/  LDL.LU R25, [R1+0xdb8] ;  /* 0x000db80001197983 */ /* 0x001ea80000300800 */
[----:B------:R-:W-:Y:S04]  /*50280*/  STL [R1+0xdc0], R29 ;  /* 0x000dc01d01007387 */ /* 0x000fe80000100800 */
[----:B------:R-:W3:Y:S04]  /*50290*/  LDL.LU R0, [R1+0xda8] ;  /* 0x000da80001007983 */ /* 0x000ee80000300800 */
[----:B------:R-:W-:Y:S04]  /*502a0*/  STL [R1+0xd94], R28 ;  /* 0x000d941c01007387 */ /* 0x000fe80000100800 */
[----:B---3--:R0:W-:Y:S04]  /*502b0*/  STL [R1+0x193c], R0 ;  /* 0x00193c0001007387 */ /* 0x0081e80000100800 */
[----:B0-----:R-:W3:Y:S04]  /*502c0*/  LDL.LU R0, [R1+0xd84] ;  /* 0x000d840001007983 */ /* 0x001ee80000300800 */
[----:B---3--:R0:W-:Y:S04]  /*502d0*/  STL [R1+0x1940], R0 ;  /* 0x0019400001007387 */ /* 0x0081e80000100800 */
[----:B0-----:R-:W3:Y:S01]  /*502e0*/  LDL.LU R0, [R1+0xdb0] ;  /* 0x000db00001007983 */ /* 0x001ee20000300800 */
[----:B--2---:R-:W-:-:S03]  /*502f0*/  IMAD.X R25, R25, 0x1, R2, P2 ;  /* 0x0000000119197824 */ /* 0x004fc600010e0602 */
[----:B---3--:R0:W-:Y:S04]  /*50300*/  STL [R1+0x1944], R0 ;  /* 0x0019440001007387 */ /* 0x0081e80000100800 */
[----:B0-----:R-:W2:Y:S04]  /*50310*/  LDL.LU R0, [R1+0xd8c] ;  /* 0x000d8c0001007983 */ /* 0x001ea80000300800 */
        /* <DEDUP_REMOVED lines=26> */
[----:B------:R0:W-:Y:S04]  /*504c0*/  STL [R1+0xdb8], R25 ;  /* 0x000db81901007387 */ /* 0x0001e80000100800 */
[----:B0-----:R-:W2:Y:S02]  /*504d0*/  LDL.LU R25, [R1+0x1948] ;  /* 0x0019480001197983 */ /* 0x001ea40000300800 */
[----:B--2---:R-:W-:-:S05]  /*504e0*/  IADD3 R0, P2, PT, R0, R25, RZ ;  /* 0x0000001900007210 */ /* 0x004fca0007f5e0ff */
[----:B------:R0:W-:Y:S04]  /*504f0*/  STL [R1+0xd8c], R0 ;  /* 0x000d8c0001007387 */ /* 0x0001e80000100800 */
[----:B0-----:R-:W2:Y:S02]  /*50500*/  LDL.LU R0, [R1+0x1944] ;  /* 0x0019440001007983 */ /* 0x001ea40000300800 */
[----:B--2---:R-:W-:-:S05]  /*50510*/  IMAD.X R0, R0, 0x1, R2, P3 ;  /* 0x0000000100007824 */ /* 0x004fca00018e0602 */
[----:B------:R0:W-:Y:S04]  /*50520*/  STL [R1+0xdb0], R0 ;  /* 0x000db00001007387 */ /* 0x0001e80000100800 */
[----:B0-----:R-:W2:Y:S02]  /*50530*/  LDL.LU R0, [R1+0x1940] ;  /* 0x0019400001007983 */ /* 0x001ea40000300800 */
[----:B--2---:R-:W-:-:S05]  /*50540*/  IADD3 R0, P3, PT, R0, R25, RZ ;  /* 0x0000001900007210 */ /* 0x004fca0007f7e0ff */
[----:B------:R0:W-:Y:S04]  /*50550*/  STL [R1+0xd84], R0 ;  /* 0x000d840001007387 */ /* 0x0001e80000100800 */
[----:B0-----:R-:W2:Y:S01]  /*50560*/  LDL.LU R0, [R1+0x193c] ;  /* 0x00193c0001007983 */ /* 0x001ea20000300800 */
[--C-:B----4-:R-:W-:Y:S01]  /*50570*/  IMAD.X R18, R18, 0x1, R2.reuse, P5 ;  /* 0x0000000112127824 */ /* 0x110fe200028e0602 */
[-C--:B------:R-:W-:Y:S01]  /*50580*/  IADD3 R26, P5, PT, R26, R25.reuse, RZ ;  /* 0x000000191a1a7210 */ /* 0x080fe20007fbe0ff */
[--C-:B------:R-:W-:Y:S01]  /*50590*/  IMAD.X R27, R27, 0x1, R2.reuse, P6 ;  /* 0x000000011b1b7824 */ /* 0x100fe200030e0602 */
        /* <DEDUP_REMOVED lines=11> */
[----:B------:R-:W-:Y:S01]  /*50650*/  IMAD.X R12, R12, 0x1, R2, P1 ;  /* 0x000000010c0c7824 */ /* 0x000fe200008e0602 */
[----:B------:R-:W-:-:S02]  /*50660*/  IADD3 R14, P1, PT, R14, R25, RZ ;  /* 0x000000190e0e7210 */ /* 0x000fc40007f3e0ff */
[----:B------:R-:W-:Y:S02]  /*50670*/  IADD3.X R15, PT, PT, R15, R2, RZ, P2, !PT ;  /* 0x000000020f0f7210 */ /* 0x000fe400017fe4ff */
[-C--:B------:R-:W-:Y:S01]  /*50680*/  IADD3 R17, P2, PT, R17, R25.reuse, RZ ;  /* 0x0000001911117210 */ /* 0x080fe20007f5e0ff */
[--C-:B------:R-:W-:Y:S01]  /*50690*/  IMAD.X R16, R16, 0x1, R2.reuse, P3 ;  /* 0x0000000110107824 */ /* 0x100fe200018e0602 */
[-C--:B------:R-:W-:Y:S01]  /*506a0*/  IADD3 R21, P3, PT, R21, R25.reuse, RZ ;  /* 0x0000001915157210 */ /* 0x080fe20007f7e0ff */
[--C-:B------:R-:W-:Y:S02]  /*506b0*/  IMAD.X R28, R28, 0x1, R2.reuse, P5 ;  /* 0x000000011c1c7824 */ /* 0x100fe400028e0602 */
[----:B--2---:R-:W-:Y:S01]  /*506c0*/  IMAD.X R0, R0, 0x1, R2, P4 ;  /* 0x0000000100007824 */ /* 0x004fe200020e0602 */
[----:B---3--:R-:W-:-:S04]  /*506d0*/  IADD3 R24, P4, PT, R24, R25, RZ ;  /* 0x0000001918187210 */ /* 0x008fc80007f9e0ff */
        /* <DEDUP_REMOVED lines=38> */
[----:B--2---:R-:W-:-:S03]  /*50940*/  IADD3 R2, P5, PT, R2, R25, RZ ;  /* 0x0000001902027210 */ /* 0x004fc60007fbe0ff */
        /* <DEDUP_REMOVED lines=30> */
[----:B--2---:R-:W-:-:S05]  /*50b30*/  IMAD.X R0, R0, 0x1, R2, P6 ;  /* 0x0000000100007824 */ /* 0x004fca00030e0602 */
[----:B------:R0:W-:Y:S04]  /*50b40*/  STL [R1+0xd38], R0 ;  /* 0x000d380001007387 */ /* 0x0001e80000100800 */
[----:B0-----:R-:W2:Y:S02]  /*50b50*/  LDL.LU R0, [R1+0x1934] ;  /* 0x0019340001007983 */ /* 0x001ea40000300800 */
[----:B--2---:R-:W-:-:S05]  /*50b60*/  IADD3 R0, P6, PT, R0, R25, RZ ;  /* 0x0000001900007210 */ /* 0x004fca0007fde0ff */
[----:B------:R0:W-:Y:S04]  /*50b70*/  STL [R1+0xd0c], R0 ;  /* 0x000d0c0001007387 */ /* 0x0001e80000100800 */
[----:B0-----:R-:W2:Y:S02]  /*50b80*/  LDL.LU R0, [R1+0x1930] ;  /* 0x0019300001007983 */ /* 0x001ea40000300800 */
[----:B--2---:R-:W-:-:S05]  /*50b90*/  IMAD.X R0, R0, 0x1, R2, P1 ;  /* 0x0000000100007824 */ /* 0x004fca00008e0602 */
[----:B------:R0:W-:Y:S04]  /*50ba0*/  STL [R1+0xd30], R0 ;  /* 0x000d300001007387 */ /* 0x0001e80000100800 */
[----:B0-----:R-:W2:Y:S01]  /*50bb0*/  LDL.LU R0, [R1+0x192c] ;  /* 0x00192c0001007983 */ /* 0x001ea20000300800 */
[--C-:B---3--:R-:W-:Y:S01]  /*50bc0*/  IMAD.X R24, R24, 0x1, R2.reuse, P2 ;  /* 0x0000000118187824 */ /* 0x108fe200010e0602 */
[-C--:B----4-:R-:W-:Y:S01]  /*50bd0*/  IADD3 R18, P2, PT, R18, R25.reuse, RZ ;  /* 0x0000001912127210 */ /* 0x090fe20007f5e0ff */
        /* <DEDUP_REMOVED lines=20> */
[----:B--2---:R-:W-:-:S05]  /*50d20*/  IADD3 R0, P1, PT, R0, R25, RZ ;  /* 0x0000001900007210 */ /* 0x004fca0007f3e0ff */
        /* <DEDUP_REMOVED lines=22> */
[----:B------:R-:W-:Y:S04]  /*50e90*/  STL [R1+0xce0], R14 ;  /* 0x000ce00e01007387 */ /* 0x000fe80000100800 */
[----:B------:R-:W-:Y:S01]  /*50ea0*/  STL [R1+0xcb4], R15 ;  /* 0x000cb40f01007387 */ /* 0x000fe20000100800 */
[----:B------:R-:W-:-:S03]  /*50eb0*/  IADD3 R20, P1, PT, R20, R25, RZ ;  /* 0x0000001914147210 */ /* 0x000fc60007f3e0ff */
[----:B------:R-:W-:Y:S04]  /*50ec0*/  STL [R1+0xcd8], R17 ;  /* 0x000cd81101007387 */ /* 0x000fe80000100800 */
        /* <DEDUP_REMOVED lines=46> */
[----:B--2---:R-:W-:-:S05]  /*511b0*/  IADD3.X R0, PT, PT, R0, R2, RZ, P4, !PT ;  /* 0x0000000200007210 */ /* 0x004fca00027fe4ff */
        /* <DEDUP_REMOVED lines=24> */
[----:B------:R-:W-:Y:S01]  /*51340*/  IADD3 R21, P4, PT, R21, R25, RZ ;  /* 0x0000001915157210 */ /* 0x000fe20007f9e0ff */
[----:B------:R-:W-:-:S02]  /*51350*/  IMAD.X R28, R28, 0x1, R2, P6 ;  /* 0x000000011c1c7824 */ /* 0x000fc400030e0602 */
        /* <DEDUP_REMOVED lines=303> */
[-C--:B------:R-:W-:Y:S02]  /*52650*/  IADD3 R28, P4, PT, R28, R25.reuse, RZ ;  /* 0x000000191c1c7210 */ /* 0x080fe40007f9e0ff */
        /* <DEDUP_REMOVED lines=181> */
[-C--:B----4-:R-:W-:Y:S02]  /*531b0*/  IADD3 R18, P5, PT, R18, R25.reuse, RZ ;  /* 0x0000001912127210 */ /* 0x090fe40007fbe0ff */
        /* <DEDUP_REMOVED lines=130> */
[----:B------:R-:W-:-:S03]  /*539e0*/  IADD3.X R9, PT, PT, R9, R2, RZ, P2, !PT ;  /* 0x0000000209097210 */ /* 0x000fc600017fe4ff */
        /* <DEDUP_REMOVED lines=89> */
[----:B------:R-:W-:Y:S01]  /*53f80*/  IMAD.X R29, R29, 0x1, R2, P6 ;  /* 0x000000011d1d7824 */ /* 0x000fe200030e0602 */
        /* <DEDUP_REMOVED lines=178> */
[----:B--2---:R-:W-:-:S05]  /*54ab0*/  IADD3.X R0, PT, PT, R0, R2, RZ, P6, !PT ;  /* 0x0000000200007210 */ /* 0x004fca00037fe4ff */
        /* <DEDUP_REMOVED lines=325> */
[----:B------:R-:W-:Y:S01]  /*55f10*/  IADD3.X R28, PT, PT, R28, R2, RZ, P6, !PT ;  /* 0x000000021c1c7210 */ /* 0x000fe200037fe4ff */
        /* <DEDUP_REMOVED lines=91> */
[----:B------:R0:W-:Y:S04]  /*564d0*/  STL [R1+0x1784], R0 ;  /* 0x0017840001007387 */ /* 0x0001e80000100800 */
[----:B0-----:R1:W5:Y:S04]  /*564e0*/  LDL.LU R0, [R1+0x1848] ;  /* 0x0018480001007983 */ /* 0x0013680000300800 */
[----:B------:R0:W-:Y:S04]  /*564f0*/  STL [R1+0x1750], R18 ;  /* 0x0017501201007387 */ /* 0x0001e80000100800 */
[----:B0-----:R1:W5:Y:S04]  /*56500*/  LDL.LU R18, [R1+0x1844] ;  /* 0x0018440001127983 */ /* 0x0013680000300800 */
[----:B------:R0:W-:Y:S04]  /*56510*/  STL [R1+0x178c], R24 ;  /* 0x00178c1801007387 */ /* 0x0001e80000100800 */
[----:B0-----:R1:W5:Y:S04]  /*56520*/  LDL.LU R24, [R1+0x1840] ;  /* 0x0018400001187983 */ /* 0x0013680000300800 */
[----:B------:R0:W-:Y:S04]  /*56530*/  STL [R1+0x1758], R8 ;  /* 0x0017580801007387 */ /* 0x0001e80000100800 */
[----:B0-----:R-:W2:Y:S04]  /*56540*/  LDL.LU R8, [R1+0x183c] ;  /* 0x00183c0001087983 */ /* 0x001ea80000300800 */
[----:B------:R0:W-:Y:S04]  /*56550*/  STL [R1+0x1794], R5 ;  /* 0x0017940501007387 */ /* 0x0001e80000100800 */
[----:B0-----:R-:W3:Y:S04]  /*56560*/  LDL.LU R5, [R1+0x1838] ;  /* 0x0018380001057983 */ /* 0x001ee80000300800 */
[----:B------:R0:W-:Y:S04]  /*56570*/  STL [R1+0x1760], R4 ;  /* 0x0017600401007387 */ /* 0x0001e80000100800 */
[----:B0-----:R-:W4:Y:S04]  /*56580*/  LDL.LU R4, [R1+0x1834] ;  /* 0x0018340001047983 */ /* 0x001f280000300800 */
[----:B------:R0:W-:Y:S04]  /*56590*/  STL [R1+0x179c], R3 ;  /* 0x00179c0301007387 */ /* 0x0001e80000100800 */
[----:B0-----:R-:W4:Y:S04]  /*565a0*/  LDL.LU R3, [R1+0x1830] ;  /* 0x0018300001037983 */ /* 0x001f280000300800 */
[----:B------:R0:W-:Y:S01]  /*565b0*/  STL [R1+0x1768], R9 ;  /* 0x0017680901007387 */ /* 0x0001e20000100800 */
[--C-:B------:R-:W-:Y:S01]  /*565c0*/  IMAD.X R12, R12, 0x1, R2.reuse, P2 ;  /* 0x000000010c0c7824 */ /* 0x100fe200010e0602 */
[-C--:B------:R-:W-:Y:S01]  /*565d0*/  IADD3 R13, P2, PT, R13, R25.reuse, RZ ;  /* 0x000000190d0d7210 */ /* 0x080fe20007f5e0ff */
[--C-:B------:R-:W-:Y:S01]  /*565e0*/  IMAD.X R16, R16, 0x1, R2.reuse, P3 ;  /* 0x0000000110107824 */ /* 0x100fe200018e0602 */
[----:B0-----:R1:W5:Y:S04]  /*565f0*/  LDL.LU R9, [R1+0x182c] ;  /* 0x00182c0001097983 */ /* 0x0013680000300800 */
[----:B------:R0:W-:Y:S01]  /*56600*/  STL [R1+0x17a4], R19 ;  /* 0x0017a41301007387 */ /* 0x0001e20000100800 */
[----:B------:R-:W-:Y:S01]  /*56610*/  IADD3 R17, P3, PT, R17, R25, RZ ;  /* 0x0000001911117210 */ /* 0x000fe20007f7e0ff */
[----:B------:R-:W-:-:S02]  /*56620*/  IMAD.X R20, R20, 0x1, R2, P4 ;  /* 0x0000000114147824 */ /* 0x000fc400020e0602 */
[----:B0-----:R1:W5:Y:S04]  /*56630*/  LDL.LU R19, [R1+0x1828] ;  /* 0x0018280001137983 */ /* 0x0013680000300800 */
[----:B------:R0:W-:Y:S01]  /*56640*/  STL [R1+0x1770], R22 ;  /* 0x0017701601007387 */ /* 0x0001e20000100800 */
[----:B------:R-:W-:-:S03]  /*56650*/  IADD3 R21, P4, PT, R21, R25, RZ ;  /* 0x0000001915157210 */ /* 0x000fc60007f9e0ff */
[----:B0-----:R1:W5:Y:S04]  /*56660*/  LDL.LU R22, [R1+0x1824] ;  /* 0x0018240001167983 */ /* 0x0013680000300800 */
[----:B------:R0:W-:Y:S01]  /*56670*/  STL [R1+0x17ac], R23 ;  /* 0x0017ac1701007387 */ /* 0x0001e20000100800 */
[----:B------:R-:W-:-:S03]  /*56680*/  IMAD.X R29, R29, 0x1, R2, P5 ;  /* 0x000000011d1d7824 */ /* 0x000fc600028e0602 */
        /* <DEDUP_REMOVED lines=8> */
[----:B------:R-:W-:Y:S01]  /*56710*/  IADD3 R27, P6, PT, R27, R25, RZ ;  /* 0x000000191b1b7210 */ /* 0x000fe20007fde0ff */
[--C-:B------:R-:W-:Y:S02]  /*56720*/  IMAD.X R6, R6, 0x1, R2.reuse, P1 ;  /* 0x0000000106067824 */ /* 0x100fe400008e0602 */
[----:B0-----:R1:W5:Y:S04]  /*56730*/  LDL.LU R16, [R1+0x1814] ;  /* 0x0018140001107983 */ /* 0x0013680000300800 */
[----:B------:R0:W-:Y:S01]  /*56740*/  STL [R1+0x17bc], R17 ;  /* 0x0017bc1101007387 */ /* 0x0001e20000100800 */
[----:B------:R-:W-:-:S03]  /*56750*/  IMAD.X R7, R7, 0x1, R2, P2 ;  /* 0x0000000107077824 */ /* 0x000fc600010e0602 */
        /* <DEDUP_REMOVED lines=13> */
[----:B------:R-:W-:Y:S04]  /*56830*/  STL [R1+0x1798], R26 ;  /* 0x0017981a01007387 */ /* 0x000fe80000100800 */
[----:B------:R-:W-:Y:S04]  /*56840*/  STL [R1+0x17d0], R27 ;  /* 0x0017d01b01007387 */ /* 0x000fe80000100800 */
[----:B------:R-:W-:Y:S04]  /*56850*/  STL [R1+0x17a0], R6 ;  /* 0x0017a00601007387 */ /* 0x000fe80000100800 */
[----:B------:R3:W-:Y:S04]  /*56860*/  STL [R1+0x17a8], R7 ;  /* 0x0017a80701007387 */ /* 0x0007e80000100800 */
[----:B------:R1:W-:Y:S04]  /*56870*/  STL [R1+0x17b0], R10 ;  /* 0x0017b00a01007387 */ /* 0x0003e80000100800 */
[----:B------:R1:W-:Y:S04]  /*56880*/  STL [R1+0x17b8], R11 ;  /* 0x0017b80b01007387 */ /* 0x0003e80000100800 */
[----:B------:R1:W-:Y:S01]  /*56890*/  STL [R1+0x17c0], R14 ;  /* 0x0017c00e01007387 */ /* 0x0003e20000100800 */
[----:B---3--:R-:W-:Y:S01]  /*568a0*/  MOV R7, R5 ;  /* 0x0000000500077202 */ /* 0x008fe20000000f00 */
[----:B--2---:R-:W-:-:S05]  /*568b0*/  IMAD.MOV.U32 R5, RZ, RZ, R8 ;  /* 0x000000ffff057224 */ /* 0x004fca00078e0008 */
[----:B----4-:R1:W-:Y:S04]  /*568c0*/  STL.64 [R1+0x5d0], R4 ;  /* 0x0005d00401007387 */ /* 0x0103e80000100a00 */
[----:B------:R1:W-:Y:S01]  /*568d0*/  STL [R1+0x17c8], R15 ;  /* 0x0017c80f01007387 */ /* 0x0003e20000100800 */
[----:B------:R-:W-:-:S05]  /*568e0*/  IMAD.MOV.U32 R6, RZ, RZ, R3 ;  /* 0x000000ffff067224 */ /* 0x000fca00078e0003 */
[----:B------:R1:W-:Y:S01]  /*568f0*/  STL.64 [R1+0x5d8], R6 ;  /* 0x0005d80601007387 */ /* 0x0003e20000100a00 */
[----:B------:R-:W-:Y:S05]  /*56900*/  @P0 BRA `(.L_x_1) ;  /* 0xfffffc0800900947 */ /* 0x000fea000383ffff */
[----:B-1----:R-:W2:Y:S04]  /*56910*/  LDL.LU R7, [R1+0x22c] ;  /* 0x00022c0001077983 */ /* 0x002ea80000300800 */
[----:B------:R-:W3:Y:S04]  /*56920*/  LDL.LU R6, [R1+0x224] ;  /* 0x0002240001067983 */ /* 0x000ee80000300800 */
[----:B------:R-:W4:Y:S04]  /*56930*/  LDL.LU R5, [R1+0x24c] ;  /* 0x00024c0001057983 */ /* 0x000f280000300800 */
[----:B------:R-:W2:Y:S04]  /*56940*/  LDL.LU R4, [R1+0x244] ;  /* 0x0002440001047983 */ /* 0x000ea80000300800 */
[----:B------:R-:W2:Y:S04]  /*56950*/  LDL.LU R2, [R1+0x33c] ;  /* 0x00033c0001027983 */ /* 0x000ea80000300800 */
[----:B-----5:R-:W2:Y:S04]  /*56960*/  LDL.LU R0, [R1+0x254] ;  /* 0x0002540001007983 */ /* 0x020ea80000300800 */
        /* <DEDUP_REMOVED lines=10> */
[----:B0-----:R-:W2:Y:S04]  /*56a10*/  LDL.LU R23, [R1+0x25c] ;  /* 0x00025c0001177983 */ /* 0x001ea80000300800 */
[----:B------:R0:W-:Y:S04]  /*56a20*/  STL [R1+0x1a0c], R22 ;  /* 0x001a0c1601007387 */ /* 0x0001e80000100800 */
[----:B0-----:R-:W2:Y:S04]  /*56a30*/  LDL.LU R22, [R1+0x474] ;  /* 0x0004740001167983 */ /* 0x001ea80000300800 */
[----:B------:R0:W-:Y:S04]  /*56a40*/  STL [R1+0x1a08], R21 ;  /* 0x001a081501007387 */ /* 0x0001e80000100800 */
[----:B0-----:R-:W4:Y:S04]  /*56a50*/  LDL.LU R21, [R1+0x47c] ;  /* 0x00047c0001157983 */ /* 0x001f280000300800 */
[----:B------:R0:W-:Y:S04]  /*56a60*/  STL [R1+0x1a04], R20 ;  /* 0x001a041401007387 */ /* 0x0001e80000100800 */
[----:B0-----:R-:W3:Y:S04]  /*56a70*/  LDL.LU R20, [R1+0x464] ;  /* 0x0004640001147983 */ /* 0x001ee80000300800 */
[----:B------:R0:W-:Y:S04]  /*56a80*/  STL [R1+0x1804], R28 ;  /* 0x0018041c01007387 */ /* 0x0001e80000100800 */
[----:B0-----:R-:W3:Y:S01]  /*56a90*/  LDL.LU R28, [R1+0x46c] ;  /* 0x00046c00011c7983 */ /* 0x001ee20000300800 */
[----:B------:R-:W-:-:S02]  /*56aa0*/  F2FP.BF16.F32.PACK_AB R19, R24, R19 ;  /* 0x000000131813723e */ /* 0x000fc400000010ff */
[----:B------:R-:W-:Y:S01]  /*56ab0*/  F2FP.BF16.F32.PACK_AB R18, R18, R9 ;  /* 0x000000091212723e */ /* 0x000fe200000010ff */
[----:B------:R-:W-:Y:S01]  /*56ac0*/  STL [R1+0x1800], R29 ;  /* 0x0018001d01007387 */ /* 0x000fe20000100800 */
[----:B------:R-:W-:Y:S02]  /*56ad0*/  F2FP.BF16.F32.PACK_AB R17, R13, R17 ;  /* 0x000000110d11723e */ /* 0x000fe400000010ff */
[----:B------:R-:W-:Y:S02]  /*56ae0*/  F2FP.BF16.F32.PACK_AB R16, R12, R16 ;  /* 0x000000100c10723e */ /* 0x000fe400000010ff */
[----:B--2---:R-:W-:Y:S02]  /*56af0*/  F2FP.BF16.F32.PACK_AB R4, R22, R4 ;  /* 0x000000041604723e */ /* 0x004fe400000010ff */
[----:B----4-:R-:W-:Y:S02]  /*56b00*/  F2FP.BF16.F32.PACK_AB R5, R21, R5 ;  /* 0x000000051505723e */ /* 0x010fe400000010ff */
[----:B---3--:R-:W-:-:S02]  /*56b10*/  F2FP.BF16.F32.PACK_AB R6, R20, R6 ;  /* 0x000000061406723e */ /* 0x008fc400000010ff */
[----:B------:R-:W-:-:S05]  /*56b20*/  F2FP.BF16.F32.PACK_AB R7, R28, R7 ;  /* 0x000000071c07723e */ /* 0x000fca00000010ff */
[----:B------:R-:W-:Y:S04]  /*56b30*/  STL [R1+0x1808], R7 ;  /* 0x0018080701007387 */ /* 0x000fe80000100800 */
[----:B------:R-:W-:Y:S04]  /*56b40*/  STL [R1+0x180c], R6 ;  /* 0x00180c0601007387 */ /* 0x000fe80000100800 */
[----:B------:R0:W-:Y:S04]  /*56b50*/  STL [R1+0x1810], R5 ;  /* 0x0018100501007387 */ /* 0x0001e80000100800 */
[----:B------:R1:W-:Y:S01]  /*56b60*/  STL [R1+0x1814], R4 ;  /* 0x0018140401007387 */ /* 0x0003e20000100800 */
[----:B0-----:R-:W-:-:S02]  /*56b70*/  F2FP.BF16.F32.PACK_AB R5, R23, R2 ;  /* 0x000000021705723e */ /* 0x001fc400000010ff */
[----:B------:R-:W-:Y:S02]  /*56b80*/  F2FP.BF16.F32.PACK_AB R2, R3, R25 ;  /* 0x000000190302723e */ /* 0x000fe400000010ff */
[----:B-1----:R-:W-:Y:S01]  /*56b90*/  F2FP.BF16.F32.PACK_AB R4, R0, R8 ;  /* 0x000000080004723e */ /* 0x002fe200000010ff */
[----:B------:R-:W-:Y:S01]  /*56ba0*/  STL [R1+0x19c], R5 ;  /* 0x00019c0501007387 */ /* 0x000fe20000100800 */
[----:B------:R-:W-:-:S03]  /*56bb0*/  F2FP.BF16.F32.PACK_AB R0, R26, R27 ;  /* 0x0000001b1a00723e */ /* 0x000fc600000010ff */
[----:B------:R-:W-:Y:S04]  /*56bc0*/  STL [R1+0x198], R4 ;  /* 0x0001980401007387 */ /* 0x000fe80000100800 */
[----:B------:R-:W-:Y:S04]  /*56bd0*/  STL [R1+0x194], R2 ;  /* 0x0001940201007387 */ /* 0x000fe80000100800 */
[----:B------:R-:W-:Y:S04]  /*56be0*/  STL [R1+0x1818], R19 ;  /* 0x0018181301007387 */ /* 0x000fe80000100800 */
[----:B------:R-:W-:Y:S04]  /*56bf0*/  STL [R1+0x190], R0 ;  /* 0x0001900001007387 */ /* 0x000fe80000100800 */
[----:B------:R-:W-:Y:S04]  /*56c00*/  STL [R1+0x181c], R18 ;  /* 0x00181c1201007387 */ /* 0x000fe80000100800 */
[----:B------:R-:W-:Y:S04]  /*56c10*/  STL [R1+0x1820], R17 ;  /* 0x0018201101007387 */ /* 0x000fe80000100800 */
[----:B------:R-:W2:Y:S04]  /*56c20*/  LDL.LU R23, [R1+0x348] ;  /* 0x0003480001177983 */ /* 0x000ea80000300800 */
[----:B------:R-:W2:Y:S04]  /*56c30*/  LDL.LU R13, [R1+0x358] ;  /* 0x00035800010d7983 */ /* 0x000ea80000300800 */
[----:B------:R-:W3:Y:S04]  /*56c40*/  LDL.LU R22, [R1+0x340] ;  /* 0x0003400001167983 */ /* 0x000ee80000300800 */
[----:B------:R-:W3:Y:S01]  /*56c50*/  LDL.LU R12, [R1+0x350] ;  /* 0x00035000010c7983 */ /* 0x000ee20000300800 */
[----:B------:R-:W-:-:S02]  /*56c60*/  F2FP.BF16.F32.PACK_AB R15, R10, R15 ;  /* 0x0000000f0a0f723e */ /* 0x000fc400000010ff */
[----:B------:R-:W-:Y:S01]  /*56c70*/  F2FP.BF16.F32.PACK_AB R14, R11, R14 ;  /* 0x0000000e0b0e723e */ /* 0x000fe200000010ff */
[----:B------:R-:W-:Y:S04]  /*56c80*/  STL [R1+0x1824], R16 ;  /* 0x0018241001007387 */ /* 0x000fe80000100800 */
[----:B------:R0:W-:Y:S04]  /*56c90*/  STL [R1+0x1828], R15 ;  /* 0x0018280f01007387 */ /* 0x0001e80000100800 */
[----:B------:R-:W4:Y:S04]  /*56ca0*/  LDL.LU R21, [R1+0x45c] ;  /* 0x00045c0001157983 */ /* 0x000f280000300800 */
[----:B------:R-:W4:Y:S04]  /*56cb0*/  LDL.LU R20, [R1+0x454] ;  /* 0x0004540001147983 */ /* 0x000f280000300800 */
        /* <DEDUP_REMOVED lines=23> */
[----:B0-----:R-:W4:Y:S01]  /*56e30*/  LDL.LU R14, [R1+0x364] ;  /* 0x00036400010e7983 */ /* 0x001f220000300800 */
[----:B--2---:R-:W-:-:S03]  /*56e40*/  F2FP.BF16.F32.PACK_AB R13, R23, R13 ;  /* 0x0000000d170d723e */ /* 0x004fc600000010ff */
[----:B------:R-:W4:Y:S04]  /*56e50*/  LDL.LU R23, [R1+0x1a10] ;  /* 0x001a100001177983 */ /* 0x000f280000300800 */
[----:B------:R0:W-:Y:S01]  /*56e60*/  STL [R1+0x1830], R13 ;  /* 0x0018300d01007387 */ /* 0x0001e20000100800 */
[----:B---3--:R-:W-:-:S03]  /*56e70*/  F2FP.BF16.F32.PACK_AB R12, R22, R12 ;  /* 0x0000000c160c723e */ /* 0x008fc600000010ff */
[----:B0-----:R-:W2:Y:S04]  /*56e80*/  LDL.LU R13, [R1+0x36c] ;  /* 0x00036c00010d7983 */ /* 0x001ea80000300800 */
[----:B------:R-:W3:Y:S04]  /*56e90*/  LDL.LU R22, [R1+0x1a0c] ;  /* 0x001a0c0001167983 */ /* 0x000ee80000300800 */
[----:B------:R0:W-:Y:S04]  /*56ea0*/  STL [R1+0x1834], R12 ;  /* 0x0018340c01007387 */ /* 0x0001e80000100800 */
[----:B0-----:R-:W2:Y:S01]  /*56eb0*/  LDL.LU R12, [R1+0x4a4] ;  /* 0x0004a400010c7983 */ /* 0x001ea20000300800 */
[----:B----4-:R-:W-:-:S03]  /*56ec0*/  F2FP.BF16.F32.PACK_AB R23, R21, R23 ;  /* 0x000000171517723e */ /* 0x010fc600000010ff */
[----:B------:R-:W4:Y:S04]  /*56ed0*/  LDL.LU R21, [R1+0x1a08] ;  /* 0x001a080001157983 */ /* 0x000f280000300800 */
[----:B------:R0:W-:Y:S04]  /*56ee0*/  STL [R1+0x1838], R23 ;  /* 0x0018381701007387 */ /* 0x0001e80000100800 */
[----:B0-----:R-:W4:Y:S01]  /*56ef0*/  LDL.LU R23, [R1+0x4ac] ;  /* 0x0004ac0001177983 */ /* 0x001f220000300800 */
[----:B---3--:R-:W-:-:S03]  /*56f00*/  F2FP.BF16.F32.PACK_AB R22, R20, R22 ;  /* 0x000000161416723e */ /* 0x008fc600000010ff */
[----:B------:R-:W3:Y:S01]  /*56f10*/  LDL.LU R20, [R1+0x1a04] ;  /* 0x001a040001147983 */ /* 0x000ee20000300800 */
[----:B--2---:R-:W-:Y:S02]  /*56f20*/  F2FP.BF16.F32.PACK_AB R11, R13, R11 ;  /* 0x0000000b0d0b723e */ /* 0x004fe400000010ff */
[----:B------:R-:W-:Y:S01]  /*56f30*/  F2FP.BF16.F32.PACK_AB R10, R14, R10 ;  /* 0x0000000a0e0a723e */ /* 0x000fe200000010ff */
[----:B------:R-:W-:Y:S01]  /*56f40*/  STL [R1+0x183c], R22 ;  /* 0x00183c1601007387 */ /* 0x000fe20000100800 */
[----:B------:R-:W-:Y:S02]  /*56f50*/  F2FP.BF16.F32.PACK_AB R9, R15, R9 ;  /* 0x000000090f09723e */ /* 0x000fe400000010ff */
[----:B------:R-:W-:Y:S02]  /*56f60*/  F2FP.BF16.F32.PACK_AB R8, R16, R8 ;  /* 0x000000081008723e */ /* 0x000fe400000010ff */
[----:B------:R-:W-:Y:S02]  /*56f70*/  F2FP.BF16.F32.PACK_AB R27, R17, R27 ;  /* 0x0000001b111b723e */ /* 0x000fe400000010ff */
[----:B------:R-:W-:-:S02]  /*56f80*/  F2FP.BF16.F32.PACK_AB R26, R18, R26 ;  /* 0x0000001a121a723e */ /* 0x000fc400000010ff */
[----:B------:R-:W-:Y:S02]  /*56f90*/  F2FP.BF16.F32.PACK_AB R25, R19, R25 ;  /* 0x000000191319723e */ /* 0x000fe400000010ff */
[----:B------:R-:W-:Y:S02]  /*56fa0*/  F2FP.BF16.F32.PACK_AB R24, R4, R24 ;  /* 0x000000180418723e */ /* 0x000fe400000010ff */
[----:B------:R-:W-:Y:S02]  /*56fb0*/  F2FP.BF16.F32.PACK_AB R5, R5, R6 ;  /* 0x000000060505723e */ /* 0x000fe400000010ff */
[----:B------:R-:W-:Y:S02]  /*56fc0*/  F2FP.BF16.F32.PACK_AB R4, R7, R29 ;  /* 0x0000001d0704723e */ /* 0x000fe400000010ff */
[----:B------:R-:W-:Y:S02]  /*56fd0*/  F2FP.BF16.F32.PACK_AB R2, R28, R2 ;  /* 0x000000021c02723e */ /* 0x000fe400000010ff */
[----:B------:R-:W-:-:S02]  /*56fe0*/  F2FP.BF16.F32.PACK_AB R0, R0, R3 ;  /* 0x000000030000723e */ /* 0x000fc400000010ff */
[----:B----4-:R-:W-:Y:S02]  /*56ff0*/  F2FP.BF16.F32.PACK_AB R21, R23, R21 ;  /* 0x000000151715723e */ /* 0x010fe400000010ff */
[----:B---3--:R-:W-:-:S03]  /*57000*/  F2FP.BF16.F32.PACK_AB R20, R12, R20 ;  /* 0x000000140c14723e */ /* 0x008fc600000010ff */
        /* <DEDUP_REMOVED lines=12> */
[----:B0-----:R-:W2:Y:S04]  /*570d0*/  LDL.LU R24, [R1+0x5a4] ;  /* 0x0005a40001187983 */ /* 0x001ea80000300800 */
[----:B------:R-:W-:Y:S04]  /*570e0*/  STL [R1+0x4], R2 ;  /* 0x0000040201007387 */ /* 0x000fe80000100800 */
[----:B--2---:R0:W-:Y:S04]  /*570f0*/  STL [R1+0x197c], R24 ;  /* 0x00197c1801007387 */ /* 0x0041e80000100800 */
[----:B------:R-:W-:Y:S04]  /*57100*/  STL [R1], R0 ;  /* 0x0000000001007387 */ /* 0x000fe80000100800 */
        /* <DEDUP_REMOVED lines=33> */
[----:B------:R-:W3:Y:S04]  /*57320*/  LDL.LU R25, [R1+0x55c] ;  /* 0x00055c0001197983 */ /* 0x000ee80000300800 */
[----:B---3--:R0:W-:Y:S04]  /*57330*/  STL [R1+0x1978], R25 ;  /* 0x0019781901007387 */ /* 0x0081e80000100800 */
[----:B0-----:R-:W3:Y:S04]  /*57340*/  LDL.LU R25, [R1+0x4d4] ;  /* 0x0004d40001197983 */ /* 0x001ee80000300800 */
        /* <DEDUP_REMOVED lines=33> */
[----:B0-----:R-:W2:Y:S04]  /*57560*/  LDL.LU R25, [R1+0x48c] ;  /* 0x00048c0001197983 */ /* 0x001ea80000300800 */
[----:B------:R-:W3:Y:S04]  /*57570*/  LDL.LU R26, [R1+0x37c] ;  /* 0x00037c00011a7983 */ /* 0x000ee80000300800 */
[----:B------:R-:W4:Y:S04]  /*57580*/  LDL.LU R27, [R1+0x554] ;  /* 0x00055400011b7983 */ /* 0x000f280000300800 */
        /* <DEDUP_REMOVED lines=25> */
[----:B--2---:R-:W-:-:S03]  /*57720*/  F2FP.BF16.F32.PACK_AB R24, R25, R24 ;  /* 0x000000181918723e */ /* 0x004fc600000010ff */
[----:B------:R-:W2:Y:S04]  /*57730*/  LDL.LU R25, [R1+0x1a00] ;  /* 0x001a000001197983 */ /* 0x000ea80000300800 */
[----:B------:R0:W-:Y:S04]  /*57740*/  STL [R1+0x1c], R24 ;  /* 0x00001c1801007387 */ /* 0x0001e80000100800 */
[----:B0-----:R-:W2:Y:S02]  /*57750*/  LDL.LU R24, [R1+0x19fc] ;  /* 0x0019fc0001187983 */ /* 0x001ea40000300800 */
[----:B--2---:R-:W-:-:S02]  /*57760*/  F2FP.BF16.F32.PACK_AB R24, R25, R24 ;  /* 0x000000181918723e */ /* 0x004fc400000010ff */
        /* <DEDUP_REMOVED lines=64> */
[----:B------:R-:W2:Y:S01]  /*57b70*/  LDL.LU R25, [R1+0x1978] ;  /* 0x0019780001197983 */ /* 0x000ea20000300800 */
[----:B---3--:R-:W-:Y:S02]  /*57b80*/  F2FP.BF16.F32.PACK_AB R9, R9, R10 ;  /* 0x0000000a0909723e */ /* 0x008fe400000010ff */
[----:B------:R-:W-:Y:S01]  /*57b90*/  F2FP.BF16.F32.PACK_AB R10, R21, R22 ;  /* 0x00000016150a723e */ /* 0x000fe200000010ff */
[----:B------:R4:W-:Y:S01]  /*57ba0*/  STL [R1+0x58], R24 ;  /* 0x0000581801007387 */ /* 0x0009e20000100800 */
[----:B------:R-:W-:Y:S02]  /*57bb0*/  F2FP.BF16.F32.PACK_AB R5, R5, R6 ;  /* 0x000000060505723e */ /* 0x000fe400000010ff */
[----:B------:R-:W-:Y:S02]  /*57bc0*/  F2FP.BF16.F32.PACK_AB R2, R28, R2 ;  /* 0x000000021c02723e */ /* 0x000fe400000010ff */
[----:B------:R-:W-:Y:S02]  /*57bd0*/  F2FP.BF16.F32.PACK_AB R0, R0, R3 ;  /* 0x000000030000723e */ /* 0x000fe400000010ff */
[----:B----4-:R-:W-:-:S02]  /*57be0*/  F2FP.BF16.F32.PACK_AB R24, R27, R8 ;  /* 0x000000081b18723e */ /* 0x010fc400000010ff */
[----:B------:R-:W-:Y:S02]  /*57bf0*/  F2FP.BF16.F32.PACK_AB R8, R11, R20 ;  /* 0x000000140b08723e */ /* 0x000fe400000010ff */
[----:B--2---:R-:W-:-:S05]  /*57c00*/  F2FP.BF16.F32.PACK_AB R25, R25, R26 ;  /* 0x0000001a1919723e */ /* 0x004fca00000010ff */
[----:B------:R-:W-:Y:S04]  /*57c10*/  STL [R1+0x54], R25 ;  /* 0x0000541901007387 */ /* 0x000fe80000100800 */
[----:B------:R-:W-:Y:S04]  /*57c20*/  STL [R1+0x50], R24 ;  /* 0x0000501801007387 */ /* 0x000fe80000100800 */
[----:B------:R0:W-:Y:S04]  /*57c30*/  STL [R1+0x6c], R9 ;  /* 0x00006c0901007387 */ /* 0x0001e80000100800 */
[----:B------:R1:W-:Y:S04]  /*57c40*/  STL [R1+0x68], R8 ;  /* 0x0000680801007387 */ /* 0x0003e80000100800 */
[----:B------:R2:W-:Y:S01]  /*57c50*/  STL [R1+0x64], R10 ;  /* 0x0000640a01007387 */ /* 0x0005e20000100800 */
[----:B0-----:R-:W-:-:S02]  /*57c60*/  F2FP.BF16.F32.PACK_AB R9, R23, R12 ;  /* 0x0000000c1709723e */ /* 0x001fc400000010ff */
[----:B-1----:R-:W-:-:S03]  /*57c70*/  F2FP.BF16.F32.PACK_AB R8, R13, R14 ;  /* 0x0000000e0d08723e */ /* 0x002fc600000010ff */
[----:B------:R0:W-:Y:S01]  /*57c80*/  STL [R1+0x60], R9 ;  /* 0x0000600901007387 */ /* 0x0001e20000100800 */
[----:B--2---:R-:W-:-:S03]  /*57c90*/  F2FP.BF16.F32.PACK_AB R10, R15, R16 ;  /* 0x000000100f0a723e */ /* 0x004fc600000010ff */
[----:B------:R1:W-:Y:S04]  /*57ca0*/  STL [R1+0x7c], R8 ;  /* 0x00007c0801007387 */ /* 0x0003e80000100800 */
[----:B------:R-:W-:Y:S01]  /*57cb0*/  STL [R1+0x78], R10 ;  /* 0x0000780a01007387 */ /* 0x000fe20000100800 */
[----:B0-----:R-:W-:Y:S02]  /*57cc0*/  F2FP.BF16.F32.PACK_AB R9, R17, R18 ;  /* 0x000000121109723e */ /* 0x001fe400000010ff */
[----:B-1----:R-:W-:-:S03]  /*57cd0*/  F2FP.BF16.F32.PACK_AB R8, R19, R4 ;  /* 0x000000041308723e */ /* 0x002fc600000010ff */
[----:B------:R-:W-:Y:S01]  /*57ce0*/  STL [R1+0x74], R9 ;  /* 0x0000740901007387 */ /* 0x000fe20000100800 */
[----:B------:R-:W-:-:S03]  /*57cf0*/  F2FP.BF16.F32.PACK_AB R4, R7, R29 ;  /* 0x0000001d0704723e */ /* 0x000fc600000010ff */
[----:B------:R-:W-:Y:S04]  /*57d00*/  STL [R1+0x70], R8 ;  /* 0x0000700801007387 */ /* 0x000fe80000100800 */
[----:B------:R-:W-:Y:S04]  /*57d10*/  STL [R1+0x8c], R5 ;  /* 0x00008c0501007387 */ /* 0x000fe80000100800 */
[----:B------:R-:W-:Y:S04]  /*57d20*/  STL [R1+0x88], R4 ;  /* 0x0000880401007387 */ /* 0x000fe80000100800 */
[----:B------:R-:W2:Y:S04]  /*57d30*/  LDL.LU R24, [R1+0x6b4] ;  /* 0x0006b40001187983 */ /* 0x000ea80000300800 */
[----:B------:R-:W-:Y:S04]  /*57d40*/  STL [R1+0x84], R2 ;  /* 0x0000840201007387 */ /* 0x000fe80000100800 */
[----:B--2---:R0:W-:Y:S04]  /*57d50*/  STL [R1+0x18f0], R24 ;  /* 0x0018f01801007387 */ /* 0x0041e80000100800 */
[----:B------:R-:W-:Y:S04]  /*57d60*/  STL [R1+0x80], R0 ;  /* 0x0000800001007387 */ /* 0x000fe80000100800 */
        /* <DEDUP_REMOVED lines=357> */
[----:B----4-:R-:W-:-:S03]  /*593c0*/  F2FP.BF16.F32.PACK_AB R8, R27, R8 ;  /* 0x000000081b08723e */ /* 0x010fc600000010ff */
[----:B------:R0:W-:Y:S01]  /*593d0*/  STL [R1+0x15c], R24 ;  /* 0x00015c1801007387 */ /* 0x0001e20000100800 */
[----:B---3--:R-:W-:Y:S02]  /*593e0*/  F2FP.BF16.F32.PACK_AB R10, R9, R10 ;  /* 0x0000000a090a723e */ /* 0x008fe400000010ff */
[----:B------:R-:W-:Y:S01]  /*593f0*/  F2FP.BF16.F32.PACK_AB R20, R11, R20 ;  /* 0x000000140b14723e */ /* 0x000fe200000010ff */
[----:B0-----:R1:W5:Y:S01]  /*59400*/  LDL.LU R24, [R1+0x1864] ;  /* 0x0018640001187983 */ /* 0x0013620000300800 */
        /* <DEDUP_REMOVED lines=9> */
[----:B--2---:R-:W-:-:S02]  /*594a0*/  F2FP.BF16.F32.PACK_AB R26, R25, R26 ;  /* 0x0000001a191a723e */ /* 0x004fc400000010ff */
[----:B------:R1:W5:Y:S04]  /*594b0*/  LDL.LU R25, [R1+0x1860] ;  /* 0x0018600001197983 */ /* 0x0003680000300800 */
[----:B------:R0:W-:Y:S04]  /*594c0*/  STL [R1+0x158], R26 ;  /* 0x0001581a01007387 */ /* 0x0001e80000100800 */
[----:B0-----:R1:W5:Y:S04]  /*594d0*/  LDL.LU R26, [R1+0x185c] ;  /* 0x00185c00011a7983 */ /* 0x0013680000300800 */
        /* <DEDUP_REMOVED lines=32> */
[----:B0-----:R-:W2:Y:S04]  /*596e0*/  LDL.LU R28, [R1+0x1804] ;  /* 0x00180400011c7983 */ /* 0x001ea80000300800 */
[----:B------:R-:W2:Y:S04]  /*596f0*/  LDL.LU R29, [R1+0x1800] ;  /* 0x00180000011d7983 */ /* 0x000ea80000300800 */
[----:B------:R0:W-:Y:S02]  /*59700*/  STL [R1+0x188], R2 ;  /* 0x0001880201007387 */ /* 0x0001e40000100800 */
[----:B0-----:R-:W-:-:S02]  /*59710*/  F2FP.BF16.F32.PACK_AB R2, R0, R3 ;  /* 0x000000030002723e */ /* 0x001fc400000010ff */
[----:B--2---:R-:W-:-:S05]  /*59720*/  F2FP.BF16.F32.PACK_AB R0, R29, R28 ;  /* 0x0000001c1d00723e */ /* 0x004fca00000010ff */
[----:B------:R1:W-:Y:S04]  /*59730*/  STL [R1+0x180], R0 ;  /* 0x0001800001007387 */ /* 0x0003e80000100800 */
[----:B------:R1:W-:Y:S02]  /*59740*/  STL [R1+0x184], R2 ;  /* 0x0001840201007387 */ /* 0x0003e40000100800 */
.L_x_0:
[----:B-----5:R-:W-:Y:S01]  /*59750*/  STL.64 [R1+0x1870], R26 ;  /* 0x0018701a01007387 */ /* 0x020fe20000100a00 */
[----:B------:R-:W2:Y:S03]  /*59760*/  LDCU.64 UR6, c[0x0][0x398] ;  /* 0x00007300ff0677ac */ /* 0x000ea60008000a00 */
[----:B------:R3:W-:Y:S01]  /*59770*/  STL.64 [R1+0x1868], R24 ;  /* 0x0018681801007387 */ /* 0x0007e20000100a00 */
[----:B------:R-:W-:Y:S01]  /*59780*/  UMOV UR4, 0x400 ;  /* 0x0000040000047882 */ /* 0x000fe20000000000 */
[----:B------:R-:W4:Y:S01]  /*59790*/  LDCU UR16, c[0x0][0x3b4] ;  /* 0x00007680ff1077ac */ /* 0x000f220008000800 */
[----:B------:R-:W0:Y:S01]  /*597a0*/  S2R R3, SR_TID.X ;  /* 0x0000000000037919 */ /* 0x000e220000002100 */
[----:B------:R-:W1:Y:S01]  /*597b0*/  S2UR UR5, SR_CgaCtaId ;  /* 0x00000000000579c3 */ /* 0x000e620000008800 */
[----:B------:R-:W0:Y:S01]  /*597c0*/  LDCU.128 UR8, c[0x0][0x390] ;  /* 0x00007200ff0877ac */ /* 0x000e220008000c00 */
[----:B------:R-:W0:Y:S01]  /*597d0*/  LDCU.64 UR20, c[0x0][0x398] ;  /* 0x00007300ff1477ac */ /* 0x000e220008000a00 */
[----:B---3--:R-:W3:Y:S01]  /*597e0*/  LDL.LU R24, [R1+0x130] ;  /* 0x0001300001187983 */ /* 0x008ee20000300800 */
[----:B------:R-:W0:Y:S03]  /*597f0*/  LDCU UR14, c[0x0][0x39c] ;  /* 0x00007380ff0e77ac */ /* 0x000e260008000800 */
[----:B------:R-:W3:Y:S01]  /*59800*/  LDL.LU R25, [R1+0x134] ;  /* 0x0001340001197983 */ /* 0x000ee20000300800 */
[----:B------:R-:W0:Y:S03]  /*59810*/  LDCU UR30, c[0x0][0x3b8] ;  /* 0x00007700ff1e77ac */ /* 0x000e260008000800 */
[----:B------:R-:W3:Y:S01]  /*59820*/  LDL.LU R26, [R1+0x138] ;  /* 0x00013800011a7983 */ /* 0x000ee20000300800 */
[----:B------:R-:W0:Y:S03]  /*59830*/  LDCU UR22, c[0x0][0x39c] ;  /* 0x00007380ff1677ac */ /* 0x000e260008000800 */
[----:B------:R-:W3:Y:S01]  /*59840*/  LDL.LU R27, [R1+0x13c] ;  /* 0x00013c00011b7983 */ /* 0x000ee20000300800 */
[----:B------:R-:W0:Y:S03]  /*59850*/  LDCU.64 UR18, c[0x0][0x398] ;  /* 0x00007300ff1277ac */ /* 0x000e260008000a00 */
[----:B------:R-:W-:Y:S01]  /*59860*/  STL.64 [R1+0x1860], R10 ;  /* 0x0018600a01007387 */ /* 0x000fe20000100a00 */
[----:B------:R-:W0:Y:S03]  /*59870*/  LDCU UR26, c[0x0][0x39c] ;  /* 0x00007380ff1a77ac */ /* 0x000e260008000800 */
[----:B------:R1:W-:Y:S01]  /*59880*/  STL.64 [R1+0x1858], R8 ;  /* 0x0018580801007387 */ /* 0x0003e20000100a00 */
[----:B------:R-:W0:Y:S01]  /*59890*/  LDCU UR28, c[0x0][0x39c] ;  /* 0x00007380ff1c77ac */ /* 0x000e220008000800 */
[----:B------:R-:W0:Y:S01]  /*598a0*/  LDCU.64 UR24, c[0x0][0x398] ;  /* 0x00007300ff1877ac */ /* 0x000e220008000a00 */
[----:B------:R-:W0:Y:S01]  /*598b0*/  LDCU UR56, c[0x0][0x39c] ;  /* 0x00007380ff3877ac */ /* 0x000e220008000800 */
[----:B-1----:R-:W2:Y:S01]  /*598c0*/  LDL.LU R8, [R1+0x140] ;  /* 0x0001400001087983 */ /* 0x002ea20000300800 */
[----:B------:R-:W1:Y:S03]  /*598d0*/  LDCU UR53, c[0x0][0x39c] ;  /* 0x00007380ff3577ac */ /* 0x000e660008000800 */
[----:B------:R-:W2:Y:S01]  /*598e0*/  LDL.LU R9, [R1+0x144] ;  /* 0x0001440001097983 */ /* 0x000ea20000300800 */
[----:B------:R-:W0:Y:S03]  /*598f0*/  LDCU UR51, c[0x0][0x39c] ;  /* 0x00007380ff3377ac */ /* 0x000e260008000800 */
[----:B------:R-:W2:Y:S01]  /*59900*/  LDL.LU R10, [R1+0x148] ;  /* 0x00014800010a7983 */ /* 0x000ea20000300800 */
[----:B------:R-:W0:Y:S03]  /*59910*/  LDCU UR48, c[0x0][0x398] ;  /* 0x00007300ff3077ac */ /* 0x000e260008000800 */
[----:B------:R-:W2:Y:S01]  /*59920*/  LDL.LU R11, [R1+0x14c] ;  /* 0x00014c00010b7983 */ /* 0x000ea20000300800 */
[----:B------:R-:W0:Y:S03]  /*59930*/  LDCU UR43, c[0x0][0x398] ;  /* 0x00007300ff2b77ac */ /* 0x000e260008000800 */
[----:B------:R-:W-:Y:S01]  /*59940*/  STL.64 [R1+0x1850], R22 ;  /* 0x0018501601007387 */ /* 0x000fe20000100a00 */
[----:B------:R-:W0:Y:S03]  /*59950*/  LDCU UR52, c[0x0][0x39c] ;  /* 0x00007380ff3477ac */ /* 0x000e260008000800 */
[----:B------:R1:W-:Y:S01]  /*59960*/  STL.64 [R1+0x1848], R20 ;  /* 0x0018481401007387 */ /* 0x0003e20000100a00 */
[----:B------:R-:W0:Y:S01]  /*59970*/  LDCU UR44, c[0x0][0x398] ;  /* 0x00007300ff2c77ac */ /* 0x000e220008000800 */
[----:B------:R-:W0:Y:S01]  /*59980*/  LDCU UR35, c[0x0][0x398] ;  /* 0x00007300ff2377ac */ /* 0x000e220008000800 */
        /* <DEDUP_REMOVED lines=31> */
[----:B------:R-:W2:Y:S04]  /*59b80*/  LDL.LU R17, [R1+0x174] ;  /* 0x0001740001117983 */ /* 0x000ea80000300800 */
[----:B------:R-:W2:Y:S04]  /*59b90*/  LDL.LU R18, [R1+0x178] ;  /* 0x0001780001127983 */ /* 0x000ea80000300800 */
[----:B------:R-:W2:Y:S04]  /*59ba0*/  LDL.LU R19, [R1+0x17c] ;  /* 0x00017c0001137983 */ /* 0x000ea80000300800 */
[----:B------:R-:W-:Y:S04]  /*59bb0*/  STL.64 [R1+0x1820], R6 ;  /* 0x0018200601007387 */ /* 0x000fe80000100a00 */
[----:B------:R0:W-:Y:S04]  /*59bc0*/  STL.64 [R1+0x1818], R4 ;  /* 0x0018180401007387 */ /* 0x0001e80000100a00 */
[----:B0-----:R-:W2:Y:S04]  /*59bd0*/  LDL.LU R4, [R1+0x180] ;  /* 0x0001800001047983 */ /* 0x001ea80000300800 */
[----:B------:R-:W2:Y:S04]  /*59be0*/  LDL.LU R5, [R1+0x184] ;  /* 0x0001840001057983 */ /* 0x000ea80000300800 */
[----:B------:R-:W2:Y:S04]  /*59bf0*/  LDL.LU R6, [R1+0x188] ;  /* 0x0001880001067983 */ /* 0x000ea80000300800 */
[----:B------:R-:W2:Y:S04]  /*59c00*/  LDL.LU R7, [R1+0x18c] ;  /* 0x00018c0001077983 */ /* 0x000ea80000300800 */
[----:B------:R-:W2:Y:S01]  /*59c10*/  LDL R29, [R1+0x5e4] ;  /* 0x0005e400011d7983 */ /* 0x000ea20000100800 */
[C---:B------:R-:W-:Y:S01]  /*59c20*/  IMAD.SHL.U32 R28, R3.reuse, 0x10, RZ ;  /* 0x00000010031c7824 */ /* 0x040fe200078e00ff */
[----:B------:R-:W-:Y:S01]  /*59c30*/  ULEA UR4, UR5, UR4, 0x18 ;  /* 0x0000000405047291 */ /* 0x000fe2000f8ec0ff */
[----:B------:R-:W-:-:S03]  /*59c40*/  IMAD.SHL.U32 R3, R3, 0x20, RZ ;  /* 0x0000002003037824 */ /* 0x000fc600078e00ff */
[----:B------:R-:W-:Y:S02]  /*59c50*/  LOP3.LUT R28, R28, 0x1f0, RZ, 0xc0, !PT ;  /* 0x000001f01c1c7812 */ /* 0x000fe400078ec0ff */
[----:B------:R-:W-:Y:S01]  /*59c60*/  LOP3.LUT R3, R3, 0x400, RZ, 0xc0, !PT ;  /* 0x0000040003037812 */ /* 0x000fe200078ec0ff */
[----:B------:R-:W-:Y:S01]  /*59c70*/  BAR.SYNC.DEFER_BLOCKING 0x0 ;  /* 0x0000000000007b1d */ /* 0x000fe20000010000 */
[C---:B--2---:R-:W-:Y:S02]  /*59c80*/  VIADD R0, R29.reuse, 0x7f ;  /* 0x0000007f1d007836 */ /* 0x044fe40000000000 */
[----:B------:R-:W-:-:S03]  /*59c90*/  VIADD R2, R29, 0x1 ;  /* 0x000000011d027836 */ /* 0x000fc60000000000 */
[----:B------:R-:W-:Y:S01]  /*59ca0*/  ISETP.GE.AND P2, PT, R0, UR7, PT ;  /* 0x0000000700007c0c */ /* 0x000fe2000bf46270 */
[C---:B------:R-:W-:Y:S01]  /*59cb0*/  VIADD R0, R29.reuse, 0x2 ;  /* 0x000000021d007836 */ /* 0x040fe20000000000 */
[----:B------:R-:W-:Y:S01]  /*59cc0*/  ISETP.GE.AND P0, PT, R2, UR11, PT ;  /* 0x0000000b02007c0c */ /* 0x000fe2000bf06270 */
[----:B------:R-:W-:Y:S01]  /*59cd0*/  VIADD R2, R29, 0x3 ;  /* 0x000000031d027836 */ /* 0x000fe20000000000 */
[----:B------:R-:W0:Y:S01]  /*59ce0*/  LDCU UR7, c[0x0][0x398] ;  /* 0x00007300ff0777ac */ /* 0x000e220008000800 */
[----:B------:R-:W2:Y:S01]  /*59cf0*/  S2R R29, SR_TID.X ;  /* 0x00000000001d7919 */ /* 0x000ea20000002100 */
[----:B------:R-:W-:Y:S02]  /*59d00*/  ISETP.GE.AND P5, PT, R0, UR21, PT ;  /* 0x0000001500007c0c */ /* 0x000fe4000bfa6270 */
[----:B------:R-:W-:Y:S02]  /*59d10*/  IADD3 R0, PT, PT, R28, UR4, R3 ;  /* 0x000000041c007c10 */ /* 0x000fe4000fffe003 */
[----:B------:R-:W-:Y:S01]  /*59d20*/  ISETP.GE.AND P6, PT, R2, UR14, PT ;  /* 0x0000000e02007c0c */ /* 0x000fe2000bfc6270 */
[----:B------:R-:W0:Y:S02]  /*59d30*/  LDCU.64 UR14, c[0x0][0x398] ;  /* 0x00007300ff0e77ac */ /* 0x000e240008000a00 */
[----:B------:R-:W-:Y:S04]  /*59d40*/  STSM.16.M88.4 [R0], R4 ;  /* 0x0000000400007844 */ /* 0x000fe80000000200 */
[----:B------:R-:W-:Y:S01]  /*59d50*/  STSM.16.M88.4 [R0+0x200], R16 ;  /* 0x0002001000007844 */ /* 0x000fe20000000200 */
[----:B--2---:R-:W-:-:S04]  /*59d60*/  LOP3.LUT R29, R29, 0x3f, RZ, 0xc0, !PT ;  /* 0x0000003f1d1d7812 */ /* 0x004fc800078ec0ff */
[----:B------:R-:W-:Y:S01]  /*59d70*/  LEA R2, R29, UR4, 0x4 ;  /* 0x000000041d027c11 */ /* 0x000fe2000f8e20ff */
[----:B------:R-:W-:Y:S06]  /*59d80*/  BAR.SYNC.DEFER_BLOCKING 0x0 ;  /* 0x0000000000007b1d */ /* 0x000fec0000010000 */
[----:B------:R-:W2:Y:S01]  /*59d90*/  LDCU.64 UR4, c[0x0][0x398] ;  /* 0x00007300ff0477ac */ /* 0x000ea20008000a00 */
[----:B------:R-:W0:Y:S04]  /*59da0*/  LDS.128 R16, [R2] ;  /* 0x0000000002107984 */ /* 0x000e280000000c00 */
[----:B------:R-:W1:Y:S01]  /*59db0*/  LDS.128 R4, [R2+0x400] ;  /* 0x0004000002047984 */ /* 0x000e620000000c00 */
[----:B------:R-:W-:Y:S06]  /*59dc0*/  BAR.SYNC.DEFER_BLOCKING 0x0 ;  /* 0x0000000000007b1d */ /* 0x000fec0000010000 */
[----:B------:R-:W-:Y:S04]  /*59dd0*/  STSM.16.M88.4 [R0], R12 ;  /* 0x0000000c00007844 */ /* 0x000fe80000000200 */
[----:B------:R-:W-:Y:S01]  /*59de0*/  STSM.16.M88.4 [R0+0x200], R20 ;  /* 0x0002001400007844 */ /* 0x000fe20000000200 */
[----:B------:R-:W-:Y:S06]  /*59df0*/  BAR.SYNC.DEFER_BLOCKING 0x0 ;  /* 0x0000000000007b1d */ /* 0x000fec0000010000 */
[----:B0-----:R-:W-:Y:S04]  /*59e00*/  STL.64 [R1+0x170], R16 ;  /* 0x0001701001007387 */ /* 0x001fe80000100a00 */
[----:B------:R-:W-:Y:S04]  /*59e10*/  STL.64 [R1+0x178], R18 ;  /* 0x0001781201007387 */ /* 0x000fe80000100a00 */
[----:B-1----:R-:W-:Y:S04]  /*59e20*/  STL.64 [R1+0x180], R4 ;  /* 0x0001800401007387 */ /* 0x002fe80000100a00 */
[----:B------:R-:W-:Y:S04]  /*59e30*/  STL.64 [R1+0x188], R6 ;  /* 0x0001880601007387 */ /* 0x000fe80000100a00 */
[----:B------:R-:W0:Y:S04]  /*59e40*/  LDS.128 R12, [R2] ;  /* 0x00000000020c7984 */ /* 0x000e280000000c00 */
[----:B------:R-:W1:Y:S01]  /*59e50*/  LDS.128 R4, [R2+0x400] ;  /* 0x0004000002047984 */ /* 0x000e620000000c00 */
[----:B------:R-:W-:Y:S06]  /*59e60*/  BAR.SYNC.DEFER_BLOCKING 0x0 ;  /* 0x0000000000007b1d */ /* 0x000fec0000010000 */
[----:B------:R-:W-:Y:S04]  /*59e70*/  STSM.16.M88.4 [R0], R8 ;  /* 0x0000000800007844 */ /* 0x000fe80000000200 */
[----:B---3--:R-:W-:Y:S01]  /*59e80*/  STSM.16.M88.4 [R0+0x200], R24 ;  /* 0x0002001800007844 */ /* 0x008fe20000000200 */
[----:B------:R-:W-:Y:S06]  /*59e90*/  BAR.SYNC.DEFER_BLOCKING 0x0 ;  /* 0x0000000000007b1d */ /* 0x000fec0000010000 */
[----:B0-----:R-:W-:Y:S04]  /*59ea0*/  STL.64 [R1+0x150], R12 ;  /* 0x0001500c01007387 */ /* 0x001fe80000100a00 */
[----:B------:R-:W-:Y:S04]  /*59eb0*/  STL.64 [R1+0x158], R14 ;  /* 0x0001580e01007387 */ /* 0x000fe80000100a00 */
[----:B-1----:R-:W-:Y:S04]  /*59ec0*/  STL.64 [R1+0x160], R4 ;  /* 0x0001600401007387 */ /* 0x002fe80000100a00 */
[----:B------:R-:W-:Y:S04]  /*59ed0*/  STL.64 [R1+0x168], R6 ;  /* 0x0001680601007387 */ /* 0x000fe80000100a00 */
[----:B------:R-:W0:Y:S04]  /*59ee0*/  LDS.128 R8, [R2] ;  /* 0x0000000002087984 */ /* 0x000e280000000c00 */
[----:B------:R-:W1:Y:S04]  /*59ef0*/  LDS.128 R4, [R2+0x400] ;  /* 0x0004000002047984 */ /* 0x000e680000000c00 */
[----:B------:R-:W3:Y:S04]  /*59f00*/  LDL.LU R16, [R1+0xd0] ;  /* 0x0000d00001107983 */ /* 0x000ee80000300800 */
[----:B0-----:R-:W-:Y:S04]  /*59f10*/  STL.64 [R1+0x130], R8 ;  /* 0x0001300801007387 */ /* 0x001fe80000100a00 */
[----:B------:R-:W-:Y:S04]  /*59f20*/  STL.64 [R1+0x138], R10 ;  /* 0x0001380a01007387 */ /* 0x000fe80000100a00 */
[----:B-1----:R-:W-:Y:S04]  /*59f30*/  STL.64 [R1+0x140], R4 ;  /* 0x0001400401007387 */ /* 0x002fe80000100a00 */
[----:B------:R-:W-:Y:S04]  /*59f40*/  STL.64 [R1+0x148], R6 ;  /* 0x0001480601007387 */ /* 0x000fe80000100a00 */
[----:B------:R-:W3:Y:S04]  /*59f50*/  LDL.LU R17, [R1+0xd4] ;  /* 0x0000d40001117983 */ /* 0x000ee80000300800 */
[----:B------:R-:W2:Y:S04]  /*59f60*/  LDL.LU R18, [R1+0xd8] ;  /* 0x0000d80001127983 */ /* 0x000ea80000300800 */
[----:B------:R-:W2:Y:S01]  /*59f70*/  LDL.LU R19, [R1+0xdc] ;  /* 0x0000dc0001137983 */ /* 0x000ea20000300800 */
[----:B------:R-:W-:Y:S06]  /*59f80*/  BAR.SYNC.DEFER_BLOCKING 0x0 ;  /* 0x0000000000007b1d */ /* 0x000fec0000010000 */
[----:B--2---:R-:W-:Y:S04]  /*59f90*/  STL.64 [R1+0x18c0], R18 ;  /* 0x0018c01201007387 */ /* 0x004fe80000100a00 */
[----:B---3--:R0:W-:Y:S04]  /*59fa0*/  STL.64 [R1+0x18b8], R16 ;  /* 0x0018b81001007387 */ /* 0x0081e80000100a00 */
        /* <DEDUP_REMOVED lines=42> */
[----:B--2---:R0:W-:Y:S04]  /*5a250*/  STSM.16.M88.4 [R0], R16 ;  /* 0x0000001000007844 */ /* 0x0041e80000000200 */
[----:B0-----:R-:W2:Y:S04]  /*5a260*/  LDL.LU.64 R18, [R1+0x18f0] ;  /* 0x0018f00001127983 */ /* 0x001ea80000300a00 */
[----:B------:R-:W2:Y:S04]  /*5a270*/  LDL.LU.64 R16, [R1+0x18e8] ;  /* 0x0018e80001107983 */ /* 0x000ea80000300a00 */
[----:B--2---:R-:W-:Y:S01]  /*5a280*/  STSM.16.M88.4 [R0+0x200], R16 ;  /* 0x0002001000007844 */ /* 0x004fe20000000200 */
[----:B------:R-:W-:Y:S06]  /*5a290*/  BAR.SYNC.DEFER_BLOCKING 0x0 ;  /* 0x0000000000007b1d */ /* 0x000fec0000010000 */
[----:B------:R-:W0:Y:S04]  /*5a2a0*/  LDS.128 R16, [R2] ;  /* 0x0000000002107984 */ /* 0x000e280000000c00 */
[----:B0-----:R-:W-:Y:S04]  /*5a2b0*/  STL.64 [R1+0x110], R16 ;  /* 0x0001101001007387 */ /* 0x001fe80000100a00 */
[----:B------:R-:W-:Y:S04]  /*5a2c0*/  STL.64 [R1+0x118], R18 ;  /* 0x0001181201007387 */ /* 0x000fe80000100a00 */
[----:B------:R-:W0:Y:S04]  /*5a2d0*/  LDS.128 R16, [R2+0x400] ;  /* 0x0004000002107984 */ /* 0x000e280000000c00 */
[----:B0-----:R-:W-:Y:S04]  /*5a2e0*/  STL.64 [R1+0x120], R16 ;  /* 0x0001201001007387 */ /* 0x001fe80000100a00 */
[----:B------:R0:W-:Y:S04]  /*5a2f0*/  STL.64 [R1+0x128], R18 ;  /* 0x0001281201007387 */ /* 0x0001e80000100a00 */
[----:B0-----:R-:W2:Y:S04]  /*5a300*/  LDL.LU.64 R18, [R1+0x18e0] ;  /* 0x0018e00001127983 */ /* 0x001ea80000300a00 */
[----:B------:R-:W2:Y:S01]  /*5a310*/  LDL.LU.64 R16, [R1+0x18d8] ;  /* 0x0018d80001107983 */ /* 0x000ea20000300a00 */
[----:B------:R-:W-:Y:S06]  /*5a320*/  BAR.SYNC.DEFER_BLOCKING 0x0 ;  /* 0x0000000000007b1d */ /* 0x000fec0000010000 */
        /* <DEDUP_REMOVED lines=8> */
[----:B------:R-:W0:Y:S01]  /*5a3b0*/  LDS.128 R16, [R2+0x400] ;  /* 0x0004000002107984 */ /* 0x000e220000000c00 */
[----:B------:R-:W-:Y:S06]  /*5a3c0*/  BAR.SYNC.DEFER_BLOCKING 0x0 ;  /* 0x0000000000007b1d */ /* 0x000fec0000010000 */
[----:B0-----:R-:W-:Y:S04]  /*5a3d0*/  STL.64 [R1+0x100], R16 ;  /* 0x0001001001007387 */ /* 0x001fe80000100a00 */
[----:B------:R0:W-:Y:S04]  /*5a3e0*/  STL.64 [R1+0x108], R18 ;  /* 0x0001081201007387 */ /* 0x0001e80000100a00 */
[----:B0-----:R-:W2:Y:S04]  /*5a3f0*/  LDL.LU.64 R18, [R1+0x18c0] ;  /* 0x0018c00001127983 */ /* 0x001ea80000300a00 */
[----:B------:R-:W2:Y:S04]  /*5a400*/  LDL.LU.64 R16, [R1+0x18b8] ;  /* 0x0018b80001107983 */ /* 0x000ea80000300a00 */
[----:B---3--:R-:W-:Y:S04]  /*5a410*/  STSM.16.M88.4 [R0], R4 ;  /* 0x0000000400007844 */ /* 0x008fe80000000200 */
[----:B--2---:R-:W-:Y:S01]  /*5a420*/  STSM.16.M88.4 [R0+0x200], R16 ;  /* 0x0002001000007844 */ /* 0x004fe20000000200 */
[----:B------:R-:W-:Y:S06]  /*5a430*/  BAR.SYNC.DEFER_BLOCKING 0x0 ;  /* 0x0000000000007b1d */ /* 0x000fec0000010000 */
        /* <DEDUP_REMOVED lines=14> */
[----:B------:R2:W-:Y:S04]  /*5a520*/  STSM.16.M88.4 [R0+0x200], R24 ;  /* 0x0002001800007844 */ /* 0x0005e80000000200 */
[----:B0-----:R-:W-:Y:S04]  /*5a530*/  STL.64 [R1+0xb0], R12 ;  /* 0x0000b00c01007387 */ /* 0x001fe80000100a00 */
[----:B------:R-:W-:Y:S04]  /*5a540*/  STL.64 [R1+0xb8], R14 ;  /* 0x0000b80e01007387 */ /* 0x000fe80000100a00 */
[----:B-1----:R-:W-:Y:S04]  /*5a550*/  STL.64 [R1+0xc0], R4 ;  /* 0x0000c00401007387 */ /* 0x002fe80000100a00 */
[----:B------:R-:W-:Y:S04]  /*5a560*/  STL.64 [R1+0xc8], R6 ;  /* 0x0000c80601007387 */ /* 0x000fe80000100a00 */
[----:B--2---:R-:W2:Y:S04]  /*5a570*/  LDL.LU R24, [R1+0x50] ;  /* 0x0000500001187983 */ /* 0x004ea80000300800 */
[----:B------:R-:W2:Y:S04]  /*5a580*/  LDL.LU R25, [R1+0x54] ;  /* 0x0000540001197983 */ /* 0x000ea80000300800 */
[----:B------:R-:W3:Y:S04]  /*5a590*/  LDL.LU R26, [R1+0x58] ;  /* 0x00005800011a7983 */ /* 0x000ee80000300800 */
[----:B------:R-:W3:Y:S01]  /*5a5a0*/  LDL.LU R27, [R1+0x5c] ;  /* 0x00005c00011b7983 */ /* 0x000ee20000300800 */
[----:B------:R-:W-:Y:S06]  /*5a5b0*/  BAR.SYNC.DEFER_BLOCKING 0x0 ;  /* 0x0000000000007b1d */ /* 0x000fec0000010000 */
        /* <DEDUP_REMOVED lines=20> */
[----:B------:R-:W0:Y:S04]  /*5a700*/  LDS.128 R24, [R2] ;  /* 0x0000000002187984 */ /* 0x000e280000000c00 */
        /* <DEDUP_REMOVED lines=16> */
[----:B------:R-:W2:Y:S04]  /*5a810*/  LDL.LU R4, [R1] ;  /* 0x0000000001047983 */ /* 0x000ea80000300800 */
[----:B0-----:R-:W-:Y:S04]  /*5a820*/  STL.64 [R1+0x90], R24 ;  /* 0x0000901801007387 */ /* 0x001fe80000100a00 */
[----:B------:R-:W-:Y:S04]  /*5a830*/  STL.64 [R1+0x98], R26 ;  /* 0x0000981a01007387 */ /* 0x000fe80000100a00 */
[----:B------:R-:W0:Y:S04]  /*5a840*/  LDS.128 R24, [R2+0x400] ;  /* 0x0004000002187984 */ /* 0x000e280000000c00 */
[----:B------:R-:W2:Y:S04]  /*5a850*/  LDL.LU R5, [R1+0x4] ;  /* 0x0000040001057983 */ /* 0x000ea80000300800 */
[----:B------:R-:W2:Y:S04]  /*5a860*/  LDL.LU R6, [R1+0x8] ;  /* 0x0000080001067983 */ /* 0x000ea80000300800 */
[----:B------:R-:W2:Y:S01]  /*5a870*/  LDL.LU R7, [R1+0xc] ;  /* 0x00000c0001077983 */ /* 0x000ea20000300800 */
[----:B------:R-:W-:Y:S06]  /*5a880*/  BAR.SYNC.DEFER_BLOCKING 0x0 ;  /* 0x0000000000007b1d */ /* 0x000fec0000010000 */
[----:B0-----:R-:W-:Y:S04]  /*5a890*/  STL.64 [R1+0xa0], R24 ;  /* 0x0000a01801007387 */ /* 0x001fe80000100a00 */
[----:B------:R0:W-:Y:S04]  /*5a8a0*/  STL.64 [R1+0xa8], R26 ;  /* 0x0000a81a01007387 */ /* 0x0001e80000100a00 */
[----:B0-----:R-:W2:Y:S04]  /*5a8b0*/  LDL.LU.64 R26, [R1+0x18b0] ;  /* 0x0018b000011a7983 */ /* 0x001ea80000300a00 */
[----:B------:R-:W2:Y:S04]  /*5a8c0*/  LDL.LU.64 R24, [R1+0x18a8] ;  /* 0x0018a80001187983 */ /* 0x000ea80000300a00 */
        /* <DEDUP_REMOVED lines=24> */
[----:B---3--:R-:W-:Y:S04]  /*5aa50*/  STSM.16.M88.4 [R0], R8 ;  /* 0x0000000800007844 */ /* 0x008fe80000000200 */
[----:B------:R-:W-:Y:S01]  /*5aa60*/  STSM.16.M88.4 [R0+0x200], R20 ;  /* 0x0002001400007844 */ /* 0x000fe20000000200 */
[----:B------:R-:W-:Y:S06]  /*5aa70*/  BAR.SYNC.DEFER_BLOCKING 0x0 ;  /* 0x0000000000007b1d */ /* 0x000fec0000010000 */
[----:B0-----:R-:W-:Y:S04]  /*5aa80*/  STL.64 [R1+0x60], R24 ;  /* 0x0000601801007387 */ /* 0x001fe80000100a00 */
[----:B------:R0:W-:Y:S04]  /*5aa90*/  STL.64 [R1+0x68], R26 ;  /* 0x0000681a01007387 */ /* 0x0001e80000100a00 */
[----:B0-----:R-:W2:Y:S04]  /*5aaa0*/  LDL.LU.64 R26, [R1+0x1870] ;  /* 0x00187000011a7983 */ /* 0x001ea80000300a00 */
[----:B------:R-:W2:Y:S04]  /*5aab0*/  LDL.LU.64 R24, [R1+0x1868] ;  /* 0x0018680001187983 */ /* 0x000ea80000300a00 */
[----:B------:R-:W0:Y:S04]  /*5aac0*/  LDS.128 R20, [R2] ;  /* 0x0000000002147984 */ /* 0x000e280000000c00 */
[----:B------:R-:W3:Y:S04]  /*5aad0*/  LDL.LU.64 R10, [R1+0x1860] ;  /* 0x00186000010a7983 */ /* 0x000ee80000300a00 */
[----:B------:R-:W3:Y:S04]  /*5aae0*/  LDL.LU.64 R8, [R1+0x1858] ;  /* 0x0018580001087983 */ /* 0x000ee80000300a00 */
[----:B0-----:R-:W-:Y:S04]  /*5aaf0*/  STL.64 [R1+0x30], R20 ;  /* 0x0000301401007387 */ /* 0x001fe80000100a00 */
[----:B------:R-:W-:Y:S04]  /*5ab00*/  STL.64 [R1+0x38], R22 ;  /* 0x0000381601007387 */ /* 0x000fe80000100a00 */
[----:B------:R-:W0:Y:S01]  /*5ab10*/  LDS.128 R20, [R2+0x400] ;  /* 0x0004000002147984 */ /* 0x000e220000000c00 */
[----:B------:R-:W-:Y:S06]  /*5ab20*/  BAR.SYNC.DEFER_BLOCKING 0x0 ;  /* 0x0000000000007b1d */ /* 0x000fec0000010000 */
[----:B0-----:R-:W-:Y:S04]  /*5ab30*/  STL.64 [R1+0x40], R20 ;  /* 0x0000401401007387 */ /* 0x001fe80000100a00 */
[----:B------:R0:W-:Y:S04]  /*5ab40*/  STL.64 [R1+0x48], R22 ;  /* 0x0000481601007387 */ /* 0x0001e80000100a00 */
[----:B0-----:R-:W4:Y:S04]  /*5ab50*/  LDL.LU.64 R22, [R1+0x1850] ;  /* 0x0018500001167983 */ /* 0x001f280000300a00 */
[----:B------:R-:W4:Y:S04]  /*5ab60*/  LDL.LU.64 R20, [R1+0x1848] ;  /* 0x0018480001147983 */ /* 0x000f280000300a00 */
[----:B------:R0:W-:Y:S04]  /*5ab70*/  STSM.16.M88.4 [R0], R12 ;  /* 0x0000000c00007844 */ /* 0x0001e80000000200 */
[----:B------:R-:W-:Y:S01]  /*5ab80*/  STSM.16.M88.4 [R0+0x200], R16 ;  /* 0x0002001000007844 */ /* 0x000fe20000000200 */
[----:B------:R-:W-:Y:S06]  /*5ab90*/  BAR.SYNC.DEFER_BLOCKING 0x0 ;  /* 0x0000000000007b1d */ /* 0x000fec0000010000 */
[----:B0-----:R-:W4:Y:S04]  /*5aba0*/  LDL.LU.64 R14, [R1+0x1840] ;  /* 0x00184000010e7983 */ /* 0x001f280000300a00 */
[----:B------:R-:W4:Y:S04]  /*5abb0*/  LDL.LU.64 R12, [R1+0x1838] ;  /* 0x00183800010c7983 */ /* 0x000f280000300a00 */
[----:B------:R-:W0:Y:S04]  /*5abc0*/  LDS.128 R16, [R2] ;  /* 0x0000000002107984 */ /* 0x000e280000000c00 */
[----:B0-----:R-:W-:Y:S04]  /*5abd0*/  STL.64 [R1+0x10], R16 ;  /* 0x0000101001007387 */ /* 0x001fe80000100a00 */
[----:B------:R-:W-:Y:S04]  /*5abe0*/  STL.64 [R1+0x18], R18 ;  /* 0x0000181201007387 */ /* 0x000fe80000100a00 */
[----:B------:R-:W0:Y:S01]  /*5abf0*/  LDS.128 R16, [R2+0x400] ;  /* 0x0004000002107984 */ /* 0x000e220000000c00 */
[----:B------:R-:W-:Y:S06]  /*5ac00*/  BAR.SYNC.DEFER_BLOCKING 0x0 ;  /* 0x0000000000007b1d */ /* 0x000fec0000010000 */
[----:B------:R-:W-:Y:S04]  /*5ac10*/  STSM.16.M88.4 [R0], R4 ;  /* 0x0000000400007844 */ /* 0x000fe80000000200 */
[----:B0-----:R-:W-:Y:S04]  /*5ac20*/  STL.64 [R1+0x20], R16 ;  /* 0x0000201001007387 */ /* 0x001fe80000100a00 */
[----:B------:R0:W-:Y:S04]  /*5ac30*/  STL.64 [R1+0x28], R18 ;  /* 0x0000281201007387 */ /* 0x0001e80000100a00 */
[----:B0-----:R-:W4:Y:S04]  /*5ac40*/  LDL.LU.64 R18, [R1+0x1830] ;  /* 0x0018300001127983 */ /* 0x001f280000300a00 */
[----:B------:R-:W4:Y:S04]  /*5ac50*/  LDL.LU.64 R16, [R1+0x1828] ;  /* 0x0018280001107983 */ /* 0x000f280000300a00 */
[----:B------:R-:W4:Y:S04]  /*5ac60*/  LDL.LU R29, [R1+0x5e8] ;  /* 0x0005e800011d7983 */ /* 0x000f280000300800 */
[----:B------:R-:W4:Y:S04]  /*5ac70*/  LDL.LU R28, [R1+0x5ec] ;  /* 0x0005ec00011c7983 */ /* 0x000f280000300800 */
[----:B--2---:R-:W-:Y:S01]  /*5ac80*/  STSM.16.M88.4 [R0+0x200], R24 ;  /* 0x0002001800007844 */ /* 0x004fe20000000200 */
[----:B------:R-:W-:Y:S06]  /*5ac90*/  BAR.SYNC.DEFER_BLOCKING 0x0 ;  /* 0x0000000000007b1d */ /* 0x000fec0000010000 */
[----:B------:R-:W0:Y:S04]  /*5aca0*/  LDS.128 R4, [R2] ;  /* 0x0000000002047984 */ /* 0x000e280000000c00 */
[----:B0-----:R-:W-:Y:S04]  /*5acb0*/  STL.64 [R1], R4 ;  /* 0x0000000401007387 */ /* 0x001fe80000100a00 */
[----:B------:R-:W-:Y:S04]  /*5acc0*/  STL.64 [R1+0x8], R6 ;  /* 0x0000080601007387 */ /* 0x000fe80000100a00 */
[----:B------:R-:W0:Y:S01]  /*5acd0*/  LDS.128 R4, [R2+0x400] ;  /* 0x0004000002047984 */ /* 0x000e220000000c00 */
[----:B------:R-:W-:Y:S06]  /*5ace0*/  BAR.SYNC.DEFER_BLOCKING 0x0 ;  /* 0x0000000000007b1d */ /* 0x000fec0000010000 */
[----:B---3--:R-:W-:Y:S04]  /*5acf0*/  STSM.16.M88.4 [R0], R8 ;  /* 0x0000000800007844 */ /* 0x008fe80000000200 */
[----:B----4-:R-:W-:Y:S01]  /*5ad00*/  STSM.16.M88.4 [R0+0x200], R20 ;  /* 0x0002001400007844 */ /* 0x010fe20000000200 */
[----:B------:R-:W-:Y:S01]  /*5ad10*/  BAR.SYNC.DEFER_BLOCKING 0x0 ;  /* 0x0000000000007b1d */ /* 0x000fe20000010000 */
[----:B0-----:R-:W-:-:S05]  /*5ad20*/  IMAD.MOV.U32 R27, RZ, RZ, R6 ;  /* 0x000000ffff1b7224 */ /* 0x001fca00078e0006 */
[----:B------:R-:W-:Y:S04]  /*5ad30*/  STL.64 [R1+0x1b0], R4 ;  /* 0x0001b00401007387 */ /* 0x000fe80000100a00 */
[----:B------:R0:W-:Y:S04]  /*5ad40*/  STL [R1+0x1bc], R7 ;  /* 0x0001bc0701007387 */ /* 0x0001e80000100800 */
[----:B0-----:R-:W2:Y:S04]  /*5ad50*/  LDL.LU.64 R6, [R1+0x1820] ;  /* 0x0018200001067983 */ /* 0x001ea80000300a00 */
[----:B------:R-:W0:Y:S04]  /*5ad60*/  LDS.128 R8, [R2] ;  /* 0x0000000002087984 */ /* 0x000e280000000c00 */
[----:B------:R-:W1:Y:S04]  /*5ad70*/  LDS.128 R20, [R2+0x400] ;  /* 0x0004000002147984 */ /* 0x000e680000000c00 */
[----:B------:R-:W2:Y:S04]  /*5ad80*/  LDL.LU.64 R4, [R1+0x1818] ;  /* 0x0018180001047983 */ /* 0x000ea80000300a00 */
[----:B------:R3:W-:Y:S01]  /*5ad90*/  STL [R1+0x1800], R27 ;  /* 0x0018001b01007387 */ /* 0x0007e20000100800 */
[----:B------:R-:W-:Y:S06]  /*5ada0*/  BAR.SYNC.DEFER_BLOCKING 0x0 ;  /* 0x0000000000007b1d */ /* 0x000fec0000010000 */
[----:B---3--:R-:W3:Y:S04]  /*5adb0*/  LDL.LU R27, [R1+0x5e4] ;  /* 0x0005e400011b7983 */ /* 0x008ee80000300800 */
[----:B0-----:R0:W-:Y:S04]  /*5adc0*/  STL [R1+0x1810], R8 ;  /* 0x0018100801007387 */ /* 0x0011e80000100800 */
[----:B------:R4:W-:Y:S04]  /*5add0*/  STL [R1+0x180c], R9 ;  /* 0x00180c0901007387 */ /* 0x0009e80000100800 */
[----:B------:R1:W-:Y:S04]  /*5ade0*/  STL [R1+0x1808], R10 ;  /* 0x0018080a01007387 */ /* 0x0003e80000100800 */
[----:B------:R1:W-:Y:S04]  /*5adf0*/  STL [R1+0x1804], R11 ;  /* 0x0018040b01007387 */ /* 0x0003e80000100800 */
[----:B0-----:R-:W2:Y:S04]  /*5ae00*/  LDL.LU R8, [R1+0x190] ;  /* 0x0001900001087983 */ /* 0x001ea80000300800 */
[----:B----4-:R-:W2:Y:S04]  /*5ae10*/  LDL.LU R9, [R1+0x194] ;  /* 0x0001940001097983 */ /* 0x010ea80000300800 */
[----:B-1----:R-:W2:Y:S04]  /*5ae20*/  LDL.LU R10, [R1+0x198] ;  /* 0x00019800010a7983 */ /* 0x002ea80000300800 */
[----:B------:R-:W2:Y:S01]  /*5ae30*/  LDL.LU R11, [R1+0x19c] ;  /* 0x00019c00010b7983 */ /* 0x000ea20000300800 */
[----:B------:R-:W-:-:S03]  /*5ae40*/  IMAD.MOV.U32 R26, RZ, RZ, R22 ;  /* 0x000000ffff1a7224 */ /* 0x000fc600078e0016 */
[----:B------:R-:W-:Y:S04]  /*5ae50*/  STL.64 [R1+0x1a0], R20 ;  /* 0x0001a01401007387 */ /* 0x000fe80000100a00 */
[----:B------:R0:W-:Y:S04]  /*5ae60*/  STL [R1+0x1ac], R23 ;  /* 0x0001ac1701007387 */ /* 0x0001e80000100800 */
[----:B0-----:R-:W4:Y:S04]  /*5ae70*/  LDL.LU R23, [R1+0x170] ;  /* 0x0001700001177983 */ /* 0x001f280000300800 */
[----:B------:R-:W-:Y:S04]  /*5ae80*/  STSM.16.M88.4 [R0], R12 ;  /* 0x0000000c00007844 */ /* 0x000fe80000000200 */
[----:B------:R0:W-:Y:S04]  /*5ae90*/  STL [R1+0x1814], R26 ;  /* 0x0018141a01007387 */ /* 0x0001e80000100800 */
[----:B0-----:R-:W4:Y:S04]  /*5aea0*/  LDL.LU R26, [R1+0x154] ;  /* 0x00015400011a7983 */ /* 0x001f280000300800 */
[----:B------:R-:W-:Y:S01]  /*5aeb0*/  STSM.16.M88.4 [R0+0x200], R16 ;  /* 0x0002001000007844 */ /* 0x000fe20000000200 */
[----:B------:R-:W-:Y:S01]  /*5aec0*/  BAR.SYNC.DEFER_BLOCKING 0x0 ;  /* 0x0000000000007b1d */ /* 0x000fe20000010000 */
[----:B------:R-:W-:-:S05]  /*5aed0*/  IMAD R3, R28, UR16, RZ ;  /* 0x000000101c037c24 */ /* 0x000fca000f8e02ff */
[----:B------:R-:W0:Y:S04]  /*5aee0*/  LDS.128 R12, [R2] ;  /* 0x00000000020c7984 */ /* 0x000e280000000c00 */
[----:B------:R-:W-:Y:S01]  /*5aef0*/  LDS.128 R16, [R2+0x400] ;  /* 0x0004000002107984 */ /* 0x000fe20000000c00 */
[----:B------:R-:W-:Y:S01]  /*5af00*/  BAR.SYNC.DEFER_BLOCKING 0x0 ;  /* 0x0000000000007b1d */ /* 0x000fe20000010000 */
[----:B------:R-:W-:Y:S01]  /*5af10*/  LEA R20, P3, R3, UR8, 0x1 ;  /* 0x0000000803147c11 */ /* 0x000fe2000f8608ff */
[----:B------:R-:W-:Y:S01]  /*5af20*/  IMAD R22, R29, UR16, RZ ;  /* 0x000000101d167c24 */ /* 0x000fe2000f8e02ff */
[----:B------:R-:W-:Y:S02]  /*5af30*/  ISETP.GE.AND P1, PT, R28, UR10, PT ;  /* 0x0000000a1c007c0c */ /* 0x000fe4000bf26270 */
[----:B------:R-:W-:Y:S01]  /*5af40*/  LEA.HI.X.SX32 R21, R3, UR9, 0x1, P3 ;  /* 0x0000000903157c11 */ /* 0x000fe200098f0eff */
[----:B------:R-:W1:Y:S01]  /*5af50*/  LDCU.64 UR10, c[0x0][0x398] ;  /* 0x00007300ff0a77ac */ /* 0x000e620008000a00 */
[----:B------:R-:W0:Y:S01]  /*5af60*/  LDCU.64 UR16, c[0x0][0x398] ;  /* 0x00007300ff1077ac */ /* 0x000e220008000a00 */
[C---:B---3--:R-:W-:Y:S01]  /*5af70*/  ISETP.LT.AND P1, PT, R27.reuse, UR5, !P1 ;  /* 0x000000051b007c0c */ /* 0x048fe2000cf21270 */
[----:B------:R-:W-:Y:S01]  /*5af80*/  IMAD R3, R27, UR30, RZ ;  /* 0x0000001e1b037c24 */ /* 0x000fe2000f8e02ff */
[----:B--2---:R2:W-:Y:S01]  /*5af90*/  STSM.16.M88.4 [R0], R8 ;  /* 0x0000000800007844 */ /* 0x0045e20000000200 */
[----:B----4-:R-:W-:-:S03]  /*5afa0*/  PRMT R24, R23, 0x7632, R24 ;  /* 0x0000763217187816 */ /* 0x010fc60000000018 */
[----:B------:R3:W-:Y:S01]  /*5afb0*/  STSM.16.M88.4 [R0+0x200], R4 ;  /* 0x0002000400007844 */ /* 0x0007e20000000200 */
[----:B------:R-:W-:Y:S01]  /*5afc0*/  BAR.SYNC.DEFER_BLOCKING 0x0 ;  /* 0x0000000000007b1d */ /* 0x000fe20000010000 */
[----:B-1----:R-:W-:-:S05]  /*5afd0*/  ISETP.LT.AND P4, PT, R28, UR10, !P0 ;  /* 0x0000000a1c007c0c */ /* 0x002fca000c781270 */
[----:B------:R-:W1:Y:S01]  /*5afe0*/  LDCU UR5, c[0x0][0x398] ;  /* 0x00007300ff0577ac */ /* 0x000e620008000800 */
[----:B--2---:R-:W2:Y:S01]  /*5aff0*/  LDL.LU R11, [R1+0x178] ;  /* 0x00017800010b7983 */ /* 0x004ea20000300800 */
[----:B------:R-:W4:Y:S01]  /*5b000*/  LDCU UR10, c[0x0][0x398] ;  /* 0x00007300ff0a77ac */ /* 0x000f220008000800 */
[C---:B---3--:R-:W-:Y:S01]  /*5b010*/  LEA R4, P3, R22.reuse, UR8, 0x1 ;  /* 0x0000000816047c11 */ /* 0x048fe2000f8608ff */
[C---:B------:R-:W-:Y:S01]  /*5b020*/  IMAD.WIDE R6, R3.reuse, 0x2, R20 ;  /* 0x0000000203067825 */ /* 0x040fe200078e0214 */
[----:B------:R-:W3:Y:S02]  /*5b030*/  LDL.LU R10, [R1+0x158] ;  /* 0x00015800010a7983 */ /* 0x000ee40000300800 */
[----:B------:R-:W-:Y:S01]  /*5b040*/  LEA.HI.X.SX32 R5, R22, UR9, 0x1, P3 ;  /* 0x0000000916057c11 */ /* 0x000fe200098f0eff */
[----:B------:R-:W-:Y:S01]  /*5b050*/  VIADD R0, R3, UR30 ;  /* 0x0000001e03007c36 */ /* 0x000fe20008000000 */
[----:B------:R-:W-:Y:S01]  /*5b060*/  ISETP.GE.AND P3, PT, R29, UR20, PT ;  /* 0x000000141d007c0c */ /* 0x000fe2000bf66270 */
[----:B------:R-:W2:Y:S01]  /*5b070*/  LDL.LU R9, [R1+0x17c] ;  /* 0x00017c0001097983 */ /* 0x000ea20000300800 */
[----:B------:R-:W1:Y:S02]  /*5b080*/  LDCU.64 UR8, c[0x0][0x398] ;  /* 0x00007300ff0877ac */ /* 0x000e640008000a00 */
[----:B------:R-:W-:Y:S01]  /*5b090*/  ISETP.LT.AND P3, PT, R27, UR15, !P3 ;  /* 0x0000000f1b007c0c */ /* 0x000fe2000df61270 */
[----:B------:R-:W2:Y:S01]  /*5b0a0*/  LDL.LU R8, [R1+0x15c] ;  /* 0x00015c0001087983 */ /* 0x000ea20000300800 */
[----:B0-----:R-:W-:Y:S01]  /*5b0b0*/  ISETP.LT.AND P0, PT, R29, UR16, !P0 ;  /* 0x000000101d007c0c */ /* 0x001fe2000c701270 */
[----:B------:R-:W0:Y:S02]  /*5b0c0*/  LDCU.64 UR20, c[0x0][0x398] ;  /* 0x00007300ff1477ac */ /* 0x000e240008000a00 */
[----:B------:R1:W-:Y:S01]  /*5b0d0*/  @P1 STG.E.U16 desc[UR12][R6.64], R23 ;  /* 0x0000001706001986 */ /* 0x0003e2000c10150c */
[----:B------:R-:W0:Y:S01]  /*5b0e0*/  LDCU UR15, c[0x0][0x398] ;  /* 0x00007300ff0f77ac */ /* 0x000e220008000800 */
[----:B------:R-:W0:Y:S01]  /*5b0f0*/  LDCU UR16, c[0x0][0x398] ;  /* 0x00007300ff1077ac */ /* 0x000e220008000800 */
[----:B-1----:R-:W-:-:S05]  /*5b100*/  IMAD.WIDE R22, R3, 0x2, R4 ;  /* 0x0000000203167825 */ /* 0x002fca00078e0204 */
[----:B------:R1:W-:Y:S04]  /*5b110*/  @P3 STG.E.U16 desc[UR12][R22.64], R24 ;  /* 0x0000001816003986 */ /* 0x0003e8000c10150c */
[----:B-1----:R-:W2:Y:S01]  /*5b120*/  LDL.LU R23, [R1+0x150] ;  /* 0x0001500001177983 */ /* 0x002ea20000300800 */
[----:B------:R-:W-:-:S05]  /*5b130*/  VIADD R6, R27, 0x4 ;  /* 0x000000041b067836 */ /* 0x000fca0000000000 */
[----:B------:R-:W-:Y:S01]  /*5b140*/  ISETP.GE.AND P1, PT, R6, UR22, PT ;  /* 0x0000001606007c0c */ /* 0x000fe2000bf26270 */
[----:B------:R-:W-:-:S04]  /*5b150*/  IMAD.WIDE R6, R0, 0x2, R20 ;  /* 0x0000000200067825 */ /* 0x000fc800078e0214 */
[----:B------:R-:W-:Y:S01]  /*5b160*/  VIADD R3, R0, UR30 ;  /* 0x0000001e00037c36 */ /* 0x000fe20008000000 */
[----:B------:R-:W-:Y:S01]  /*5b170*/  ISETP.LT.AND P3, PT, R28, UR18, !P5 ;  /* 0x000000121c007c0c */ /* 0x000fe2000ef61270 */
[----:B------:R-:W1:Y:S01]  /*5b180*/  LDCU.64 UR22, c[0x0][0x398] ;  /* 0x00007300ff1677ac */ /* 0x000e620008000a00 */
[----:B--2---:R2:W-:Y:S01]  /*5b190*/  @P4 STG.E.U16 desc[UR12][R6.64], R23 ;  /* 0x0000001706004986 */ /* 0x0045e2000c10150c */
[----:B------:R-:W-:Y:S01]  /*5b1a0*/  PRMT R25, R23, 0x7632, R25 ;  /* 0x0000763217197816 */ /* 0x000fe20000000019 */
[----:B------:R-:W-:Y:S01]  /*5b1b0*/  VIADD R24, R27, 0x5 ;  /* 0x000000051b187836 */ /* 0x000fe20000000000 */
[----:B------:R-:W0:Y:S01]  /*5b1c0*/  LDCU UR18, c[0x0][0x39c] ;  /* 0x00007380ff1277ac */ /* 0x000e220008000800 */
[----:B--2---:R-:W-:Y:S02]  /*5b1d0*/  IMAD.WIDE R22, R0, 0x2, R4 ;  /* 0x0000000200167825 */ /* 0x004fe400078e0204 */
[----:B------:R-:W2:Y:S02]  /*5b1e0*/  LDL.LU R0, [R1+0x174] ;  /* 0x0001740001007983 */ /* 0x000ea40000300800 */
[----:B------:R-:W-:-:S02]  /*5b1f0*/  IMAD.WIDE R6, R3, 0x2, R20 ;  /* 0x0000000203067825 */ /* 0x000fc400078e0214 */
[----:B------:R0:W-:Y:S01]  /*5b200*/  @P0 STG.E.U16 desc[UR12][R22.64], R25 ;  /* 0x0000001916000986 */ /* 0x0001e2000c10150c */
[----:B------:R-:W-:Y:S01]  /*5b210*/  ISETP.LT.AND P5, PT, R29, UR8, !P5 ;  /* 0x000000081d007c0c */ /* 0x000fe2000efa1270 */
[----:B------:R-:W1:Y:S01]  /*5b220*/  LDCU UR8, c[0x0][0x398] ;  /* 0x00007300ff0877ac */ /* 0x000e620008000800 */
[----:B------:R-:W-:Y:S01]  /*5b230*/  ISETP.GE.AND P4, PT, R24, UR26, PT ;  /* 0x0000001a18007c0c */ /* 0x000fe2000bf86270 */
[----:B------:R-:W1:Y:S01]  /*5b240*/  LDCU.64 UR26, c[0x0][0x398] ;  /* 0x00007300ff1a77ac */ /* 0x000e620008000a00 */
[----:B------:R-:W-:Y:S01]  /*5b250*/  VIADD R24, R27, 0x7 ;  /* 0x000000071b187836 */ /* 0x000fe20000000000 */
[----:B0-----:R-:W-:Y:S01]  /*5b260*/  PRMT R25, R11, 0x7632, R25 ;  /* 0x000076320b197816 */ /* 0x001fe20000000019 */
[----:B--2---:R0:W-:Y:S01]  /*5b270*/  @P3 STG.E.U16 desc[UR12][R6.64], R0 ;  /* 0x0000000006003986 */ /* 0x0041e2000c10150c */
[----:B------:R-:W-:Y:S02]  /*5b280*/  PRMT R22, R0, 0x7632, R22 ;  /* 0x0000763200167816 */ /* 0x000fe40000000016 */
[----:B------:R-:W-:Y:S01]  /*5b290*/  ISETP.LT.AND P3, PT, R28, UR20, !P6 ;  /* 0x000000141c007c0c */ /* 0x000fe2000f761270 */
[----:B------:R-:W2:Y:S01]  /*5b2a0*/  LDCU UR20, c[0x0][0x398] ;  /* 0x00007300ff1477ac */ /* 0x000ea20008000800 */
[----:B0-----:R-:W-:-:S05]  /*5b2b0*/  VIADD R0, R27, 0x6 ;  /* 0x000000061b007836 */ /* 0x001fca0000000000 */
[----:B------:R-:W-:Y:S01]  /*5b2c0*/  ISETP.GE.AND P0, PT, R0, UR28, PT ;  /* 0x0000001c00007c0c */ /* 0x000fe2000bf06270 */
[----:B------:R-:W0:Y:S01]  /*5b2d0*/  LDCU.64 UR28, c[0x0][0x398] ;  /* 0x00007300ff1c77ac */ /* 0x000e220008000a00 */
[----:B-1----:R-:W-:Y:S01]  /*5b2e0*/  ISETP.LT.AND P6, PT, R29, UR22, !P6 ;  /* 0x000000161d007c0c */ /* 0x002fe2000f7c1270 */
[C---:B------:R-:W-:Y:S01]  /*5b2f0*/  IMAD.WIDE R6, R3.reuse, 0x2, R4 ;  /* 0x0000000203067825 */ /* 0x040fe200078e0204 */
[----:B------:R-:W1:Y:S03]  /*5b300*/  LDCU UR22, c[0x0][0x398] ;  /* 0x00007300ff1677ac */ /* 0x000e660008000800 */
[----:B------:R-:W-:Y:S01]  /*5b310*/  VIADD R3, R3, UR30 ;  /* 0x0000001e03037c36 */ /* 0x000fe20008000000 */
[----:B------:R0:W-:Y:S01]  /*5b320*/  @P5 STG.E.U16 desc[UR12][R6.64], R22 ;  /* 0x0000001606005986 */ /* 0x0001e2000c10150c */
[----:B------:R-:W-:Y:S01]  /*5b330*/  ISETP.LT.AND P5, PT, R28, UR24, !P1 ;  /* 0x000000181c007c0c */ /* 0x000fe2000cfa1270 */
[----:B------:R-:W1:Y:S01]  /*5b340*/  LDCU UR24, c[0x0][0x39c] ;  /* 0x00007380ff1877ac */ /* 0x000e620008000800 */
[----:B------:R-:W-:Y:S01]  /*5b350*/  VIADD R0, R3, UR30 ;  /* 0x0000001e03007c36 */ /* 0x000fe20008000000 */
[----:B------:R-:W-:Y:S01]  /*5b360*/  ISETP.LT.AND P1, PT, R29, UR26, !P1 ;  /* 0x0000001a1d007c0c */ /* 0x000fe2000cf21270 */
[----:B------:R-:W1:Y:S01]  /*5b370*/  LDCU UR26, c[0x0][0x398] ;  /* 0x00007300ff1a77ac */ /* 0x000e620008000800 */
[----:B0-----:R-:W-:-:S04]  /*5b380*/  IMAD.WIDE R22, R3, 0x2, R20 ;  /* 0x0000000203167825 */ /* 0x001fc800078e0214 */
[----:B------:R-:W-:Y:S01]  /*5b390*/  IMAD.WIDE R6, R3, 0x2, R4 ;  /* 0x0000000203067825 */ /* 0x000fe200078e0204 */
[----:B------:R-:W-:Y:S01]  /*5b3a0*/  PRMT R3, R26, 0x7632, R3 ;  /* 0x000076321a037816 */ /* 0x000fe20000000003 */
[----:B------:R0:W-:Y:S04]  /*5b3b0*/  @P3 STG.E.U16 desc[UR12][R22.64], R26 ;  /* 0x0000001a16003986 */ /* 0x0001e8000c10150c */
[----:B------:R1:W-:Y:S01]  /*5b3c0*/  @P6 STG.E.U16 desc[UR12][R6.64], R3 ;  /* 0x0000000306006986 */ /* 0x0003e2000c10150c */
[----:B------:R-:W-:Y:S01]  /*5b3d0*/  ISETP.LT.AND P6, PT, R28, UR28, !P4 ;  /* 0x0000001c1c007c0c */ /* 0x000fe2000e7c1270 */
[----:B------:R-:W2:Y:S01]  /*5b3e0*/  LDCU UR28, c[0x0][0x398] ;  /* 0x00007300ff1c77ac */ /* 0x000ea20008000800 */
[C---:B0-----:R-:W-:Y:S01]  /*5b3f0*/  IMAD.WIDE R22, R0.reuse, 0x2, R20 ;  /* 0x0000000200167825 */ /* 0x041fe200078e0214 */
[----:B------:R-:W2:Y:S03]  /*5b400*/  LDL.LU R26, [R1+0x164] ;  /* 0x00016400011a7983 */ /* 0x000ea60000300800 */
[C---:B-1----:R-:W-:Y:S01]  /*5b410*/  VIADD R3, R0.reuse, UR30 ;  /* 0x0000001e00037c36 */ /* 0x042fe20008000000 */
[----:B------:R0:W-:Y:S01]  /*5b420*/  @P5 STG.E.U16 desc[UR12][R22.64], R11 ;  /* 0x0000000b16005986 */ /* 0x0001e2000c10150c */
[----:B------:R-:W-:Y:S01]  /*5b430*/  IMAD.WIDE R6, R0, 0x2, R4 ;  /* 0x0000000200067825 */ /* 0x000fe200078e0204 */
[----:B------:R-:W-:Y:S01]  /*5b440*/  ISETP.LT.AND P4, PT, R29, UR6, !P4 ;  /* 0x000000061d007c0c */ /* 0x000fe2000e781270 */
[----:B------:R-:W1:Y:S01]  /*5b450*/  LDCU UR6, c[0x0][0x398] ;  /* 0x00007300ff0677ac */ /* 0x000e620008000800 */
[----:B------:R-:W-:-:S02]  /*5b460*/  ISETP.GE.AND P3, PT, R24, UR56, PT ;  /* 0x0000003818007c0c */ /* 0x000fc4000bf66270 */
[----:B------:R1:W-:Y:S01]  /*5b470*/  @P1 STG.E.U16 desc[UR12][R6.64], R25 ;  /* 0x0000001906001986 */ /* 0x0003e2000c10150c */
[----:B0-----:R-:W-:-:S03]  /*5b480*/  IMAD.WIDE R22, R3, 0x2, R20 ;  /* 0x0000000203167825 */ /* 0x001fc600078e0214 */
[----:B------:R-:W2:Y:S04]  /*5b490*/  LDL.LU R11, [R1+0x188] ;  /* 0x00018800010b7983 */ /* 0x000ea80000300800 */
[----:B---3--:R0:W-:Y:S01]  /*5b4a0*/  @P6 STG.E.U16 desc[UR12][R22.64], R10 ;  /* 0x0000000a16006986 */ /* 0x0081e2000c10150c */
[----:B------:R-:W-:Y:S01]  /*5b4b0*/  ISETP.LT.AND P6, PT, R28, UR4, !P0 ;  /* 0x000000041c007c0c */ /* 0x000fe2000c7c1270 */
[----:B------:R-:W-:Y:S02]  /*5b4c0*/  VIADD R24, R27, 0x8 ;  /* 0x000000081b187836 */ /* 0x000fe40000000000 */
[----:B------:R-:W-:Y:S01]  /*5b4d0*/  VIADD R0, R3, UR30 ;  /* 0x0000001e03007c36 */ /* 0x000fe20008000000 */
[----:B------:R-:W-:Y:S01]  /*5b4e0*/  ISETP.LT.AND P0, PT, R29, UR14, !P0 ;  /* 0x0000000e1d007c0c */ /* 0x000fe2000c701270 */
[----:B-1----:R-:W-:Y:S01]  /*5b4f0*/  IMAD.WIDE R6, R3, 0x2, R4 ;  /* 0x0000000203067825 */ /* 0x002fe200078e0204 */
[----:B------:R-:W-:Y:S01]  /*5b500*/  ISETP.GE.AND P5, PT, R24, UR53, PT ;  /* 0x0000003518007c0c */ /* 0x000fe2000bfa6270 */
[----:B------:R-:W1:Y:S01]  /*5b510*/  LDCU UR53, c[0x0][0x39c] ;  /* 0x00007380ff3577ac */ /* 0x000e620008000800 */
[----:B0-----:R-:W-:Y:S01]  /*5b520*/  IADD3 R22, PT, PT, R27, 0x9, RZ ;  /* 0x000000091b167810 */ /* 0x001fe20007ffe0ff */
[----:B------:R-:W0:Y:S01]  /*5b530*/  LDCU UR4, c[0x0][0x398] ;  /* 0x00007300ff0477ac */ /* 0x000e220008000800 */
[----:B------:R-:W-:-:S02]  /*5b540*/  PRMT R24, R10, 0x7632, R24 ;  /* 0x000076320a187816 */ /* 0x000fc40000000018 */
[----:B------:R-:W-:Y:S01]  /*5b550*/  ISETP.GE.AND P1, PT, R22, UR51, PT ;  /* 0x0000003316007c0c */ /* 0x000fe2000bf26270 */
[----:B------:R-:W-:Y:S01]  /*5b560*/  IMAD.WIDE R22, R0, 0x2, R20 ;  /* 0x0000000200167825 */ /* 0x000fe200078e0214 */
[----:B------:R-:W3:Y:S01]  /*5b570*/  LDL.LU R10, [R1+0x168] ;  /* 0x00016800010a7983 */ /* 0x000ee20000300800 */
[----:B------:R-:W0:Y:S02]  /*5b580*/  LDCU UR51, c[0x0][0x39c] ;  /* 0x00007380ff3377ac */ /* 0x000e240008000800 */
[----:B------:R-:W-:Y:S01]  /*5b590*/  VIADD R3, R27, 0xa ;  /* 0x0000000a1b037836 */ /* 0x000fe20000000000 */
[----:B------:R1:W-:Y:S01]  /*5b5a0*/  @P4 STG.E.U16 desc[UR12][R6.64], R24 ;  /* 0x0000001806004986 */ /* 0x0003e2000c10150c */
[----:B------:R-:W0:Y:S03]  /*5b5b0*/  LDCU UR14, c[0x0][0x398] ;  /* 0x00007300ff0e77ac */ /* 0x000e260008000800 */
[----:B------:R4:W-:Y:S01]  /*5b5c0*/  @P6 STG.E.U16 desc[UR12][R22.64], R9 ;  /* 0x0000000916006986 */ /* 0x0009e2000c10150c */
[----:B------:R-:W-:Y:S01]  /*5b5d0*/  ISETP.LT.AND P6, PT, R28, UR48, !P3 ;  /* 0x000000301c007c0c */ /* 0x000fe2000dfc1270 */
[----:B------:R-:W0:Y:S01]  /*5b5e0*/  LDCU UR48, c[0x0][0x39c] ;  /* 0x00007380ff3077ac */ /* 0x000e220008000800 */
[----:B------:R-:W-:-:S02]  /*5b5f0*/  ISETP.LT.AND P3, PT, R29, UR43, !P3 ;  /* 0x0000002b1d007c0c */ /* 0x000fc4000df61270 */
[----:B------:R-:W-:Y:S01]  /*5b600*/  ISETP.GE.AND P4, PT, R3, UR52, PT ;  /* 0x0000003403007c0c */ /* 0x000fe2000bf86270 */
[C---:B------:R-:W-:Y:S01]  /*5b610*/  VIADD R3, R0.reuse, UR30 ;  /* 0x0000001e00037c36 */ /* 0x040fe20008000000 */
[----:B------:R-:W0:Y:S01]  /*5b620*/  LDCU UR52, c[0x0][0x39c] ;  /* 0x00007380ff3477ac */ /* 0x000e220008000800 */
[----:B-1----:R-:W-:Y:S01]  /*5b630*/  PRMT R24, R9, 0x7632, R24 ;  /* 0x0000763209187816 */ /* 0x002fe20000000018 */
[--C-:B------:R-:W-:Y:S01]  /*5b640*/  IMAD.WIDE R6, R0, 0x2, R4.reuse ;  /* 0x0000000200067825 */ /* 0x100fe200078e0204 */
[----:B------:R-:W1:Y:S01]  /*5b650*/  LDCU UR43, c[0x0][0x398] ;  /* 0x00007300ff2b77ac */ /* 0x000e620008000800 */
[----:B----4-:R-:W4:Y:S02]  /*5b660*/  LDL.LU R9, [R1+0x18c] ;  /* 0x00018c0001097983 */ /* 0x010f240000300800 */
[C---:B------:R-:W-:Y:S02]  /*5b670*/  VIADD R0, R3.reuse, UR30 ;  /* 0x0000001e03007c36 */ /* 0x040fe40008000000 */
[C---:B------:R-:W-:Y:S01]  /*5b680*/  IMAD.WIDE R22, R3.reuse, 0x2, R4 ;  /* 0x0000000203167825 */ /* 0x040fe200078e0204 */
[----:B------:R0:W-:Y:S03]  /*5b690*/  @P0 STG.E.U16 desc[UR12][R6.64], R24 ;  /* 0x0000001806000986 */ /* 0x0001e6000c10150c */
[----:B0-----:R-:W-:Y:S01]  /*5b6a0*/  IMAD.WIDE R6, R3, 0x2, R20 ;  /* 0x0000000203067825 */ /* 0x001fe200078e0214 */
[----:B------:R-:W-:-:S04]  /*5b6b0*/  PRMT R3, R8, 0x7632, R3 ;  /* 0x0000763208037816 */ /* 0x000fc80000000003 */
[----:B------:R0:W-:Y:S04]  /*5b6c0*/  @P6 STG.E.U16 desc[UR12][R6.64], R8 ;  /* 0x0000000806006986 */ /* 0x0001e8000c10150c */
[----:B------:R1:W-:Y:S04]  /*5b6d0*/  @P3 STG.E.U16 desc[UR12][R22.64], R3 ;  /* 0x0000000316003986 */ /* 0x0003e8000c10150c */
[----:B0-----:R-:W2:Y:S04]  /*5b6e0*/  LDL.LU R8, [R1+0x16c] ;  /* 0x00016c0001087983 */ /* 0x001ea80000300800 */
[----:B-1----:R-:W2:Y:S01]  /*5b6f0*/  LDL.LU R23, [R1+0x180] ;  /* 0x0001800001177983 */ /* 0x002ea20000300800 */
[----:B------:R-:W-:Y:S01]  /*5b700*/  ISETP.LT.AND P0, PT, R28, UR44, !P5 ;  /* 0x0000002c1c007c0c */ /* 0x000fe2000ef01270 */
[----:B------:R-:W-:Y:S01]  /*5b710*/  VIADD R24, R27, 0xb ;  /* 0x0000000b1b187836 */ /* 0x000fe20000000000 */
[----:B------:R-:W-:Y:S01]  /*5b720*/  ISETP.LT.AND P5, PT, R29, UR35, !P5 ;  /* 0x000000231d007c0c */ /* 0x000fe2000efa1270 */
[----:B------:R-:W-:Y:S01]  /*5b730*/  IMAD.WIDE R6, R0, 0x2, R20 ;  /* 0x0000000200067825 */ /* 0x000fe200078e0214 */
[----:B------:R-:W-:Y:S01]  /*5b740*/  ISETP.LT.AND P3, PT, R28, UR34, !P1 ;  /* 0x000000221c007c0c */ /* 0x000fe2000cf61270 */
[----:B------:R-:W0:Y:S01]  /*5b750*/  LDCU UR35, c[0x0][0x398] ;  /* 0x00007300ff2377ac */ /* 0x000e220008000800 */
[----:B------:R-:W-:Y:S01]  /*5b760*/  ISETP.GE.AND P6, PT, R24, UR55, PT ;  /* 0x0000003718007c0c */ /* 0x000fe2000bfc6270 */
[----:B------:R-:W-:-:S02]  /*5b770*/  VIADD R22, R27, 0xc ;  /* 0x0000000c1b167836 */ /* 0x000fc40000000000 */
[C---:B------:R-:W-:Y:S01]  /*5b780*/  VIADD R3, R0.reuse, UR30 ;  /* 0x0000001e00037c36 */ /* 0x040fe20008000000 */
[----:B------:R-:W1:Y:S01]  /*5b790*/  LDCU UR34, c[0x0][0x398] ;  /* 0x00007300ff2277ac */ /* 0x000e620008000800 */
[----:B------:R-:W0:Y:S02]  /*5b7a0*/  LDCU UR44, c[0x0][0x398] ;  /* 0x00007300ff2c77ac */ /* 0x000e240008000800 */
[----:B--2---:R2:W-:Y:S01]  /*5b7b0*/  @P0 STG.E.U16 desc[UR12][R6.64], R23 ;  /* 0x0000001706000986 */ /* 0x0045e2000c10150c */
[----:B------:R-:W-:Y:S01]  /*5b7c0*/  PRMT R24, R23, 0x7632, R24 ;  /* 0x0000763217187816 */ /* 0x000fe20000000018 */
[----:B--2---:R-:W-:-:S05]  /*5b7d0*/  IMAD.WIDE R6, R0, 0x2, R4 ;  /* 0x0000000200067825 */ /* 0x004fca00078e0204 */
[----:B------:R2:W-:Y:S04]  /*5b7e0*/  @P5 STG.E.U16 desc[UR12][R6.64], R24 ;  /* 0x0000001806005986 */ /* 0x0005e8000c10150c */
[----:B--2---:R-:W2:Y:S01]  /*5b7f0*/  LDL.LU R7, [R1+0x160] ;  /* 0x0001600001077983 */ /* 0x004ea20000300800 */
[----:B------:R-:W-:Y:S01]  /*5b800*/  ISETP.GE.AND P0, PT, R22, UR54, PT ;  /* 0x0000003616007c0c */ /* 0x000fe2000bf06270 */
[----:B------:R-:W-:-:S04]  /*5b810*/  IMAD.WIDE R22, R3, 0x2, R20 ;  /* 0x0000000203167825 */ /* 0x000fc800078e0214 */
[----:B------:R-:W-:Y:S01]  /*5b820*/  VIADD R0, R3, UR30 ;  /* 0x0000001e03007c36 */ /* 0x000fe20008000000 */
[----:B------:R-:W-:Y:S01]  /*5b830*/  ISETP.LT.AND P1, PT, R29, UR33, !P1 ;  /* 0x000000211d007c0c */ /* 0x000fe2000cf21270 */
[----:B------:R-:W-:Y:S01]  /*5b840*/  VIADD R24, R27, 0xd ;  /* 0x0000000d1b187836 */ /* 0x000fe20000000000 */
[----:B------:R-:W-:Y:S01]  /*5b850*/  ISETP.LT.AND P5, PT, R28, UR49, !P4 ;  /* 0x000000311c007c0c */ /* 0x000fe2000e7a1270 */
[----:B------:R-:W0:Y:S01]  /*5b860*/  LDCU UR49, c[0x0][0x39c] ;  /* 0x00007380ff3177ac */ /* 0x000e220008000800 */
[----:B--2---:R2:W-:Y:S01]  /*5b870*/  @P3 STG.E.U16 desc[UR12][R22.64], R7 ;  /* 0x0000000716003986 */ /* 0x0045e2000c10150c */
[----:B------:R-:W-:Y:S01]  /*5b880*/  PRMT R25, R7, 0x7632, R25 ;  /* 0x0000763207197816 */ /* 0x000fe20000000019 */
[----:B------:R-:W0:Y:S01]  /*5b890*/  LDCU UR33, c[0x0][0x398] ;  /* 0x00007300ff2177ac */ /* 0x000e220008000800 */
[----:B--2---:R-:W-:Y:S02]  /*5b8a0*/  IMAD.WIDE R6, R3, 0x2, R4 ;  /* 0x0000000203067825 */ /* 0x004fe400078e0204 */
[----:B------:R-:W2:Y:S02]  /*5b8b0*/  LDL.LU R3, [R1+0x184] ;  /* 0x0001840001037983 */ /* 0x000ea40000300800 */
[----:B------:R-:W-:Y:S01]  /*5b8c0*/  IMAD.WIDE R22, R0, 0x2, R20 ;  /* 0x0000000200167825 */ /* 0x000fe200078e0214 */
[----:B------:R-:W-:Y:S01]  /*5b8d0*/  ISETP.LT.AND P4, PT, R29, UR45, !P4 ;  /* 0x0000002d1d007c0c */ /* 0x000fe2000e781270 */
[----:B------:R0:W-:Y:S01]  /*5b8e0*/  @P1 STG.E.U16 desc[UR12][R6.64], R25 ;  /* 0x0000001906001986 */ /* 0x0001e2000c10150c */
[----:B------:R-:W-:Y:S01]  /*5b8f0*/  ISETP.GE.AND P3, PT, R24, UR50, PT ;  /* 0x0000003218007c0c */ /* 0x000fe2000bf66270 */
[----:B------:R-:W1:Y:S01]  /*5b900*/  LDCU UR45, c[0x0][0x39c] ;  /* 0x00007380ff2d77ac */ /* 0x000e620008000800 */
[----:B0-----:R-:W-:Y:S01]  /*5b910*/  IMAD.WIDE R6, R0, 0x2, R4 ;  /* 0x0000000200067825 */ /* 0x001fe200078e0204 */
[----:B------:R-:W-:Y:S01]  /*5b920*/  PRMT R25, R11, 0x7632, R25 ;  /* 0x000076320b197816 */ /* 0x000fe20000000019 */
[----:B------:R-:W0:Y:S02]  /*5b930*/  LDCU UR50, c[0x0][0x39c] ;  /* 0x00007380ff3277ac */ /* 0x000e240008000800 */
[----:B------:R-:W-:Y:S01]  /*5b940*/  VIADD R24, R27, 0xf ;  /* 0x0000000f1b187836 */ /* 0x000fe20000000000 */
[----:B--2---:R2:W-:Y:S01]  /*5b950*/  @P5 STG.E.U16 desc[UR12][R22.64], R3 ;  /* 0x0000000316005986 */ /* 0x0045e2000c10150c */
[----:B------:R-:W-:Y:S01]  /*5b960*/  ISETP.LT.AND P5, PT, R28, UR46, !P6 ;  /* 0x0000002e1c007c0c */ /* 0x000fe2000f7a1270 */
[----:B------:R-:W0:Y:S01]  /*5b970*/  LDCU UR46, c[0x0][0x39c] ;  /* 0x00007380ff2e77ac */ /* 0x000e220008000800 */
[----:B------:R-:W-:Y:S01]  /*5b980*/  ISETP.LT.AND P6, PT, R29, UR42, !P6 ;  /* 0x0000002a1d007c0c */ /* 0x000fe2000f7c1270 */
[----:B------:R-:W0:Y:S01]  /*5b990*/  LDCU UR42, c[0x0][0x398] ;  /* 0x00007300ff2a77ac */ /* 0x000e220008000800 */
[----:B--2---:R-:W-:Y:S01]  /*5b9a0*/  PRMT R22, R3, 0x7632, R22 ;  /* 0x0000763203167816 */ /* 0x004fe20000000016 */
[----:B------:R-:W-:-:S05]  /*5b9b0*/  VIADD R3, R27, 0xe ;  /* 0x0000000e1b037836 */ /* 0x000fca0000000000 */
[----:B------:R-:W-:Y:S01]  /*5b9c0*/  ISETP.GE.AND P1, PT, R3, UR47, PT ;  /* 0x0000002f03007c0c */ /* 0x000fe2000bf26270 */
[----:B------:R-:W-:Y:S01]  /*5b9d0*/  VIADD R3, R0, UR30 ;  /* 0x0000001e00037c36 */ /* 0x000fe20008000000 */
[----:B------:R2:W-:Y:S01]  /*5b9e0*/  @P4 STG.E.U16 desc[UR12][R6.64], R22 ;  /* 0x0000001606004986 */ /* 0x0005e2000c10150c */
[----:B------:R-:W-:Y:S01]  /*5b9f0*/  ISETP.LT.AND P4, PT, R28, UR7, !P0 ;  /* 0x000000071c007c0c */ /* 0x000fe2000c781270 */
[----:B------:R-:W0:Y:S01]  /*5ba00*/  LDCU UR7, c[0x0][0x398] ;  /* 0x00007300ff0777ac */ /* 0x000e220008000800 */
[----:B------:R-:W-:Y:S01]  /*5ba10*/  VIADD R0, R3, UR30 ;  /* 0x0000001e03007c36 */ /* 0x000fe20008000000 */
[----:B------:R-:W-:Y:S01]  /*5ba20*/  ISETP.LT.AND P0, PT, R29, UR38, !P0 ;  /* 0x000000261d007c0c */ /* 0x000fe2000c701270 */
[----:B------:R-:W0:Y:S01]  /*5ba30*/  LDCU UR47, c[0x0][0x39c] ;  /* 0x00007380ff2f77ac */ /* 0x000e220008000800 */
[----:B------:R-:W0:Y:S01]  /*5ba40*/  LDCU UR38, c[0x0][0x398] ;  /* 0x00007300ff2677ac */ /* 0x000e220008000800 */
[----:B--2---:R-:W-:-:S04]  /*5ba50*/  IMAD.WIDE R22, R3, 0x2, R20 ;  /* 0x0000000203167825 */ /* 0x004fc800078e0214 */
[----:B------:R-:W-:Y:S01]  /*5ba60*/  IMAD.WIDE R6, R3, 0x2, R4 ;  /* 0x0000000203067825 */ /* 0x000fe200078e0204 */
[----:B------:R-:W-:Y:S01]  /*5ba70*/  PRMT R3, R26, 0x7632, R3 ;  /* 0x000076321a037816 */ /* 0x000fe20000000003 */
[----:B------:R2:W-:Y:S04]  /*5ba80*/  @P5 STG.E.U16 desc[UR12][R22.64], R26 ;  /* 0x0000001a16005986 */ /* 0x0005e8000c10150c */
[----:B------:R0:W-:Y:S01]  /*5ba90*/  @P6 STG.E.U16 desc[UR12][R6.64], R3 ;  /* 0x0000000306006986 */ /* 0x0001e2000c10150c */
[----:B------:R-:W-:Y:S01]  /*5baa0*/  ISETP.LT.AND P6, PT, R28, UR41, !P3 ;  /* 0x000000291c007c0c */ /* 0x000fe2000dfc1270 */
[----:B------:R-:W1:Y:S01]  /*5bab0*/  LDCU UR41, c[0x0][0x39c] ;  /* 0x00007380ff2977ac */ /* 0x000e620008000800 */
[C---:B--2---:R-:W-:Y:S01]  /*5bac0*/  IMAD.WIDE R22, R0.reuse, 0x2, R20 ;  /* 0x0000000200167825 */ /* 0x044fe200078e0214 */
[----:B------:R-:W2:Y:S03]  /*5bad0*/  LDL.LU R26, [R1+0x114] ;  /* 0x00011400011a7983 */ /* 0x000ea60000300800 */
[C---:B0-----:R-:W-:Y:S01]  /*5bae0*/  VIADD R3, R0.reuse, UR30 ;  /* 0x0000001e00037c36 */ /* 0x041fe20008000000 */
[----:B------:R0:W-:Y:S01]  /*5baf0*/  @P4 STG.E.U16 desc[UR12][R22.64], R11 ;  /* 0x0000000b16004986 */ /* 0x0001e2000c10150c */
[----:B------:R-:W-:Y:S01]  /*5bb00*/  IMAD.WIDE R6, R0, 0x2, R4 ;  /* 0x0000000200067825 */ /* 0x000fe200078e0204 */
[----:B------:R-:W-:Y:S01]  /*5bb10*/  ISETP.LT.AND P3, PT, R29, UR40, !P3 ;  /* 0x000000281d007c0c */ /* 0x000fe2000df61270 */
[----:B------:R-:W1:Y:S01]  /*5bb20*/  LDCU UR40, c[0x0][0x39c] ;  /* 0x00007380ff2877ac */ /* 0x000e620008000800 */
[----:B------:R-:W-:-:S02]  /*5bb30*/  ISETP.GE.AND P5, PT, R24, UR36, PT ;  /* 0x0000002418007c0c */ /* 0x000fc4000bfa6270 */
[----:B------:R1:W-:Y:S01]  /*5bb40*/  @P0 STG.E.U16 desc[UR12][R6.64], R25 ;  /* 0x0000001906000986 */ /* 0x0003e2000c10150c */
[----:B0-----:R-:W-:-:S03]  /*5bb50*/  IMAD.WIDE R22, R3, 0x2, R20 ;  /* 0x0000000203167825 */ /* 0x001fc600078e0214 */
[----:B------:R-:W2:Y:S01]  /*5bb60*/  LDL.LU R11, [R1+0x138] ;  /* 0x00013800010b7983 */ /* 0x000ea20000300800 */
[----:B------:R-:W0:Y:S03]  /*5bb70*/  LDCU UR36, c[0x0][0x398] ;  /* 0x00007300ff2477ac */ /* 0x000e260008000800 */
[----:B---3--:R3:W-:Y:S01]  /*5bb80*/  @P6 STG.E.U16 desc[UR12][R22.64], R10 ;  /* 0x0000000a16006986 */ /* 0x0087e2000c10150c */
[----:B------:R-:W-:Y:S01]  /*5bb90*/  ISETP.LT.AND P6, PT, R28, UR39, !P1 ;  /* 0x000000271c007c0c */ /* 0x000fe2000cfc1270 */
[----:B------:R-:W-:Y:S02]  /*5bba0*/  VIADD R24, R27, 0x10 ;  /* 0x000000101b187836 */ /* 0x000fe40000000000 */
[C---:B------:R-:W-:Y:S01]  /*5bbb0*/  VIADD R0, R3.reuse, UR30 ;  /* 0x0000001e03007c36 */ /* 0x040fe20008000000 */
[----:B-1----:R-:W-:Y:S01]  /*5bbc0*/  PRMT R25, R8, 0x7632, R25 ;  /* 0x0000763208197816 */ /* 0x002fe20000000019 */
[----:B------:R-:W-:Y:S01]  /*5bbd0*/  IMAD.WIDE R6, R3, 0x2, R4 ;  /* 0x0000000203067825 */ /* 0x000fe200078e0204 */
[----:B------:R-:W-:Y:S01]  /*5bbe0*/  ISETP.GE.AND P4, PT, R24, UR18, PT ;  /* 0x0000001218007c0c */ /* 0x000fe2000bf86270 */
[----:B------:R-:W1:Y:S02]  /*5bbf0*/  LDCU UR39, c[0x0][0x39c] ;  /* 0x00007380ff2777ac */ /* 0x000e640008000800 */
[----:B---3--:R-:W-:Y:S01]  /*5bc00*/  VIADD R22, R27, 0x11 ;  /* 0x000000111b167836 */ /* 0x008fe20000000000 */
[----:B------:R-:W-:-:S02]  /*5bc10*/  PRMT R24, R10, 0x7632, R24 ;  /* 0x000076320a187816 */ /* 0x000fc40000000018 */
[----:B------:R-:W-:Y:S01]  /*5bc20*/  ISETP.LT.AND P1, PT, R29, UR37, !P1 ;  /* 0x000000251d007c0c */ /* 0x000fe2000cf21270 */
[----:B------:R-:W-:Y:S01]  /*5bc30*/  VIADD R3, R27, 0x12 ;  /* 0x000000121b037836 */ /* 0x000fe20000000000 */
[----:B------:R-:W-:Y:S01]  /*5bc40*/  ISETP.GE.AND P0, PT, R22, UR24, PT ;  /* 0x0000001816007c0c */ /* 0x000fe2000bf06270 */
[----:B------:R-:W-:Y:S01]  /*5bc50*/  IMAD.WIDE R22, R0, 0x2, R20 ;  /* 0x0000000200167825 */ /* 0x000fe200078e0214 */
[----:B------:R3:W-:Y:S01]  /*5bc60*/  @P3 STG.E.U16 desc[UR12][R6.64], R24 ;  /* 0x0000001806003986 */ /* 0x0007e2000c10150c */
[----:B------:R-:W0:Y:S03]  /*5bc70*/  LDCU UR18, c[0x0][0x398] ;  /* 0x00007300ff1277ac */ /* 0x000e260008000800 */
[----:B----4-:R4:W-:Y:S01]  /*5bc80*/  @P6 STG.E.U16 desc[UR12][R22.64], R9 ;  /* 0x0000000916006986 */ /* 0x0109e2000c10150c */
[----:B------:R-:W-:Y:S01]  /*5bc90*/  ISETP.LT.AND P6, PT, R28, UR5, !P5 ;  /* 0x000000051c007c0c */ /* 0x000fe2000efc1270 */
[----:B------:R-:W0:Y:S01]  /*5bca0*/  LDCU UR37, c[0x0][0x398] ;  /* 0x00007300ff2577ac */ /* 0x000e220008000800 */
[----:B------:R-:W-:Y:S01]  /*5bcb0*/  ISETP.LT.AND P5, PT, R29, UR15, !P5 ;  /* 0x0000000f1d007c0c */ /* 0x000fe2000efa1270 */
[----:B------:R-:W2:Y:S01]  /*5bcc0*/  LDL.LU R10, [R1+0x118] ;  /* 0x00011800010a7983 */ /* 0x000ea20000300800 */
[----:B------:R-:W-:Y:S01]  /*5bcd0*/  ISETP.GE.AND P3, PT, R3, UR53, PT ;  /* 0x0000003503007c0c */ /* 0x000fe2000bf66270 */
[C---:B------:R-:W-:Y:S01]  /*5bce0*/  VIADD R3, R0.reuse, UR30 ;  /* 0x0000001e00037c36 */ /* 0x040fe20008000000 */
[----:B------:R-:W0:Y:S01]  /*5bcf0*/  LDCU UR24, c[0x0][0x398] ;  /* 0x00007300ff1877ac */ /* 0x000e220008000800 */
[----:B---3--:R-:W-:Y:S01]  /*5bd00*/  PRMT R24, R9, 0x7632, R24 ;  /* 0x0000763209187816 */ /* 0x008fe20000000018 */
[----:B------:R-:W-:Y:S01]  /*5bd10*/  IMAD.WIDE R6, R0, 0x2, R4 ;  /* 0x0000000200067825 */ /* 0x000fe200078e0204 */
[----:B------:R-:W3:Y:S01]  /*5bd20*/  LDCU UR15, c[0x0][0x398] ;  /* 0x00007300ff0f77ac */ /* 0x000ee20008000800 */
[----:B----4-:R-:W4:Y:S02]  /*5bd30*/  LDL.LU R9, [R1+0x13c] ;  /* 0x00013c0001097983 */ /* 0x010f240000300800 */
[C---:B------:R-:W-:Y:S01]  /*5bd40*/  IMAD.WIDE R22, R3.reuse, 0x2, R20 ;  /* 0x0000000203167825 */ /* 0x040fe200078e0214 */
[----:B------:R-:W0:Y:S01]  /*5bd50*/  LDCU UR5, c[0x0][0x398] ;  /* 0x00007300ff0577ac */ /* 0x000e220008000800 */
[----:B------:R1:W-:Y:S04]  /*5bd60*/  @P1 STG.E.U16 desc[UR12][R6.64], R24 ;  /* 0x0000001806001986 */ /* 0x0003e8000c10150c */
[----:B------:R3:W-:Y:S01]  /*5bd70*/  @P6 STG.E.U16 desc[UR12][R22.64], R8 ;  /* 0x0000000816006986 */ /* 0x0007e2000c10150c */
[----:B-1----:R-:W-:-:S03]  /*5bd80*/  IMAD.WIDE R6, R3, 0x2, R4 ;  /* 0x0000000203067825 */ /* 0x002fc600078e0204 */
[----:B---3--:R-:W3:Y:S04]  /*5bd90*/  LDL.LU R8, [R1+0x11c] ;  /* 0x00011c0001087983 */ /* 0x008ee80000300800 */
[----:B------:R1:W-:Y:S04]  /*5bda0*/  @P5 STG.E.U16 desc[UR12][R6.64], R25 ;  /* 0x0000001906005986 */ /* 0x0003e8000c10150c */
[----:B-1----:R-:W2:Y:S01]  /*5bdb0*/  LDL.LU R7, [R1+0x130] ;  /* 0x0001300001077983 */ /* 0x002ea20000300800 */
[----:B------:R-:W-:Y:S01]  /*5bdc0*/  ISETP.LT.AND P1, PT, R28, UR10, !P4 ;  /* 0x0000000a1c007c0c */ /* 0x000fe2000e721270 */
[----:B------:R-:W-:Y:S01]  /*5bdd0*/  VIADD R0, R3, UR30 ;  /* 0x0000001e03007c36 */ /* 0x000fe20008000000 */
[----:B------:R-:W-:Y:S01]  /*5bde0*/  ISETP.LT.AND P4, PT, R29, UR8, !P4 ;  /* 0x000000081d007c0c */ /* 0x000fe2000e781270 */
[----:B------:R-:W1:Y:S01]  /*5bdf0*/  LDCU UR10, c[0x0][0x398] ;  /* 0x00007300ff0a77ac */ /* 0x000e620008000800 */
[----:B------:R-:W-:Y:S01]  /*5be00*/  IADD3 R24, PT, PT, R27, 0x13, RZ ;  /* 0x000000131b187810 */ /* 0x000fe20007ffe0ff */
[----:B------:R-:W-:Y:S01]  /*5be10*/  IMAD.WIDE R22, R0, 0x2, R20 ;  /* 0x0000000200167825 */ /* 0x000fe200078e0214 */
[----:B------:R-:W-:Y:S01]  /*5be20*/  ISETP.LT.AND P5, PT, R28, UR20, !P0 ;  /* 0x000000141c007c0c */ /* 0x000fe2000c7a1270 */
[----:B------:R-:W0:Y:S01]  /*5be30*/  LDCU UR8, c[0x0][0x398] ;  /* 0x00007300ff0877ac */ /* 0x000e220008000800 */
[----:B------:R-:W-:-:S05]  /*5be40*/  ISETP.GE.AND P6, PT, R24, UR51, PT ;  /* 0x0000003318007c0c */ /* 0x000fca000bfc6270 */
[----:B--2---:R2:W-:Y:S01]  /*5be50*/  @P1 STG.E.U16 desc[UR12][R22.64], R7 ;  /* 0x0000000716001986 */ /* 0x0045e2000c10150c */
[----:B------:R-:W-:Y:S01]  /*5be60*/  PRMT R24, R7, 0x7632, R24 ;  /* 0x0000763207187816 */ /* 0x000fe20000000018 */
[C---:B------:R-:W-:Y:S01]  /*5be70*/  VIADD R3, R0.reuse, UR30 ;  /* 0x0000001e00037c36 */ /* 0x040fe20008000000 */
[----:B------:R-:W-:Y:S01]  /*5be80*/  ISETP.LT.AND P0, PT, R29, UR16, !P0 ;  /* 0x000000101d007c0c */ /* 0x000fe2000c701270 */
[----:B------:R-:W0:Y:S01]  /*5be90*/  LDCU UR51, c[0x0][0x398] ;  /* 0x00007300ff3377ac */ /* 0x000e220008000800 */
[----:B------:R-:W0:Y:S01]  /*5bea0*/  LDCU UR16, c[0x0][0x398] ;  /* 0x00007300ff1077ac */ /* 0x000e220008000800 */
[----:B--2---:R-:W-:Y:S01]  /*5beb0*/  IMAD.WIDE R6, R0, 0x2, R4 ;  /* 0x0000000200067825 */ /* 0x004fe200078e0204 */
[----:B------:R-:W2:Y:S04]  /*5bec0*/  LDCU UR20, c[0x0][0x398] ;  /* 0x00007300ff1477ac */ /* 0x000ea80008000800 */
[----:B------:R0:W-:Y:S04]  /*5bed0*/  @P4 STG.E.U16 desc[UR12][R6.64], R24 ;  /* 0x0000001806004986 */ /* 0x0001e8000c10150c */
[----:B0-----:R-:W2:Y:S01]  /*5bee0*/  LDL.LU R7, [R1+0x110] ;  /* 0x0001100001077983 */ /* 0x001ea20000300800 */
[----:B------:R-:W-:-:S05]  /*5bef0*/  VIADD R22, R27, 0x14 ;  /* 0x000000141b167836 */ /* 0x000fca0000000000 */
[----:B------:R-:W-:Y:S01]  /*5bf00*/  ISETP.GE.AND P1, PT, R22, UR48, PT ;  /* 0x0000003016007c0c */ /* 0x000fe2000bf26270 */
[----:B------:R-:W-:-:S04]  /*5bf10*/  IMAD.WIDE R22, R3, 0x2, R20 ;  /* 0x0000000203167825 */ /* 0x000fc800078e0214 */
[----:B------:R-:W-:Y:S01]  /*5bf20*/  VIADD R0, R3, UR30 ;  /* 0x0000001e03007c36 */ /* 0x000fe20008000000 */
[----:B------:R-:W-:Y:S01]  /*5bf30*/  ISETP.LT.AND P4, PT, R28, UR4, !P3 ;  /* 0x000000041c007c0c */ /* 0x000fe2000df81270 */
[----:B------:R-:W-:Y:S01]  /*5bf40*/  VIADD R24, R27, 0x15 ;  /* 0x000000151b187836 */ /* 0x000fe20000000000 */
        /* <DEDUP_REMOVED lines=11> */
[----:B0-----:R-:W-:-:S04]  /*5c000*/  IMAD.WIDE R6, R0, 0x2, R4 ;  /* 0x0000000200067825 */ /* 0x001fc800078e0204 */
[C---:B------:R-:W-:Y:S02]  /*5c010*/  VIADD R24, R27.reuse, 0x17 ;  /* 0x000000171b187836 */ /* 0x040fe40000000000 */
[----:B------:R-:W-:Y:S01]  /*5c020*/  VIADD R25, R27, 0x18 ;  /* 0x000000181b197836 */ /* 0x000fe20000000000 */
[----:B--2---:R0:W-:Y:S01]  /*5c030*/  @P4 STG.E.U16 desc[UR12][R22.64], R3 ;  /* 0x0000000316004986 */ /* 0x0041e2000c10150c */
[----:B------:R-:W-:Y:S01]  /*5c040*/  ISETP.LT.AND P4, PT, R28, UR6, !P6 ;  /* 0x000000061c007c0c */ /* 0x000fe2000f781270 */
[----:B------:R-:W2:Y:S01]  /*5c050*/  LDCU UR6, c[0x0][0x398] ;  /* 0x00007300ff0677ac */ /* 0x000ea20008000800 */
[----:B------:R-:W-:Y:S01]  /*5c060*/  ISETP.LT.AND P6, PT, R29, UR14, !P6 ;  /* 0x0000000e1d007c0c */ /* 0x000fe2000f7c1270 */
[----:B------:R-:W1:Y:S01]  /*5c070*/  LDCU UR14, c[0x0][0x398] ;  /* 0x00007300ff0e77ac */ /* 0x000e620008000800 */
[----:B0-----:R-:W-:Y:S01]  /*5c080*/  PRMT R22, R3, 0x7632, R22 ;  /* 0x0000763203167816 */ /* 0x001fe20000000016 */
[----:B------:R-:W-:-:S05]  /*5c090*/  VIADD R3, R27, 0x16 ;  /* 0x000000161b037836 */ /* 0x000fca0000000000 */
[----:B------:R-:W-:Y:S01]  /*5c0a0*/  ISETP.GE.AND P0, PT, R3, UR49, PT ;  /* 0x0000003103007c0c */ /* 0x000fe2000bf06270 */
[----:B------:R-:W-:Y:S01]  /*5c0b0*/  VIADD R3, R0, UR30 ;  /* 0x0000001e00037c36 */ /* 0x000fe20008000000 */
[----:B------:R0:W-:Y:S01]  /*5c0c0*/  @P3 STG.E.U16 desc[UR12][R6.64], R22 ;  /* 0x0000001606003986 */ /* 0x0001e2000c10150c */
[----:B------:R-:W-:Y:S01]  /*5c0d0*/  ISETP.LT.AND P3, PT, R28, UR28, !P1 ;  /* 0x0000001c1c007c0c */ /* 0x000fe2000cf61270 */
[----:B------:R-:W1:Y:S01]  /*5c0e0*/  LDCU UR49, c[0x0][0x39c] ;  /* 0x00007380ff3177ac */ /* 0x000e620008000800 */
[----:B------:R-:W-:Y:S01]  /*5c0f0*/  VIADD R0, R3, UR30 ;  /* 0x0000001e03007c36 */ /* 0x000fe20008000000 */
[----:B------:R-:W-:Y:S01]  /*5c100*/  ISETP.LT.AND P1, PT, R29, UR26, !P1 ;  /* 0x0000001a1d007c0c */ /* 0x000fe2000cf21270 */
[----:B------:R-:W1:Y:S01]  /*5c110*/  LDCU UR28, c[0x0][0x39c] ;  /* 0x00007380ff1c77ac */ /* 0x000e620008000800 */
        /* <DEDUP_REMOVED lines=8> */
[----:B------:R-:W-:Y:S01]  /*5c1a0*/  ISETP.GE.AND P4, PT, R24, UR45, PT ;  /* 0x0000002d18007c0c */ /* 0x000fe2000bf86270 */
[C---:B0-----:R-:W-:Y:S01]  /*5c1b0*/  IMAD.WIDE R6, R0.reuse, 0x2, R20 ;  /* 0x0000000200067825 */ /* 0x041fe200078e0214 */
[----:B------:R-:W-:Y:S01]  /*5c1c0*/  PRMT R24, R11, 0x7632, R24 ;  /* 0x000076320b187816 */ /* 0x000fe20000000018 */
[----:B------:R-:W0:Y:S02]  /*5c1d0*/  LDCU UR45, c[0x0][0x398] ;  /* 0x00007300ff2d77ac */ /* 0x000e240008000800 */
[C---:B-1----:R-:W-:Y:S01]  /*5c1e0*/  VIADD R3, R0.reuse, UR30 ;  /* 0x0000001e00037c36 */ /* 0x042fe20008000000 */
[----:B------:R1:W-:Y:S03]  /*5c1f0*/  @P3 STG.E.U16 desc[UR12][R6.64], R11 ;  /* 0x0000000b06003986 */ /* 0x0003e6000c10150c */
[----:B------:R-:W-:Y:S01]  /*5c200*/  IMAD.WIDE R22, R3, 0x2, R20 ;  /* 0x0000000203167825 */ /* 0x000fe200078e0214 */
[----:B------:R-:W-:Y:S01]  /*5c210*/  ISETP.LT.AND P5, PT, R29, UR34, !P5 ;  /* 0x000000221d007c0c */ /* 0x000fe2000efa1270 */
[----:B------:R-:W0:Y:S02]  /*5c220*/  LDCU UR34, c[0x0][0x39c] ;  /* 0x00007380ff2277ac */ /* 0x000e240008000800 */
[----:B-1----:R-:W-:-:S05]  /*5c230*/  IMAD.WIDE R6, R0, 0x2, R4 ;  /* 0x0000000200067825 */ /* 0x002fca00078e0204 */
[----:B------:R1:W-:Y:S04]  /*5c240*/  @P1 STG.E.U16 desc[UR12][R6.64], R24 ;  /* 0x0000001806001986 */ /* 0x0003e8000c10150c */
[----:B------:R0:W-:Y:S01]  /*5c250*/  @P6 STG.E.U16 desc[UR12][R22.64], R10 ;  /* 0x0000000a16006986 */ /* 0x0001e2000c10150c */
[----:B------:R-:W-:Y:S01]  /*5c260*/  ISETP.LT.AND P6, PT, R28, UR33, !P0 ;  /* 0x000000211c007c0c */ /* 0x000fe2000c7c1270 */
[----:B------:R-:W-:Y:S01]  /*5c270*/  VIADD R0, R3, UR30 ;  /* 0x0000001e03007c36 */ /* 0x000fe20008000000 */
[----:B------:R-:W-:Y:S01]  /*5c280*/  ISETP.LT.AND P0, PT, R29, UR43, !P0 ;  /* 0x0000002b1d007c0c */ /* 0x000fe2000c701270 */
[----:B------:R-:W2:Y:S01]  /*5c290*/  LDCU UR33, c[0x0][0x39c] ;  /* 0x00007380ff2177ac */ /* 0x000ea20008000800 */
[----:B-1----:R-:W-:Y:S01]  /*5c2a0*/  PRMT R24, R10, 0x7632, R24 ;  /* 0x000076320a187816 */ /* 0x002fe20000000018 */
[----:B------:R-:W-:Y:S01]  /*5c2b0*/  IMAD.WIDE R6, R3, 0x2, R4 ;  /* 0x0000000203067825 */ /* 0x000fe200078e0204 */
[----:B------:R-:W-:Y:S01]  /*5c2c0*/  ISETP.GE.AND P3, PT, R25, UR46, PT ;  /* 0x0000002e19007c0c */ /* 0x000fe2000bf66270 */
[----:B------:R-:W1:Y:S02]  /*5c2d0*/  LDCU UR43, c[0x0][0x398] ;  /* 0x00007300ff2b77ac */ /* 0x000e640008000800 */
[----:B0-----:R-:W-:Y:S01]  /*5c2e0*/  VIADD R22, R27, 0x19 ;  /* 0x000000191b167836 */ /* 0x001fe20000000000 */
[----:B------:R0:W-:Y:S01]  /*5c2f0*/  @P5 STG.E.U16 desc[UR12][R6.64], R24 ;  /* 0x0000001806005986 */ /* 0x0001e2000c10150c */
[----:B----4-:R-:W-:Y:S01]  /*5c300*/  PRMT R3, R9, 0x7632, R3 ;  /* 0x0000763209037816 */ /* 0x010fe20000000003 */
[----:B------:R-:W4:Y:S02]  /*5c310*/  LDCU UR46, c[0x0][0x398] ;  /* 0x00007300ff2e77ac */ /* 0x000f240008000800 */
[----:B------:R-:W-:Y:S01]  /*5c320*/  ISETP.GE.AND P1, PT, R22, UR41, PT ;  /* 0x0000002916007c0c */ /* 0x000fe2000bf26270 */
[----:B------:R-:W-:Y:S01]  /*5c330*/  IMAD.WIDE R22, R0, 0x2, R20 ;  /* 0x0000000200167825 */ /* 0x000fe200078e0214 */
[----:B------:R-:W2:Y:S01]  /*5c340*/  LDL.LU R25, [R1+0x120] ;  /* 0x0001200001197983 */ /* 0x000ea20000300800 */
[----:B------:R-:W1:Y:S03]  /*5c350*/  LDCU UR41, c[0x0][0x398] ;  /* 0x00007300ff2977ac */ /* 0x000e660008000800 */
[----:B------:R4:W-:Y:S01]  /*5c360*/  @P6 STG.E.U16 desc[UR12][R22.64], R9 ;  /* 0x0000000916006986 */ /* 0x0009e2000c10150c */
[----:B------:R-:W-:Y:S01]  /*5c370*/  ISETP.LT.AND P6, PT, R28, UR44, !P4 ;  /* 0x0000002c1c007c0c */ /* 0x000fe2000e7c1270 */
[----:B0-----:R-:W-:Y:S01]  /*5c380*/  IMAD.WIDE R6, R0, 0x2, R4 ;  /* 0x0000000200067825 */ /* 0x001fe200078e0204 */
[----:B------:R-:W-:Y:S01]  /*5c390*/  ISETP.LT.AND P4, PT, R29, UR42, !P4 ;  /* 0x0000002a1d007c0c */ /* 0x000fe2000e781270 */
[----:B------:R-:W2:Y:S01]  /*5c3a0*/  LDL.LU R26, [R1+0x124] ;  /* 0x00012400011a7983 */ /* 0x000ea20000300800 */
[----:B---3--:R-:W-:Y:S01]  /*5c3b0*/  PRMT R24, R8, 0x7632, R24 ;  /* 0x0000763208187816 */ /* 0x008fe20000000018 */
[----:B------:R-:W0:Y:S01]  /*5c3c0*/  LDCU UR42, c[0x0][0x398] ;  /* 0x00007300ff2a77ac */ /* 0x000e220008000800 */
[C---:B----4-:R-:W-:Y:S01]  /*5c3d0*/  VIADD R22, R27.reuse, 0x1a ;  /* 0x0000001a1b167836 */ /* 0x050fe20000000000 */
[----:B------:R3:W-:Y:S01]  /*5c3e0*/  @P0 STG.E.U16 desc[UR12][R6.64], R3 ;  /* 0x0000000306000986 */ /* 0x0007e2000c10150c */
[----:B------:R-:W4:Y:S03]  /*5c3f0*/  LDCU UR44, c[0x0][0x398] ;  /* 0x00007300ff2c77ac */ /* 0x000f260008000800 */
[----:B------:R-:W-:Y:S01]  /*5c400*/  ISETP.GE.AND P5, PT, R22, UR39, PT ;  /* 0x0000002716007c0c */ /* 0x000fe2000bfa6270 */
[----:B------:R-:W-:Y:S01]  /*5c410*/  VIADD R22, R0, UR30 ;  /* 0x0000001e00167c36 */ /* 0x000fe20008000000 */
[----:B------:R-:W2:Y:S01]  /*5c420*/  LDL.LU R11, [R1+0x148] ;  /* 0x00014800010b7983 */ /* 0x000ea20000300800 */
[----:B------:R-:W-:Y:S01]  /*5c430*/  ISETP.LT.AND P0, PT, R28, UR7, !P3 ;  /* 0x000000071c007c0c */ /* 0x000fe2000df01270 */
[----:B------:R-:W-:Y:S01]  /*5c440*/  VIADD R0, R27, 0x1b ;  /* 0x0000001b1b007836 */ /* 0x000fe20000000000 */
[----:B------:R-:W0:Y:S01]  /*5c450*/  LDCU UR39, c[0x0][0x398] ;  /* 0x00007300ff2777ac */ /* 0x000e220008000800 */
[----:B------:R-:W2:Y:S01]  /*5c460*/  LDL.LU R10, [R1+0x128] ;  /* 0x00012800010a7983 */ /* 0x000ea20000300800 */
[C---:B---3--:R-:W-:Y:S01]  /*5c470*/  IMAD.WIDE R6, R22.reuse, 0x2, R20 ;  /* 0x0000000216067825 */ /* 0x048fe200078e0214 */
[----:B------:R-:W3:Y:S02]  /*5c480*/  LDCU UR7, c[0x0][0x39c] ;  /* 0x00007380ff0777ac */ /* 0x000ee40008000800 */
[----:B------:R-:W2:Y:S01]  /*5c490*/  LDL.LU R9, [R1+0x14c] ;  /* 0x00014c0001097983 */ /* 0x000ea20000300800 */
[----:B------:R-:W-:-:S02]  /*5c4a0*/  VIADD R3, R22, UR30 ;  /* 0x0000001e16037c36 */ /* 0x000fc40008000000 */
[----:B------:R-:W-:Y:S01]  /*5c4b0*/  IMAD.WIDE R22, R22, 0x2, R4 ;  /* 0x0000000216167825 */ /* 0x000fe200078e0204 */
[----:B------:R0:W-:Y:S04]  /*5c4c0*/  @P6 STG.E.U16 desc[UR12][R6.64], R8 ;  /* 0x0000000806006986 */ /* 0x0001e8000c10150c */
[----:B------:R1:W-:Y:S04]  /*5c4d0*/  @P4 STG.E.U16 desc[UR12][R22.64], R24 ;  /* 0x0000001816004986 */ /* 0x0003e8000c10150c */
[----:B0-----:R-:W2:Y:S04]  /*5c4e0*/  LDL.LU R8, [R1+0x12c] ;  /* 0x00012c0001087983 */ /* 0x001ea80000300800 */
[----:B-1----:R-:W2:Y:S01]  /*5c4f0*/  LDL.LU R23, [R1+0x140] ;  /* 0x0001400001177983 */ /* 0x002ea20000300800 */
[----:B------:R-:W-:Y:S01]  /*5c500*/  ISETP.LT.AND P3, PT, R29, UR36, !P3 ;  /* 0x000000241d007c0c */ /* 0x000fe2000df61270 */
[----:B------:R-:W-:Y:S01]  /*5c510*/  IMAD.WIDE R6, R3, 0x2, R20 ;  /* 0x0000000203067825 */ /* 0x000fe200078e0214 */
[----:B------:R-:W-:Y:S01]  /*5c520*/  ISETP.LT.AND P4, PT, R28, UR18, !P1 ;  /* 0x000000121c007c0c */ /* 0x000fe2000cf81270 */
[----:B------:R-:W0:Y:S01]  /*5c530*/  LDCU UR18, c[0x0][0x39c] ;  /* 0x00007380ff1277ac */ /* 0x000e220008000800 */
[----:B------:R-:W-:Y:S01]  /*5c540*/  ISETP.GE.AND P6, PT, R0, UR40, PT ;  /* 0x0000002800007c0c */ /* 0x000fe2000bfc6270 */
[----:B------:R-:W-:-:S02]  /*5c550*/  VIADD R22, R27, 0x1c ;  /* 0x0000001c1b167836 */ /* 0x000fc40000000000 */
[----:B------:R-:W-:Y:S01]  /*5c560*/  VIADD R0, R3, UR30 ;  /* 0x0000001e03007c36 */ /* 0x000fe20008000000 */
[----:B------:R-:W1:Y:S01]  /*5c570*/  LDCU UR36, c[0x0][0x398] ;  /* 0x00007300ff2477ac */ /* 0x000e620008000800 */
[----:B--2---:R2:W-:Y:S01]  /*5c580*/  @P0 STG.E.U16 desc[UR12][R6.64], R23 ;  /* 0x0000001706000986 */ /* 0x0045e2000c10150c */
[----:B------:R-:W-:Y:S01]  /*5c590*/  PRMT R24, R23, 0x7632, R24 ;  /* 0x0000763217187816 */ /* 0x000fe20000000018 */
[----:B------:R-:W0:Y:S01]  /*5c5a0*/  LDCU UR40, c[0x0][0x398] ;  /* 0x00007300ff2877ac */ /* 0x000e220008000800 */
[----:B------:R-:W-:Y:S02]  /*5c5b0*/  ISETP.GE.AND P0, PT, R22, UR47, PT ;  /* 0x0000002f16007c0c */ /* 0x000fe4000bf06270 */
[----:B------:R-:W-:Y:S01]  /*5c5c0*/  ISETP.LT.AND P1, PT, R29, UR38, !P1 ;  /* 0x000000261d007c0c */ /* 0x000fe2000cf21270 */
[----:B------:R-:W0:Y:S01]  /*5c5d0*/  LDCU UR38, c[0x0][0x398] ;  /* 0x00007300ff2677ac */ /* 0x000e220008000800 */
[----:B------:R-:W0:Y:S01]  /*5c5e0*/  LDCU UR47, c[0x0][0x398] ;  /* 0x00007300ff2f77ac */ /* 0x000e220008000800 */
[----:B--2---:R-:W-:-:S04]  /*5c5f0*/  IMAD.WIDE R6, R3, 0x2, R4 ;  /* 0x0000000203067825 */ /* 0x004fc800078e0204 */
[----:B------:R-:W-:Y:S01]  /*5c600*/  IMAD.WIDE R22, R0, 0x2, R20 ;  /* 0x0000000200167825 */ /* 0x000fe200078e0214 */
[----:B------:R2:W-:Y:S04]  /*5c610*/  @P3 STG.E.U16 desc[UR12][R6.64], R24 ;  /* 0x0000001806003986 */ /* 0x0005e8000c10150c */
[----:B------:R0:W-:Y:S01]  /*5c620*/  @P4 STG.E.U16 desc[UR12][R22.64], R25 ;  /* 0x0000001916004986 */ /* 0x0001e2000c10150c */
[----:B--2---:R-:W-:Y:S01]  /*5c630*/  PRMT R24, R25, 0x7632, R24 ;  /* 0x0000763219187816 */ /* 0x004fe20000000018 */
[----:B0-----:R-:W-:-:S05]  /*5c640*/  VIADD R25, R27, 0x1d ;  /* 0x0000001d1b197836 */ /* 0x001fca0000000000 */
[----:B------:R-:W-:Y:S02]  /*5c650*/  ISETP.GE.AND P4, PT, R25, UR48, PT ;  /* 0x0000003019007c0c */ /* 0x000fe4000bf86270 */
[----:B------:R-:W-:Y:S01]  /*5c660*/  IADD3 R3, PT, PT, R0, UR30, RZ ;  /* 0x0000001e00037c10 */ /* 0x000fe2000fffe0ff */
[----:B------:R-:W2:Y:S01]  /*5c670*/  LDL.LU R25, [R1+0x144] ;  /* 0x0001440001197983 */ /* 0x000ea20000300800 */
[----:B------:R-:W-:Y:S01]  /*5c680*/  ISETP.LT.AND P3, PT, R28, UR37, !P5 ;  /* 0x000000251c007c0c */ /* 0x000fe2000ef61270 */
[----:B------:R-:W-:Y:S01]  /*5c690*/  IMAD.WIDE R6, R0, 0x2, R4 ;  /* 0x0000000200067825 */ /* 0x000fe200078e0204 */
[----:B------:R-:W-:Y:S01]  /*5c6a0*/  ISETP.LT.AND P5, PT, R29, UR24, !P5 ;  /* 0x000000181d007c0c */ /* 0x000fe2000efa1270 */
[----:B------:R-:W0:Y:S02]  /*5c6b0*/  LDCU UR37, c[0x0][0x398] ;  /* 0x00007300ff2577ac */ /* 0x000e240008000800 */
[C---:B------:R-:W-:Y:S01]  /*5c6c0*/  IMAD.WIDE R22, R3.reuse, 0x2, R20 ;  /* 0x0000000203167825 */ /* 0x040fe200078e0214 */
[----:B------:R1:W-:Y:S01]  /*5c6d0*/  @P1 STG.E.U16 desc[UR12][R6.64], R24 ;  /* 0x0000001806001986 */ /* 0x0003e2000c10150c */
[----:B------:R-:W0:Y:S01]  /*5c6e0*/  LDCU UR24, c[0x0][0x398] ;  /* 0x00007300ff1877ac */ /* 0x000e220008000800 */
[----:B------:R-:W0:Y:S01]  /*5c6f0*/  LDCU UR48, c[0x0][0x398] ;  /* 0x00007300ff3077ac */ /* 0x000e220008000800 */
[----:B-1----:R-:W-:-:S04]  /*5c700*/  IMAD.WIDE R6, R3, 0x2, R4 ;  /* 0x0000000203067825 */ /* 0x002fc800078e0204 */
[----:B------:R-:W-:Y:S01]  /*5c710*/  VIADD R24, R27, 0x1f ;  /* 0x0000001f1b187836 */ /* 0x000fe20000000000 */
[----:B--2---:R1:W-:Y:S01]  /*5c720*/  @P3 STG.E.U16 desc[UR12][R22.64], R25 ;  /* 0x0000001916003986 */ /* 0x0043e2000c10150c */
[----:B------:R-:W-:Y:S01]  /*5c730*/  ISETP.LT.AND P3, PT, R28, UR15, !P6 ;  /* 0x0000000f1c007c0c */ /* 0x000fe2000f761270 */
[----:B------:R-:W2:Y:S01]  /*5c740*/  LDCU UR15, c[0x0][0x39c] ;  /* 0x00007380ff0f77ac */ /* 0x000ea20008000800 */
[----:B------:R-:W-:Y:S02]  /*5c750*/  ISETP.LT.AND P6, PT, R29, UR5, !P6 ;  /* 0x000000051d007c0c */ /* 0x000fe4000f7c1270 */
[----:B------:R-:W-:Y:S01]  /*5c760*/  PRMT R0, R25, 0x7632, R0 ;  /* 0x0000763219007816 */ /* 0x000fe20000000000 */
[----:B------:R-:W0:Y:S01]  /*5c770*/  LDCU UR5, c[0x0][0x39c] ;  /* 0x00007380ff0577ac */ /* 0x000e220008000800 */
[----:B-1----:R-:W-:-:S03]  /*5c780*/  VIADD R22, R27, 0x1e ;  /* 0x0000001e1b167836 */ /* 0x002fc60000000000 */
[----:B------:R1:W-:Y:S02]  /*5c790*/  @P5 STG.E.U16 desc[UR12][R6.64], R0 ;  /* 0x0000000006005986 */ /* 0x0003e4000c10150c */
[----:B------:R-:W-:Y:S01]  /*5c7a0*/  ISETP.GE.AND P1, PT, R22, UR50, PT ;  /* 0x0000003216007c0c */ /* 0x000fe2000bf26270 */
[----:B------:R-:W-:Y:S01]  /*5c7b0*/  VIADD R22, R3, UR30 ;  /* 0x0000001e03167c36 */ /* 0x000fe20008000000 */
[----:B------:R-:W-:Y:S01]  /*5c7c0*/  ISETP.LT.AND P5, PT, R28, UR10, !P0 ;  /* 0x0000000a1c007c0c */ /* 0x000fe2000c7a1270 */
[----:B------:R-:W-:Y:S02]  /*5c7d0*/  VIADD R25, R27, 0x20 ;  /* 0x000000201b197836 */ /* 0x000fe40000000000 */
[C---:B------:R-:W-:Y:S02]  /*5c7e0*/  VIADD R3, R22.reuse, UR30 ;  /* 0x0000001e16037c36 */ /* 0x040fe40008000000 */
[----:B-1----:R-:W-:Y:S01]  /*5c7f0*/  IMAD.WIDE R6, R22, 0x2, R20 ;  /* 0x0000000216067825 */ /* 0x002fe200078e0214 */
[----:B------:R-:W-:Y:S01]  /*5c800*/  PRMT R0, R26, 0x7632, R0 ;  /* 0x000076321a007816 */ /* 0x000fe20000000000 */
[----:B------:R-:W1:Y:S02]  /*5c810*/  LDCU UR10, c[0x0][0x39c] ;  /* 0x00007380ff0a77ac */ /* 0x000e640008000800 */
[----:B------:R-:W-:Y:S01]  /*5c820*/  IMAD.WIDE R22, R22, 0x2, R4 ;  /* 0x0000000216167825 */ /* 0x000fe200078e0204 */
[----:B------:R0:W-:Y:S01]  /*5c830*/  @P3 STG.E.U16 desc[UR12][R6.64], R26 ;  /* 0x0000001a06003986 */ /* 0x0001e2000c10150c */
[----:B------:R-:W-:Y:S01]  /*5c840*/  ISETP.LT.AND P0, PT, R29, UR8, !P0 ;  /* 0x000000081d007c0c */ /* 0x000fe2000c701270 */
[----:B------:R-:W1:Y:S02]  /*5c850*/  LDCU UR8, c[0x0][0x39c] ;  /* 0x00007380ff0877ac */ /* 0x000e640008000800 */
[----:B------:R2:W-:Y:S01]  /*5c860*/  @P6 STG.E.U16 desc[UR12][R22.64], R0 ;  /* 0x0000000016006986 */ /* 0x0005e2000c10150c */
[----:B------:R-:W-:-:S02]  /*5c870*/  ISETP.LT.AND P6, PT, R28, UR51, !P4 ;  /* 0x000000331c007c0c */ /* 0x000fc4000e7c1270 */
[----:B------:R-:W-:Y:S01]  /*5c880*/  ISETP.GE.AND P3, PT, R24, UR49, PT ;  /* 0x0000003118007c0c */ /* 0x000fe2000bf66270 */
[----:B0-----:R-:W-:Y:S01]  /*5c890*/  IMAD.WIDE R6, R3, 0x2, R20 ;  /* 0x0000000203067825 */ /* 0x001fe200078e0214 */
[----:B------:R-:W-:-:S03]  /*5c8a0*/  PRMT R24, R11, 0x7632, R24 ;  /* 0x000076320b187816 */ /* 0x000fc60000000018 */
[----:B--2---:R-:W-:Y:S01]  /*5c8b0*/  VIADD R0, R3, UR30 ;  /* 0x0000001e03007c36 */ /* 0x004fe20008000000 */
[----:B------:R0:W-:Y:S03]  /*5c8c0*/  @P5 STG.E.U16 desc[UR12][R6.64], R11 ;  /* 0x0000000b06005986 */ /* 0x0001e6000c10150c */
[----:B------:R-:W-:Y:S01]  /*5c8d0*/  IMAD.WIDE R22, R0, 0x2, R20 ;  /* 0x0000000200167825 */ /* 0x000fe200078e0214 */
[----:B------:R-:W-:Y:S01]  /*5c8e0*/  ISETP.LT.AND P4, PT, R29, UR4, !P4 ;  /* 0x000000041d007c0c */ /* 0x000fe2000e781270 */
[----:B------:R-:W2:Y:S02]  /*5c8f0*/  LDCU UR4, c[0x0][0x39c] ;  /* 0x00007380ff0477ac */ /* 0x000ea40008000800 */
[----:B0-----:R-:W-:-:S05]  /*5c900*/  IMAD.WIDE R6, R3, 0x2, R4 ;  /* 0x0000000203067825 */ /* 0x001fca00078e0204 */
[----:B------:R0:W-:Y:S04]  /*5c910*/  @P0 STG.E.U16 desc[UR12][R6.64], R24 ;  /* 0x0000001806000986 */ /* 0x0001e8000c10150c */
[----:B------:R1:W-:Y:S01]  /*5c920*/  @P6 STG.E.U16 desc[UR12][R22.64], R10 ;  /* 0x0000000a16006986 */ /* 0x0003e2000c10150c */
[----:B------:R-:W-:Y:S01]  /*5c930*/  ISETP.LT.AND P6, PT, R28, UR16, !P1 ;  /* 0x000000101c007c0c */ /* 0x000fe2000cfc1270 */
[----:B------:R-:W-:Y:S01]  /*5c940*/  VIADD R3, R0, UR30 ;  /* 0x0000001e00037c36 */ /* 0x000fe20008000000 */
[----:B------:R-:W-:Y:S01]  /*5c950*/  ISETP.LT.AND P1, PT, R29, UR6, !P1 ;  /* 0x000000061d007c0c */ /* 0x000fe2000cf21270 */
[----:B------:R-:W2:Y:S01]  /*5c960*/  LDCU UR6, c[0x0][0x39c] ;  /* 0x00007380ff0677ac */ /* 0x000ea20008000800 */
[----:B0-----:R-:W-:Y:S01]  /*5c970*/  PRMT R24, R10, 0x7632, R24 ;  /* 0x000076320a187816 */ /* 0x001fe20000000018 */
[----:B------:R-:W-:Y:S01]  /*5c980*/  IMAD.WIDE R6, R0, 0x2, R4 ;  /* 0x0000000200067825 */ /* 0x000fe200078e0204 */
[----:B------:R-:W-:Y:S01]  /*5c990*/  ISETP.GE.AND P5, PT, R25, UR26, PT ;  /* 0x0000001a19007c0c */ /* 0x000fe2000bfa6270 */
[----:B------:R-:W0:Y:S02]  /*5c9a0*/  LDCU UR16, c[0x0][0x398] ;  /* 0x00007300ff1077ac */ /* 0x000e240008000800 */
[----:B-1----:R-:W-:Y:S01]  /*5c9b0*/  VIADD R22, R27, 0x21 ;  /* 0x000000211b167836 */ /* 0x002fe20000000000 */
[----:B------:R1:W-:Y:S01]  /*5c9c0*/  @P4 STG.E.U16 desc[UR12][R6.64], R24 ;  /* 0x0000001806004986 */ /* 0x0003e2000c10150c */
[----:B------:R-:W-:Y:S01]  /*5c9d0*/  PRMT R0, R9, 0x7632, R0 ;  /* 0x0000763209007816 */ /* 0x000fe20000000000 */
[----:B------:R-:W0:Y:S02]  /*5c9e0*/  LDCU UR26, c[0x0][0x398] ;  /* 0x00007300ff1a77ac */ /* 0x000e240008000800 */
[----:B------:R-:W-:Y:S01]  /*5c9f0*/  ISETP.GE.AND P0, PT, R22, UR28, PT ;  /* 0x0000001c16007c0c */ /* 0x000fe2000bf06270 */
[C---:B------:R-:W-:Y:S01]  /*5ca00*/  IMAD.WIDE R22, R3.reuse, 0x2, R20 ;  /* 0x0000000203167825 */ /* 0x040fe200078e0214 */
[----:B------:R-:W2:Y:S01]  /*5ca10*/  LDL.LU R25, [R1+0xd0] ;  /* 0x0000d00001197983 */ /* 0x000ea20000300800 */
[----:B------:R-:W0:Y:S03]  /*5ca20*/  LDCU UR28, c[0x0][0x398] ;  /* 0x00007300ff1c77ac */ /* 0x000e260008000800 */
[----:B------:R3:W-:Y:S01]  /*5ca30*/  @P6 STG.E.U16 desc[UR12][R22.64], R9 ;  /* 0x0000000916006986 */ /* 0x0007e2000c10150c */
[----:B------:R-:W-:Y:S01]  /*5ca40*/  ISETP.LT.AND P6, PT, R28, UR14, !P3 ;  /* 0x0000000e1c007c0c */ /* 0x000fe2000dfc1270 */
[----:B-1----:R-:W-:Y:S01]  /*5ca50*/  IMAD.WIDE R6, R3, 0x2, R4 ;  /* 0x0000000203067825 */ /* 0x002fe200078e0204 */
[----:B------:R-:W-:Y:S01]  /*5ca60*/  ISETP.LT.AND P3, PT, R29, UR20, !P3 ;  /* 0x000000141d007c0c */ /* 0x000fe2000df61270 */
[----:B------:R-:W2:Y:S01]  /*5ca70*/  LDL.LU R26, [R1+0xd4] ;  /* 0x0000d400011a7983 */ /* 0x000ea20000300800 */
[----:B------:R-:W-:Y:S01]  /*5ca80*/  PRMT R24, R8, 0x7632, R24 ;  /* 0x0000763208187816 */ /* 0x000fe20000000018 */
[----:B------:R-:W1:Y:S01]  /*5ca90*/  LDCU UR14, c[0x0][0x39c] ;  /* 0x00007380ff0e77ac */ /* 0x000e620008000800 */
[----:B---3--:R-:W-:Y:S01]  /*5caa0*/  VIADD R22, R27, 0x22 ;  /* 0x000000221b167836 */ /* 0x008fe20000000000 */
[----:B------:R3:W-:Y:S01]  /*5cab0*/  @P1 STG.E.U16 desc[UR12][R6.64], R0 ;  /* 0x0000000006001986 */ /* 0x0007e2000c10150c */
[----:B------:R-:W0:Y:S03]  /*5cac0*/  LDCU UR20, c[0x0][0x398] ;  /* 0x00007300ff1477ac */ /* 0x000e260008000800 */
[----:B------:R-:W-:Y:S01]  /*5cad0*/  ISETP.GE.AND P4, PT, R22, UR33, PT ;  /* 0x0000002116007c0c */ /* 0x000fe2000bf86270 */
[----:B------:R-:W-:Y:S01]  /*5cae0*/  VIADD R22, R3, UR30 ;  /* 0x0000001e03167c36 */ /* 0x000fe20008000000 */
[----:B------:R-:W2:Y:S01]  /*5caf0*/  LDL.LU R11, [R1+0xf8] ;  /* 0x0000f800010b7983 */ /* 0x000ea20000300800 */
[----:B------:R-:W-:Y:S01]  /*5cb00*/  ISETP.LT.AND P1, PT, R28, UR35, !P5 ;  /* 0x000000231c007c0c */ /* 0x000fe2000ef21270 */
[----:B------:R-:W0:Y:S01]  /*5cb10*/  LDCU UR33, c[0x0][0x398] ;  /* 0x00007300ff2177ac */ /* 0x000e220008000800 */
[C---:B------:R-:W-:Y:S01]  /*5cb20*/  VIADD R3, R22.reuse, UR30 ;  /* 0x0000001e16037c36 */ /* 0x040fe20008000000 */
[----:B------:R-:W2:Y:S01]  /*5cb30*/  LDL.LU R10, [R1+0xd8] ;  /* 0x0000d800010a7983 */ /* 0x000ea20000300800 */
[C---:B---3--:R-:W-:Y:S01]  /*5cb40*/  IMAD.WIDE R6, R22.reuse, 0x2, R20 ;  /* 0x0000000216067825 */ /* 0x048fe200078e0214 */
[----:B------:R-:W3:Y:S02]  /*5cb50*/  LDCU UR35, c[0x0][0x398] ;  /* 0x00007300ff2377ac */ /* 0x000ee40008000800 */
[----:B------:R-:W2:Y:S01]  /*5cb60*/  LDL.LU R9, [R1+0xfc] ;  /* 0x0000fc0001097983 */ /* 0x000ea20000300800 */
[----:B------:R-:W-:-:S03]  /*5cb70*/  IMAD.WIDE R22, R22, 0x2, R4 ;  /* 0x0000000216167825 */ /* 0x000fc600078e0204 */
[----:B------:R0:W-:Y:S04]  /*5cb80*/  @P6 STG.E.U16 desc[UR12][R6.64], R8 ;  /* 0x0000000806006986 */ /* 0x0001e8000c10150c */
[----:B------:R1:W-:Y:S04]  /*5cb90*/  @P3 STG.E.U16 desc[UR12][R22.64], R24 ;  /* 0x0000001816003986 */ /* 0x0003e8000c10150c */
[----:B0-----:R-:W2:Y:S04]  /*5cba0*/  LDL.LU R8, [R1+0xdc] ;  /* 0x0000dc0001087983 */ /* 0x001ea80000300800 */
[----:B-1----:R-:W2:Y:S01]  /*5cbb0*/  LDL.LU R23, [R1+0xf0] ;  /* 0x0000f00001177983 */ /* 0x002ea20000300800 */
[----:B------:R-:W-:Y:S01]  /*5cbc0*/  IMAD.WIDE R6, R3, 0x2, R20 ;  /* 0x0000000203067825 */ /* 0x000fe200078e0214 */
[----:B------:R-:W-:Y:S01]  /*5cbd0*/  ISETP.LT.AND P5, PT, R29, UR22, !P5 ;  /* 0x000000161d007c0c */ /* 0x000fe2000efa1270 */
[----:B------:R-:W0:Y:S02]  /*5cbe0*/  LDCU UR22, c[0x0][0x398] ;  /* 0x00007300ff1677ac */ /* 0x000e240008000800 */
[----:B------:R-:W-:-:S02]  /*5cbf0*/  VIADD R0, R27, 0x23 ;  /* 0x000000231b007836 */ /* 0x000fc40000000000 */
[----:B------:R-:W-:-:S03]  /*5cc00*/  VIADD R22, R27, 0x24 ;  /* 0x000000241b167836 */ /* 0x000fc60000000000 */
[----:B------:R-:W-:Y:S01]  /*5cc10*/  ISETP.GE.AND P6, PT, R0, UR7, PT ;  /* 0x0000000700007c0c */ /* 0x000fe2000bfc6270 */
[----:B------:R-:W-:Y:S01]  /*5cc20*/  VIADD R0, R3, UR30 ;  /* 0x0000001e03007c36 */ /* 0x000fe20008000000 */
[----:B------:R-:W-:Y:S01]  /*5cc30*/  ISETP.GE.AND P3, PT, R22, UR18, PT ;  /* 0x0000001216007c0c */ /* 0x000fe2000bf66270 */
[----:B------:R-:W1:Y:S01]  /*5cc40*/  LDCU UR7, c[0x0][0x39c] ;  /* 0x00007380ff0777ac */ /* 0x000e620008000800 */
[----:B------:R-:W0:Y:S01]  /*5cc50*/  LDCU UR18, c[0x0][0x398] ;  /* 0x00007300ff1277ac */ /* 0x000e220008000800 */
[----:B--2---:R2:W-:Y:S01]  /*5cc60*/  @P1 STG.E.U16 desc[UR12][R6.64], R23 ;  /* 0x0000001706001986 */ /* 0x0045e2000c10150c */
[----:B------:R-:W-:Y:S01]  /*5cc70*/  ISETP.LT.AND P1, PT, R28, UR41, !P0 ;  /* 0x000000291c007c0c */ /* 0x000fe2000c721270 */
[----:B------:R-:W0:Y:S01]  /*5cc80*/  LDCU UR41, c[0x0][0x398] ;  /* 0x00007300ff2977ac */ /* 0x000e220008000800 */
[----:B------:R-:W-:Y:S01]  /*5cc90*/  PRMT R24, R23, 0x7632, R24 ;  /* 0x0000763217187816 */ /* 0x000fe20000000018 */
[----:B--2---:R-:W-:-:S04]  /*5cca0*/  IMAD.WIDE R6, R3, 0x2, R4 ;  /* 0x0000000203067825 */ /* 0x004fc800078e0204 */
[----:B------:R-:W-:Y:S01]  /*5ccb0*/  IMAD.WIDE R22, R0, 0x2, R20 ;  /* 0x0000000200167825 */ /* 0x000fe200078e0214 */
[----:B------:R2:W-:Y:S05]  /*5ccc0*/  @P5 STG.E.U16 desc[UR12][R6.64], R24 ;  /* 0x0000001806005986 */ /* 0x0005ea000c10150c */
[----:B------:R0:W-:Y:S01]  /*5ccd0*/  @P1 STG.E.U16 desc[UR12][R22.64], R25 ;  /* 0x0000001916001986 */ /* 0x0001e2000c10150c */
[----:B--2---:R-:W-:Y:S01]  /*5cce0*/  PRMT R24, R25, 0x7632, R24 ;  /* 0x0000763219187816 */ /* 0x004fe20000000018 */
[----:B0-----:R-:W-:-:S05]  /*5ccf0*/  VIADD R25, R27, 0x25 ;  /* 0x000000251b197836 */ /* 0x001fca0000000000 */
[----:B------:R-:W-:Y:S02]  /*5cd00*/  ISETP.GE.AND P1, PT, R25, UR34, PT ;  /* 0x0000002219007c0c */ /* 0x000fe4000bf26270 */
[C---:B------:R-:W-:Y:S01]  /*5cd10*/  ISETP.LT.AND P0, PT, R29.reuse, UR43, !P0 ;  /* 0x0000002b1d007c0c */ /* 0x040fe2000c701270 */
[----:B------:R-:W2:Y:S01]  /*5cd20*/  LDL.LU R25, [R1+0xf4] ;  /* 0x0000f40001197983 */ /* 0x000ea20000300800 */
[----:B------:R-:W-:Y:S01]  /*5cd30*/  ISETP.LT.AND P5, PT, R28, UR39, !P4 ;  /* 0x000000271c007c0c */ /* 0x000fe2000e7a1270 */
[C---:B------:R-:W-:Y:S02]  /*5cd40*/  VIADD R3, R0.reuse, UR30 ;  /* 0x0000001e00037c36 */ /* 0x040fe40008000000 */
[----:B------:R-:W-:Y:S01]  /*5cd50*/  IMAD.WIDE R6, R0, 0x2, R4 ;  /* 0x0000000200067825 */ /* 0x000fe200078e0204 */
[----:B------:R-:W-:Y:S01]  /*5cd60*/  ISETP.LT.AND P4, PT, R29, UR42, !P4 ;  /* 0x0000002a1d007c0c */ /* 0x000fe2000e781270 */
[----:B------:R-:W0:Y:S02]  /*5cd70*/  LDCU UR39, c[0x0][0x398] ;  /* 0x00007300ff2777ac */ /* 0x000e240008000800 */
[C---:B------:R-:W-:Y:S01]  /*5cd80*/  IMAD.WIDE R22, R3.reuse, 0x2, R20 ;  /* 0x0000000203167825 */ /* 0x040fe200078e0214 */
[----:B------:R-:W0:Y:S03]  /*5cd90*/  LDCU UR34, c[0x0][0x398] ;  /* 0x00007300ff2277ac */ /* 0x000e260008000800 */
[----:B------:R1:W-:Y:S01]  /*5cda0*/  @P0 STG.E.U16 desc[UR12][R6.64], R24 ;  /* 0x0000001806000986 */ /* 0x0003e2000c10150c */
[----:B------:R-:W0:Y:S01]  /*5cdb0*/  LDCU UR42, c[0x0][0x398] ;  /* 0x00007300ff2a77ac */ /* 0x000e220008000800 */
[----:B------:R-:W0:Y:S01]  /*5cdc0*/  LDCU UR43, c[0x0][0x398] ;  /* 0x00007300ff2b77ac */ /* 0x000e220008000800 */
[----:B-1----:R-:W-:-:S04]  /*5cdd0*/  IMAD.WIDE R6, R3, 0x2, R4 ;  /* 0x0000000203067825 */ /* 0x002fc800078e0204 */
[----:B------:R-:W-:-:S04]  /*5cde0*/  VIADD R24, R3, UR30 ;  /* 0x0000001e03187c36 */ /* 0x000fc80008000000 */
[----:B------:R-:W-:Y:S01]  /*5cdf0*/  VIADD R3, R24, UR30 ;  /* 0x0000001e18037c36 */ /* 0x000fe20008000000 */
[----:B--2---:R1:W-:Y:S01]  /*5ce00*/  @P5 STG.E.U16 desc[UR12][R22.64], R25 ;  /* 0x0000001916005986 */ /* 0x0043e2000c10150c */
[----:B------:R-:W-:Y:S01]  /*5ce10*/  ISETP.LT.AND P5, PT, R28, UR40, !P6 ;  /* 0x000000281c007c0c */ /* 0x000fe2000f7a1270 */
[----:B------:R-:W2:Y:S01]  /*5ce20*/  LDCU UR40, c[0x0][0x398] ;  /* 0x00007300ff2877ac */ /* 0x000ea20008000800 */
[----:B------:R-:W-:Y:S02]  /*5ce30*/  ISETP.LT.AND P6, PT, R29, UR36, !P6 ;  /* 0x000000241d007c0c */ /* 0x000fe4000f7c1270 */
[----:B------:R-:W-:Y:S01]  /*5ce40*/  PRMT R0, R25, 0x7632, R0 ;  /* 0x0000763219007816 */ /* 0x000fe20000000000 */
[----:B------:R-:W0:Y:S01]  /*5ce50*/  LDCU UR36, c[0x0][0x398] ;  /* 0x00007300ff2477ac */ /* 0x000e220008000800 */
[----:B-1----:R-:W-:-:S03]  /*5ce60*/  VIADD R22, R27, 0x26 ;  /* 0x000000261b167836 */ /* 0x002fc60000000000 */
[----:B------:R1:W-:Y:S01]  /*5ce70*/  @P4 STG.E.U16 desc[UR12][R6.64], R0 ;  /* 0x0000000006004986 */ /* 0x0003e2000c10150c */
[----:B----4-:R-:W-:Y:S01]  /*5ce80*/  ISETP.LT.AND P4, PT, R28, UR44, !P3 ;  /* 0x0000002c1c007c0c */ /* 0x010fe2000df81270 */
[----:B------:R-:W4:Y:S01]  /*5ce90*/  LDCU UR44, c[0x0][0x398] ;  /* 0x00007300ff2c77ac */ /* 0x000f220008000800 */
[----:B------:R-:W-:Y:S01]  /*5cea0*/  ISETP.GE.AND P0, PT, R22, UR15, PT ;  /* 0x0000000f16007c0c */ /* 0x000fe2000bf06270 */
[----:B------:R-:W-:Y:S01]  /*5ceb0*/  IMAD.WIDE R22, R24, 0x2, R20 ;  /* 0x0000000218167825 */ /* 0x000fe200078e0214 */
[----:B------:R-:W-:Y:S01]  /*5cec0*/  ISETP.LT.AND P3, PT, R29, UR37, !P3 ;  /* 0x000000251d007c0c */ /* 0x000fe2000df61270 */
[----:B------:R-:W0:Y:S01]  /*5ced0*/  LDCU UR15, c[0x0][0x39c] ;  /* 0x00007380ff0f77ac */ /* 0x000e220008000800 */
[----:B-1----:R-:W-:Y:S01]  /*5cee0*/  PRMT R0, R26, 0x7632, R0 ;  /* 0x000076321a007816 */ /* 0x002fe20000000000 */
[----:B------:R-:W-:Y:S01]  /*5cef0*/  IMAD.WIDE R6, R24, 0x2, R4 ;  /* 0x0000000218067825 */ /* 0x000fe200078e0204 */
[----:B------:R1:W-:Y:S01]  /*5cf00*/  @P5 STG.E.U16 desc[UR12][R22.64], R26 ;  /* 0x0000001a16005986 */ /* 0x0003e2000c10150c */
[----:B------:R-:W-:Y:S01]  /*5cf10*/  IADD3 R25, PT, PT, R27, 0x27, RZ ;  /* 0x000000271b197810 */ /* 0x000fe20007ffe0ff */
[----:B------:R-:W0:Y:S02]  /*5cf20*/  LDCU UR37, c[0x0][0x398] ;  /* 0x00007300ff2577ac */ /* 0x000e240008000800 */
[----:B------:R2:W-:Y:S01]  /*5cf30*/  @P6 STG.E.U16 desc[UR12][R6.64], R0 ;  /* 0x0000000006006986 */ /* 0x0005e2000c10150c */
[----:B------:R-:W-:Y:S01]  /*5cf40*/  ISETP.LT.AND P6, PT, R28, UR24, !P1 ;  /* 0x000000181c007c0c */ /* 0x000fe2000cfc1270 */
[----:B------:R-:W0:Y:S01]  /*5cf50*/  LDCU UR24, c[0x0][0x398] ;  /* 0x00007300ff1877ac */ /* 0x000e220008000800 */
[----:B------:R-:W-:Y:S01]  /*5cf60*/  PRMT R24, R11, 0x7632, R24 ;  /* 0x000076320b187816 */ /* 0x000fe20000000018 */
[----:B-1----:R-:W-:-:S04]  /*5cf70*/  IMAD.WIDE R22, R3, 0x2, R20 ;  /* 0x0000000203167825 */ /* 0x002fc800078e0214 */
[C---:B--2---:R-:W-:Y:S01]  /*5cf80*/  VIADD R0, R3.reuse, UR30 ;  /* 0x0000001e03007c36 */ /* 0x044fe20008000000 */
[----:B------:R1:W-:Y:S01]  /*5cf90*/  @P4 STG.E.U16 desc[UR12][R22.64], R11 ;  /* 0x0000000b16004986 */ /* 0x0003e2000c10150c */
[----:B------:R-:W-:Y:S01]  /*5cfa0*/  IMAD.WIDE R6, R3, 0x2, R4 ;  /* 0x0000000203067825 */ /* 0x000fe200078e0204 */
[----:B------:R-:W-:Y:S01]  /*5cfb0*/  ISETP.LT.AND P1, PT, R29, UR38, !P1 ;  /* 0x000000261d007c0c */ /* 0x000fe2000cf21270 */
[----:B------:R-:W2:Y:S03]  /*5cfc0*/  LDCU UR38, c[0x0][0x398] ;  /* 0x00007300ff2677ac */ /* 0x000ea60008000800 */
[----:B------:R0:W-:Y:S01]  /*5cfd0*/  @P3 STG.E.U16 desc[UR12][R6.64], R24 ;  /* 0x0000001806003986 */ /* 0x0001e2000c10150c */
[----:B-1----:R-:W-:-:S05]  /*5cfe0*/  IMAD.WIDE R22, R0, 0x2, R20 ;  /* 0x0000000200167825 */ /* 0x002fca00078e0214 */
[----:B------:R1:W-:Y:S01]  /*5cff0*/  @P6 STG.E.U16 desc[UR12][R22.64], R10 ;  /* 0x0000000a16006986 */ /* 0x0003e2000c10150c */
[----:B------:R-:W-:Y:S01]  /*5d000*/  ISETP.LT.AND P6, PT, R28, UR45, !P0 ;  /* 0x0000002d1c007c0c */ /* 0x000fe2000c7c1270 */
[----:B------:R-:W-:Y:S01]  /*5d010*/  VIADD R3, R0, UR30 ;  /* 0x0000001e00037c36 */ /* 0x000fe20008000000 */
[----:B0-----:R-:W-:Y:S01]  /*5d020*/  PRMT R24, R10, 0x7632, R24 ;  /* 0x000076320a187816 */ /* 0x001fe20000000018 */
[----:B------:R-:W-:Y:S01]  /*5d030*/  IMAD.WIDE R6, R0, 0x2, R4 ;  /* 0x0000000200067825 */ /* 0x000fe200078e0204 */
[----:B------:R-:W-:-:S03]  /*5d040*/  ISETP.LT.AND P0, PT, R29, UR46, !P0 ;  /* 0x0000002e1d007c0c */ /* 0x000fc6000c701270 */
[----:B-1----:R-:W-:Y:S01]  /*5d050*/  VIADD R22, R27, 0x29 ;  /* 0x000000291b167836 */ /* 0x002fe20000000000 */
[----:B------:R-:W-:-:S04]  /*5d060*/  ISETP.GE.AND P5, PT, R25, UR5, PT ;  /* 0x0000000519007c0c */ /* 0x000fc8000bfa6270 */
[----:B------:R-:W-:Y:S01]  /*5d070*/  ISETP.GE.AND P3, PT, R22, UR4, PT ;  /* 0x0000000416007c0c */ /* 0x000fe2000bf66270 */
[----:B------:R-:W-:Y:S01]  /*5d080*/  IMAD.WIDE R22, R3, 0x2, R20 ;  /* 0x0000000203167825 */ /* 0x000fe200078e0214 */
[----:B------:R0:W-:Y:S01]  /*5d090*/  @P1 STG.E.U16 desc[UR12][R6.64], R24 ;  /* 0x0000001806001986 */ /* 0x0001e2000c10150c */
[----:B------:R-:W-:Y:S01]  /*5d0a0*/  PRMT R0, R9, 0x7632, R0 ;  /* 0x0000763209007816 */ /* 0x000fe20000000000 */
[----:B------:R-:W1:Y:S01]  /*5d0b0*/  LDCU UR5, c[0x0][0x39c] ;  /* 0x00007380ff0577ac */ /* 0x000e620008000800 */
[----:B------:R-:W-:Y:S01]  /*5d0c0*/  VIADD R25, R27, 0x28 ;  /* 0x000000281b197836 */ /* 0x000fe20000000000 */
[----:B------:R2:W-:Y:S01]  /*5d0d0*/  @P6 STG.E.U16 desc[UR12][R22.64], R9 ;  /* 0x0000000916006986 */ /* 0x0005e2000c10150c */
[----:B------:R-:W-:Y:S01]  /*5d0e0*/  ISETP.LT.AND P6, PT, R28, UR47, !P5 ;  /* 0x0000002f1c007c0c */ /* 0x000fe2000efc1270 */
[----:B------:R-:W1:Y:S01]  /*5d0f0*/  LDCU UR4, c[0x0][0x39c] ;  /* 0x00007380ff0477ac */ /* 0x000e620008000800 */
[----:B------:R-:W-:Y:S02]  /*5d100*/  ISETP.LT.AND P5, PT, R29, UR48, !P5 ;  /* 0x000000301d007c0c */ /* 0x000fe4000efa1270 */
[----:B------:R-:W-:Y:S01]  /*5d110*/  ISETP.GE.AND P4, PT, R25, UR8, PT ;  /* 0x0000000819007c0c */ /* 0x000fe2000bf86270 */
[C---:B------:R-:W-:Y:S01]  /*5d120*/  VIADD R25, R3.reuse, UR30 ;  /* 0x0000001e03197c36 */ /* 0x040fe20008000000 */
[----:B------:R-:W1:Y:S01]  /*5d130*/  LDCU UR8, c[0x0][0x39c] ;  /* 0x00007380ff0877ac */ /* 0x000e620008000800 */
[----:B0-----:R-:W-:-:S04]  /*5d140*/  IMAD.WIDE R6, R3, 0x2, R4 ;  /* 0x0000000203067825 */ /* 0x001fc800078e0204 */
[----:B--2---:R-:W-:Y:S01]  /*5d150*/  VIADD R22, R27, 0x2a ;  /* 0x0000002a1b167836 */ /* 0x004fe20000000000 */
[----:B------:R0:W-:Y:S01]  /*5d160*/  @P0 STG.E.U16 desc[UR12][R6.64], R0 ;  /* 0x0000000006000986 */ /* 0x0001e2000c10150c */
[C---:B------:R-:W-:Y:S01]  /*5d170*/  VIADD R3, R25.reuse, UR30 ;  /* 0x0000001e19037c36 */ /* 0x040fe20008000000 */
[----:B------:R-:W-:Y:S02]  /*5d180*/  PRMT R24, R8, 0x7632, R24 ;  /* 0x0000763208187816 */ /* 0x000fe40000000018 */
[----:B------:R-:W-:Y:S01]  /*5d190*/  ISETP.GE.AND P1, PT, R22, UR6, PT ;  /* 0x0000000616007c0c */ /* 0x000fe2000bf26270 */
[----:B------:R-:W-:-:S04]  /*5d1a0*/  IMAD.WIDE R22, R25, 0x2, R20 ;  /* 0x0000000219167825 */ /* 0x000fc800078e0214 */
[----:B0-----:R-:W-:Y:S01]  /*5d1b0*/  IMAD.WIDE R6, R25, 0x2, R4 ;  /* 0x0000000219067825 */ /* 0x001fe200078e0204 */
[C---:B------:R-:W-:Y:S01]  /*5d1c0*/  ISETP.LT.AND P0, PT, R28.reuse, UR16, !P4 ;  /* 0x000000101c007c0c */ /* 0x040fe2000e701270 */
[----:B------:R-:W2:Y:S01]  /*5d1d0*/  LDL.LU R25, [R1+0xe0] ;  /* 0x0000e00001197983 */ /* 0x000ea20000300800 */
[----:B------:R-:W0:Y:S03]  /*5d1e0*/  LDCU UR6, c[0x0][0x39c] ;  /* 0x00007380ff0677ac */ /* 0x000e260008000800 */
[----:B------:R-:W2:Y:S01]  /*5d1f0*/  LDL.LU R26, [R1+0xe4] ;  /* 0x0000e400011a7983 */ /* 0x000ea20000300800 */
[----:B------:R-:W-:Y:S01]  /*5d200*/  VIADD R0, R27, 0x2b ;  /* 0x0000002b1b007836 */ /* 0x000fe20000000000 */
[----:B------:R-:W0:Y:S02]  /*5d210*/  LDCU UR16, c[0x0][0x398] ;  /* 0x00007300ff1077ac */ /* 0x000e240008000800 */
[----:B------:R-:W2:Y:S04]  /*5d220*/  LDL.LU R11, [R1+0x108] ;  /* 0x00010800010b7983 */ /* 0x000ea80000300800 */
[----:B------:R-:W2:Y:S04]  /*5d230*/  LDL.LU R10, [R1+0xe8] ;  /* 0x0000e800010a7983 */ /* 0x000ea80000300800 */
[----:B------:R0:W-:Y:S04]  /*5d240*/  @P6 STG.E.U16 desc[UR12][R22.64], R8 ;  /* 0x0000000816006986 */ /* 0x0001e8000c10150c */
[----:B------:R-:W2:Y:S04]  /*5d250*/  LDL.LU R9, [R1+0x10c] ;  /* 0x00010c0001097983 */ /* 0x000ea80000300800 */
[----:B------:R1:W-:Y:S04]  /*5d260*/  @P5 STG.E.U16 desc[UR12][R6.64], R24 ;  /* 0x0000001806005986 */ /* 0x0003e8000c10150c */
[----:B0-----:R-:W2:Y:S04]  /*5d270*/  LDL.LU R8, [R1+0xec] ;  /* 0x0000ec0001087983 */ /* 0x001ea80000300800 */
[----:B-1----:R-:W2:Y:S01]  /*5d280*/  LDL.LU R7, [R1+0x100] ;  /* 0x0001000001077983 */ /* 0x002ea20000300800 */
[----:B------:R-:W-:Y:S01]  /*5d290*/  IMAD.WIDE R22, R3, 0x2, R20 ;  /* 0x0000000203167825 */ /* 0x000fe200078e0214 */
[----:B------:R-:W-:Y:S01]  /*5d2a0*/  ISETP.LT.AND P4, PT, R29, UR26, !P4 ;  /* 0x0000001a1d007c0c */ /* 0x000fe2000e781270 */
[----:B------:R-:W0:Y:S01]  /*5d2b0*/  LDCU UR26, c[0x0][0x398] ;  /* 0x00007300ff1a77ac */ /* 0x000e220008000800 */
[----:B------:R-:W-:-:S02]  /*5d2c0*/  ISETP.LT.AND P5, PT, R28, UR28, !P3 ;  /* 0x0000001c1c007c0c */ /* 0x000fc4000dfa1270 */
[----:B------:R-:W-:Y:S01]  /*5d2d0*/  ISETP.GE.AND P6, PT, R0, UR7, PT ;  /* 0x0000000700007c0c */ /* 0x000fe2000bfc6270 */
[----:B------:R-:W-:Y:S01]  /*5d2e0*/  VIADD R0, R3, UR30 ;  /* 0x0000001e03007c36 */ /* 0x000fe20008000000 */
[----:B--2---:R1:W-:Y:S01]  /*5d2f0*/  @P0 STG.E.U16 desc[UR12][R22.64], R7 ;  /* 0x0000000716000986 */ /* 0x0043e2000c10150c */
[----:B------:R-:W-:Y:S01]  /*5d300*/  PRMT R24, R7, 0x7632, R24 ;  /* 0x0000763207187816 */ /* 0x000fe20000000018 */
[----:B------:R-:W2:Y:S01]  /*5d310*/  LDCU UR7, c[0x0][0x39c] ;  /* 0x00007380ff0777ac */ /* 0x000ea20008000800 */
[----:B------:R-:W0:Y:S01]  /*5d320*/  LDCU UR28, c[0x0][0x398] ;  /* 0x00007300ff1c77ac */ /* 0x000e220008000800 */
[----:B-1----:R-:W-:Y:S02]  /*5d330*/  VIADD R22, R27, 0x2c ;  /* 0x0000002c1b167836 */ /* 0x002fe40000000000 */
[----:B------:R-:W-:-:S03]  /*5d340*/  IMAD.WIDE R6, R3, 0x2, R4 ;  /* 0x0000000203067825 */ /* 0x000fc600078e0204 */
[----:B------:R-:W-:Y:S01]  /*5d350*/  ISETP.GE.AND P0, PT, R22, UR10, PT ;  /* 0x0000000a16007c0c */ /* 0x000fe2000bf06270 */
[C---:B------:R-:W-:Y:S01]  /*5d360*/  IMAD.WIDE R22, R0.reuse, 0x2, R20 ;  /* 0x0000000200167825 */ /* 0x040fe200078e0214 */
[----:B------:R1:W-:Y:S01]  /*5d370*/  @P4 STG.E.U16 desc[UR12][R6.64], R24 ;  /* 0x0000001806004986 */ /* 0x0003e2000c10150c */
[----:B------:R-:W-:Y:S01]  /*5d380*/  ISETP.LT.AND P3, PT, R29, UR33, !P3 ;  /* 0x000000211d007c0c */ /* 0x000fe2000df61270 */
[----:B------:R-:W0:Y:S02]  /*5d390*/  LDCU UR10, c[0x0][0x39c] ;  /* 0x00007380ff0a77ac */ /* 0x000e240008000800 */
[----:B------:R2:W-:Y:S01]  /*5d3a0*/  @P5 STG.E.U16 desc[UR12][R22.64], R25 ;  /* 0x0000001916005986 */ /* 0x0005e2000c10150c */
[----:B-1----:R-:W-:Y:S01]  /*5d3b0*/  PRMT R24, R25, 0x7632, R24 ;  /* 0x0000763219187816 */ /* 0x002fe20000000018 */
[----:B------:R-:W-:Y:S01]  /*5d3c0*/  VIADD R3, R0, UR30 ;  /* 0x0000001e00037c36 */ /* 0x000fe20008000000 */
[----:B------:R-:W-:Y:S01]  /*5d3d0*/  ISETP.LT.AND P4, PT, R28, UR20, !P1 ;  /* 0x000000141c007c0c */ /* 0x000fe2000cf81270 */
[----:B------:R-:W-:Y:S01]  /*5d3e0*/  IMAD.WIDE R6, R0, 0x2, R4 ;  /* 0x0000000200067825 */ /* 0x000fe200078e0204 */
[----:B------:R-:W1:Y:S03]  /*5d3f0*/  LDCU UR33, c[0x0][0x398] ;  /* 0x00007300ff2177ac */ /* 0x000e660008000800 */
[----:B--2---:R-:W-:Y:S01]  /*5d400*/  VIADD R25, R27, 0x2d ;  /* 0x0000002d1b197836 */ /* 0x004fe20000000000 */
[----:B------:R-:W2:Y:S04]  /*5d410*/  LDCU UR20, c[0x0][0x398] ;  /* 0x00007300ff1477ac */ /* 0x000ea80008000800 */
[----:B------:R-:W-:Y:S01]  /*5d420*/  ISETP.GE.AND P5, PT, R25, UR14, PT ;  /* 0x0000000e19007c0c */ /* 0x000fe2000bfa6270 */
[----:B------:R-:W-:Y:S01]  /*5d430*/  IMAD.WIDE R22, R3, 0x2, R20 ;  /* 0x0000000203167825 */ /* 0x000fe200078e0214 */
[----:B------:R-:W2:Y:S01]  /*5d440*/  LDL.LU R25, [R1+0x104] ;  /* 0x0001040001197983 */ /* 0x000ea20000300800 */
[----:B---3--:R-:W-:Y:S01]  /*5d450*/  ISETP.LT.AND P1, PT, R29, UR35, !P1 ;  /* 0x000000231d007c0c */ /* 0x008fe2000cf21270 */
[----:B------:R-:W3:Y:S02]  /*5d460*/  LDCU UR14, c[0x0][0x39c] ;  /* 0x00007380ff0e77ac */ /* 0x000ee40008000800 */
[----:B------:R0:W-:Y:S01]  /*5d470*/  @P3 STG.E.U16 desc[UR12][R6.64], R24 ;  /* 0x0000001806003986 */ /* 0x0001e2000c10150c */
[----:B------:R-:W1:Y:S01]  /*5d480*/  LDCU UR35, c[0x0][0x398] ;  /* 0x00007300ff2377ac */ /* 0x000e620008000800 */
[----:B0-----:R-:W-:-:S04]  /*5d490*/  IMAD.WIDE R6, R3, 0x2, R4 ;  /* 0x0000000203067825 */ /* 0x001fc800078e0204 */
[----:B------:R-:W-:-:S04]  /*5d4a0*/  VIADD R24, R3, UR30 ;  /* 0x0000001e03187c36 */ /* 0x000fc80008000000 */
[----:B------:R-:W-:Y:S01]  /*5d4b0*/  VIADD R3, R24, UR30 ;  /* 0x0000001e18037c36 */ /* 0x000fe20008000000 */
[----:B--2---:R0:W-:Y:S01]  /*5d4c0*/  @P4 STG.E.U16 desc[UR12][R22.64], R25 ;  /* 0x0000001916004986 */ /* 0x0041e2000c10150c */
[----:B------:R-:W-:Y:S01]  /*5d4d0*/  ISETP.LT.AND P4, PT, R28, UR22, !P6 ;  /* 0x000000161c007c0c */ /* 0x000fe2000f781270 */
[----:B------:R-:W2:Y:S01]  /*5d4e0*/  LDCU UR22, c[0x0][0x398] ;  /* 0x00007300ff1677ac */ /* 0x000ea20008000800 */
[----:B------:R-:W-:Y:S02]  /*5d4f0*/  ISETP.LT.AND P6, PT, R29, UR18, !P6 ;  /* 0x000000121d007c0c */ /* 0x000fe4000f7c1270 */
[----:B------:R-:W-:Y:S01]  /*5d500*/  PRMT R0, R25, 0x7632, R0 ;  /* 0x0000763219007816 */ /* 0x000fe20000000000 */
[----:B------:R-:W1:Y:S01]  /*5d510*/  LDCU UR18, c[0x0][0x398] ;  /* 0x00007300ff1277ac */ /* 0x000e620008000800 */
[----:B0-----:R-:W-:-:S03]  /*5d520*/  VIADD R22, R27, 0x2e ;  /* 0x0000002e1b167836 */ /* 0x001fc60000000000 */
[----:B------:R0:W-:Y:S01]  /*5d530*/  @P1 STG.E.U16 desc[UR12][R6.64], R0 ;  /* 0x0000000006001986 */ /* 0x0001e2000c10150c */
[----:B------:R-:W-:Y:S01]  /*5d540*/  ISETP.LT.AND P1, PT, R28, UR39, !P0 ;  /* 0x000000271c007c0c */ /* 0x000fe2000c721270 */
[----:B------:R-:W-:Y:S01]  /*5d550*/  VIADD R25, R27, 0x2f ;  /* 0x0000002f1b197836 */ /* 0x000fe20000000000 */
[----:B------:R-:W-:Y:S01]  /*5d560*/  ISETP.GE.AND P3, PT, R22, UR15, PT ;  /* 0x0000000f16007c0c */ /* 0x000fe2000bf66270 */
[----:B------:R-:W-:Y:S01]  /*5d570*/  IMAD.WIDE R22, R24, 0x2, R20 ;  /* 0x0000000218167825 */ /* 0x000fe200078e0214 */
[----:B------:R-:W-:Y:S01]  /*5d580*/  ISETP.LT.AND P0, PT, R29, UR34, !P0 ;  /* 0x000000221d007c0c */ /* 0x000fe2000c701270 */
[----:B------:R-:W1:Y:S01]  /*5d590*/  LDCU UR15, c[0x0][0x398] ;  /* 0x00007300ff0f77ac */ /* 0x000e620008000800 */
[----:B0-----:R-:W-:Y:S01]  /*5d5a0*/  PRMT R0, R26, 0x7632, R0 ;  /* 0x000076321a007816 */ /* 0x001fe20000000000 */
[----:B------:R-:W-:Y:S01]  /*5d5b0*/  IMAD.WIDE R6, R24, 0x2, R4 ;  /* 0x0000000218067825 */ /* 0x000fe200078e0204 */
[----:B------:R0:W-:Y:S01]  /*5d5c0*/  @P4 STG.E.U16 desc[UR12][R22.64], R26 ;  /* 0x0000001a16004986 */ /* 0x0001e2000c10150c */
[----:B------:R-:W1:Y:S03]  /*5d5d0*/  LDCU UR34, c[0x0][0x398] ;  /* 0x00007300ff2277ac */ /* 0x000e660008000800 */
[----:B------:R2:W-:Y:S01]  /*5d5e0*/  @P6 STG.E.U16 desc[UR12][R6.64], R0 ;  /* 0x0000000006006986 */ /* 0x0005e2000c10150c */
[----:B------:R-:W-:Y:S01]  /*5d5f0*/  ISETP.LT.AND P6, PT, R28, UR40, !P5 ;  /* 0x000000281c007c0c */ /* 0x000fe2000efc1270 */
[----:B------:R-:W1:Y:S01]  /*5d600*/  LDCU UR39, c[0x0][0x398] ;  /* 0x00007300ff2777ac */ /* 0x000e620008000800 */
[----:B------:R-:W-:Y:S01]  /*5d610*/  PRMT R24, R11, 0x7632, R24 ;  /* 0x000076320b187816 */ /* 0x000fe20000000018 */
[----:B0-----:R-:W-:Y:S01]  /*5d620*/  IMAD.WIDE R22, R3, 0x2, R20 ;  /* 0x0000000203167825 */ /* 0x001fe200078e0214 */
[----:B------:R-:W-:Y:S01]  /*5d630*/  ISETP.GE.AND P4, PT, R25, UR5, PT ;  /* 0x0000000519007c0c */ /* 0x000fe2000bf86270 */
[----:B------:R-:W0:Y:S02]  /*5d640*/  LDCU UR5, c[0x0][0x39c] ;  /* 0x00007380ff0577ac */ /* 0x000e240008000800 */
[C---:B--2---:R-:W-:Y:S01]  /*5d650*/  VIADD R0, R3.reuse, UR30 ;  /* 0x0000001e03007c36 */ /* 0x044fe20008000000 */
[----:B------:R2:W-:Y:S01]  /*5d660*/  @P1 STG.E.U16 desc[UR12][R22.64], R11 ;  /* 0x0000000b16001986 */ /* 0x0005e2000c10150c */
[----:B------:R-:W-:Y:S01]  /*5d670*/  IMAD.WIDE R6, R3, 0x2, R4 ;  /* 0x0000000203067825 */ /* 0x000fe200078e0204 */
[----:B------:R-:W-:Y:S01]  /*5d680*/  ISETP.LT.AND P5, PT, R29, UR36, !P5 ;  /* 0x000000241d007c0c */ /* 0x000fe2000efa1270 */
[----:B------:R-:W0:Y:S03]  /*5d690*/  LDCU UR36, c[0x0][0x398] ;  /* 0x00007300ff2477ac */ /* 0x000e260008000800 */
[----:B------:R1:W-:Y:S01]  /*5d6a0*/  @P0 STG.E.U16 desc[UR12][R6.64], R24 ;  /* 0x0000001806000986 */ /* 0x0003e2000c10150c */
[----:B------:R-:W0:Y:S01]  /*5d6b0*/  LDCU UR40, c[0x0][0x398] ;  /* 0x00007300ff2877ac */ /* 0x000e220008000800 */
[----:B--2---:R-:W-:-:S05]  /*5d6c0*/  IMAD.WIDE R22, R0, 0x2, R20 ;  /* 0x0000000200167825 */ /* 0x004fca00078e0214 */
[----:B------:R2:W-:Y:S01]  /*5d6d0*/  @P6 STG.E.U16 desc[UR12][R22.64], R10 ;  /* 0x0000000a16006986 */ /* 0x0005e2000c10150c */
[----:B------:R-:W-:Y:S01]  /*5d6e0*/  ISETP.LT.AND P6, PT, R28, UR41, !P3 ;  /* 0x000000291c007c0c */ /* 0x000fe2000dfc1270 */
[----:B------:R-:W-:Y:S01]  /*5d6f0*/  VIADD R3, R0, UR30 ;  /* 0x0000001e00037c36 */ /* 0x000fe20008000000 */
[----:B-1----:R-:W-:Y:S01]  /*5d700*/  PRMT R24, R10, 0x7632, R24 ;  /* 0x000076320a187816 */ /* 0x002fe20000000018 */
[----:B------:R-:W-:Y:S01]  /*5d710*/  IMAD.WIDE R6, R0, 0x2, R4 ;  /* 0x0000000200067825 */ /* 0x000fe200078e0204 */
[----:B------:R-:W-:Y:S01]  /*5d720*/  ISETP.LT.AND P3, PT, R29, UR24, !P3 ;  /* 0x000000181d007c0c */ /* 0x000fe2000df61270 */
[----:B------:R-:W1:Y:S01]  /*5d730*/  LDCU UR24, c[0x0][0x398] ;  /* 0x00007300ff1877ac */ /* 0x000e620008000800 */
[C---:B--2---:R-:W-:Y:S01]  /*5d740*/  IADD3 R22, PT, PT, R27.reuse, 0x31, RZ ;  /* 0x000000311b167810 */ /* 0x044fe20007ffe0ff */
[----:B------:R-:W-:Y:S01]  /*5d750*/  VIADD R25, R27, 0x30 ;  /* 0x000000301b197836 */ /* 0x000fe20000000000 */
[----:B------:R-:W2:Y:S02]  /*5d760*/  LDCU UR41, c[0x0][0x398] ;  /* 0x00007300ff2977ac */ /* 0x000ea40008000800 */
[----:B------:R-:W-:Y:S01]  /*5d770*/  ISETP.GE.AND P0, PT, R22, UR6, PT ;  /* 0x0000000616007c0c */ /* 0x000fe2000bf06270 */
[----:B------:R-:W-:Y:S01]  /*5d780*/  IMAD.WIDE R22, R3, 0x2, R20 ;  /* 0x0000000203167825 */ /* 0x000fe200078e0214 */
[----:B------:R0:W-:Y:S01]  /*5d790*/  @P5 STG.E.U16 desc[UR12][R6.64], R24 ;  /* 0x0000001806005986 */ /* 0x0001e2000c10150c */
[----:B------:R-:W-:Y:S01]  /*5d7a0*/  ISETP.LT.AND P5, PT, R28, UR37, !P4 ;  /* 0x000000251c007c0c */ /* 0x000fe2000e7a1270 */
[----:B------:R-:W1:Y:S01]  /*5d7b0*/  LDCU UR6, c[0x0][0x39c] ;  /* 0x00007380ff0677ac */ /* 0x000e620008000800 */
[----:B------:R-:W-:Y:S01]  /*5d7c0*/  ISETP.LT.AND P4, PT, R29, UR38, !P4 ;  /* 0x000000261d007c0c */ /* 0x000fe2000e781270 */
[----:B------:R2:W-:Y:S01]  /*5d7d0*/  @P6 STG.E.U16 desc[UR12][R22.64], R9 ;  /* 0x0000000916006986 */ /* 0x0005e2000c10150c */
[----:B------:R-:W-:Y:S01]  /*5d7e0*/  ISETP.GE.AND P1, PT, R25, UR4, PT ;  /* 0x0000000419007c0c */ /* 0x000fe2000bf26270 */
[----:B------:R-:W-:Y:S01]  /*5d7f0*/  VIADD R25, R3, UR30 ;  /* 0x0000001e03197c36 */ /* 0x000fe20008000000 */
[----:B------:R-:W-:Y:S01]  /*5d800*/  PRMT R0, R9, 0x7632, R0 ;  /* 0x0000763209007816 */ /* 0x000fe20000000000 */
[----:B------:R-:W1:Y:S01]  /*5d810*/  LDCU UR4, c[0x0][0x39c] ;  /* 0x00007380ff0477ac */ /* 0x000e620008000800 */
[----:B0-----:R-:W-:Y:S01]  /*5d820*/  IMAD.WIDE R6, R3, 0x2, R4 ;  /* 0x0000000203067825 */ /* 0x001fe200078e0204 */
[----:B------:R-:W-:Y:S01]  /*5d830*/  PRMT R24, R8, 0x7632, R24 ;  /* 0x0000763208187816 */ /* 0x000fe20000000018 */
[----:B------:R-:W0:Y:S02]  /*5d840*/  LDCU UR37, c[0x0][0x398] ;  /* 0x00007300ff2577ac */ /* 0x000e240008000800 */
[----:B--2---:R-:W-:Y:S01]  /*5d850*/  VIADD R22, R27, 0x32 ;  /* 0x000000321b167836 */ /* 0x004fe20000000000 */
[----:B------:R2:W-:Y:S01]  /*5d860*/  @P3 STG.E.U16 desc[UR12][R6.64], R0 ;  /* 0x0000000006003986 */ /* 0x0005e2000c10150c */
[C---:B------:R-:W-:Y:S01]  /*5d870*/  VIADD R3, R25.reuse, UR30 ;  /* 0x0000001e19037c36 */ /* 0x040fe20008000000 */
[----:B------:R-:W0:Y:S02]  /*5d880*/  LDCU UR38, c[0x0][0x398] ;  /* 0x00007300ff2677ac */ /* 0x000e240008000800 */
[----:B------:R-:W-:Y:S01]  /*5d890*/  ISETP.GE.AND P6, PT, R22, UR7, PT ;  /* 0x0000000716007c0c */ /* 0x000fe2000bfc6270 */
[----:B------:R-:W-:-:S04]  /*5d8a0*/  IMAD.WIDE R22, R25, 0x2, R20 ;  /* 0x0000000219167825 */ /* 0x000fc800078e0214 */
[----:B--2---:R-:W-:Y:S01]  /*5d8b0*/  IMAD.WIDE R6, R25, 0x2, R4 ;  /* 0x0000000219067825 */ /* 0x004fe200078e0204 */
[----:B------:R-:W-:Y:S01]  /*5d8c0*/  ISETP.LT.AND P3, PT, R28, UR42, !P1 ;  /* 0x0000002a1c007c0c */ /* 0x000fe2000cf61270 */
        /* <DEDUP_REMOVED lines=13> */
[----:B------:R-:W-:-:S02]  /*5d9a0*/  ISETP.LT.AND P1, PT, R29, UR43, !P1 ;  /* 0x0000002b1d007c0c */ /* 0x000fc4000cf21270 */
[----:B------:R-:W-:Y:S01]  /*5d9b0*/  ISETP.GE.AND P5, PT, R0, UR8, PT ;  /* 0x0000000800007c0c */ /* 0x000fe2000bfa6270 */
[----:B------:R-:W-:Y:S01]  /*5d9c0*/  VIADD R0, R3, UR30 ;  /* 0x0000001e03007c36 */ /* 0x000fe20008000000 */
[----:B------:R-:W0:Y:S01]  /*5d9d0*/  LDCU UR8, c[0x0][0x39c] ;  /* 0x00007380ff0877ac */ /* 0x000e220008000800 */
[----:B--2---:R1:W-:Y:S01]  /*5d9e0*/  @P3 STG.E.U16 desc[UR12][R22.64], R7 ;  /* 0x0000000716003986 */ /* 0x0043e2000c10150c */
[----:B----4-:R-:W-:Y:S02]  /*5d9f0*/  ISETP.LT.AND P3, PT, R28, UR44, !P0 ;  /* 0x0000002c1c007c0c */ /* 0x010fe4000c761270 */
[----:B------:R-:W-:Y:S01]  /*5da00*/  PRMT R24, R7, 0x7632, R24 ;  /* 0x0000763207187816 */ /* 0x000fe20000000018 */
[----:B-1----:R-:W-:Y:S02]  /*5da10*/  VIADD R22, R27, 0x34 ;  /* 0x000000341b167836 */ /* 0x002fe40000000000 */
[----:B------:R-:W-:-:S03]  /*5da20*/  IMAD.WIDE R6, R3, 0x2, R4 ;  /* 0x0000000203067825 */ /* 0x000fc600078e0204 */
[----:B------:R-:W-:Y:S01]  /*5da30*/  ISETP.GE.AND P4, PT, R22, UR10, PT ;  /* 0x0000000a16007c0c */ /* 0x000fe2000bf86270 */
[C---:B------:R-:W-:Y:S01]  /*5da40*/  IMAD.WIDE R22, R0.reuse, 0x2, R20 ;  /* 0x0000000200167825 */ /* 0x040fe200078e0214 */
[----:B------:R1:W-:Y:S01]  /*5da50*/  @P1 STG.E.U16 desc[UR12][R6.64], R24 ;  /* 0x0000001806001986 */ /* 0x0003e2000c10150c */
[----:B------:R-:W-:Y:S01]  /*5da60*/  ISETP.LT.AND P0, PT, R29, UR16, !P0 ;  /* 0x000000101d007c0c */ /* 0x000fe2000c701270 */
[----:B------:R-:W2:Y:S02]  /*5da70*/  LDCU UR10, c[0x0][0x39c] ;  /* 0x00007380ff0a77ac */ /* 0x000ea40008000800 */
[----:B------:R4:W-:Y:S01]  /*5da80*/  @P3 STG.E.U16 desc[UR12][R22.64], R25 ;  /* 0x0000001916003986 */ /* 0x0009e2000c10150c */
[----:B-1----:R-:W-:Y:S01]  /*5da90*/  PRMT R24, R25, 0x7632, R24 ;  /* 0x0000763219187816 */ /* 0x002fe20000000018 */
[----:B------:R-:W-:Y:S01]  /*5daa0*/  VIADD R3, R0, UR30 ;  /* 0x0000001e00037c36 */ /* 0x000fe20008000000 */
[----:B------:R-:W-:Y:S01]  /*5dab0*/  ISETP.LT.AND P1, PT, R28, UR26, !P6 ;  /* 0x0000001a1c007c0c */ /* 0x000fe2000f721270 */
[----:B------:R-:W-:Y:S01]  /*5dac0*/  IMAD.WIDE R6, R0, 0x2, R4 ;  /* 0x0000000200067825 */ /* 0x000fe200078e0204 */
[----:B------:R-:W1:Y:S03]  /*5dad0*/  LDCU UR16, c[0x0][0x398] ;  /* 0x00007300ff1077ac */ /* 0x000e660008000800 */
[----:B----4-:R-:W-:Y:S01]  /*5dae0*/  VIADD R25, R27, 0x35 ;  /* 0x000000351b197836 */ /* 0x010fe20000000000 */
[----:B------:R-:W4:Y:S04]  /*5daf0*/  LDCU UR26, c[0x0][0x398] ;  /* 0x00007300ff1a77ac */ /* 0x000f280008000800 */
[----:B---3--:R-:W-:Y:S01]  /*5db00*/  ISETP.GE.AND P3, PT, R25, UR14, PT ;  /* 0x0000000e19007c0c */ /* 0x008fe2000bf66270 */
[----:B------:R-:W-:Y:S01]  /*5db10*/  IMAD.WIDE R22, R3, 0x2, R20 ;  /* 0x0000000203167825 */ /* 0x000fe200078e0214 */
[----:B------:R-:W3:Y:S01]  /*5db20*/  LDL.LU R25, [R1+0xb4] ;  /* 0x0000b40001197983 */ /* 0x000ee20000300800 */
[----:B------:R-:W-:Y:S01]  /*5db30*/  ISETP.LT.AND P6, PT, R29, UR28, !P6 ;  /* 0x0000001c1d007c0c */ /* 0x000fe2000f7c1270 */
[----:B------:R-:W0:Y:S02]  /*5db40*/  LDCU UR14, c[0x0][0x398] ;  /* 0x00007300ff0e77ac */ /* 0x000e240008000800 */
[----:B------:R1:W-:Y:S01]  /*5db50*/  @P0 STG.E.U16 desc[UR12][R6.64], R24 ;  /* 0x0000001806000986 */ /* 0x0003e2000c10150c */
[----:B------:R-:W0:Y:S01]  /*5db60*/  LDCU UR28, c[0x0][0x398] ;  /* 0x00007300ff1c77ac */ /* 0x000e220008000800 */
[----:B-1----:R-:W-:-:S04]  /*5db70*/  IMAD.WIDE R6, R3, 0x2, R4 ;  /* 0x0000000203067825 */ /* 0x002fc800078e0204 */
[----:B------:R-:W-:-:S04]  /*5db80*/  VIADD R24, R3, UR30 ;  /* 0x0000001e03187c36 */ /* 0x000fc80008000000 */
[----:B------:R-:W-:Y:S01]  /*5db90*/  VIADD R3, R24, UR30 ;  /* 0x0000001e18037c36 */ /* 0x000fe20008000000 */
[----:B---3--:R1:W-:Y:S01]  /*5dba0*/  @P1 STG.E.U16 desc[UR12][R22.64], R25 ;  /* 0x0000001916001986 */ /* 0x0083e2000c10150c */
[----:B------:R-:W-:Y:S01]  /*5dbb0*/  ISETP.LT.AND P1, PT, R28, UR20, !P5 ;  /* 0x000000141c007c0c */ /* 0x000fe2000ef21270 */
[----:B------:R-:W3:Y:S01]  /*5dbc0*/  LDCU UR20, c[0x0][0x398] ;  /* 0x00007300ff1477ac */ /* 0x000ee20008000800 */
[----:B------:R-:W-:Y:S02]  /*5dbd0*/  ISETP.LT.AND P5, PT, R29, UR33, !P5 ;  /* 0x000000211d007c0c */ /* 0x000fe4000efa1270 */
[----:B------:R-:W-:Y:S01]  /*5dbe0*/  PRMT R0, R25, 0x7632, R0 ;  /* 0x0000763219007816 */ /* 0x000fe20000000000 */
[----:B------:R-:W0:Y:S01]  /*5dbf0*/  LDCU UR33, c[0x0][0x398] ;  /* 0x00007300ff2177ac */ /* 0x000e220008000800 */
[----:B-1----:R-:W-:-:S03]  /*5dc00*/  VIADD R22, R27, 0x36 ;  /* 0x000000361b167836 */ /* 0x002fc60000000000 */
[----:B------:R1:W-:Y:S01]  /*5dc10*/  @P6 STG.E.U16 desc[UR12][R6.64], R0 ;  /* 0x0000000006006986 */ /* 0x0003e2000c10150c */
[----:B------:R-:W-:Y:S01]  /*5dc20*/  ISETP.LT.AND P6, PT, R28, UR35, !P4 ;  /* 0x000000231c007c0c */ /* 0x000fe2000e7c1270 */
[----:B------:R-:W-:Y:S01]  /*5dc30*/  VIADD R25, R27, 0x37 ;  /* 0x000000371b197836 */ /* 0x000fe20000000000 */
[----:B------:R-:W-:Y:S01]  /*5dc40*/  ISETP.GE.AND P0, PT, R22, UR5, PT ;  /* 0x0000000516007c0c */ /* 0x000fe2000bf06270 */
[----:B------:R-:W-:Y:S01]  /*5dc50*/  IMAD.WIDE R22, R24, 0x2, R20 ;  /* 0x0000000218167825 */ /* 0x000fe200078e0214 */
[----:B------:R-:W-:Y:S01]  /*5dc60*/  ISETP.LT.AND P4, PT, R29, UR15, !P4 ;  /* 0x0000000f1d007c0c */ /* 0x000fe2000e781270 */
[----:B------:R-:W0:Y:S01]  /*5dc70*/  LDCU UR5, c[0x0][0x39c] ;  /* 0x00007380ff0577ac */ /* 0x000e220008000800 */
[----:B-1----:R-:W-:Y:S01]  /*5dc80*/  PRMT R0, R26, 0x7632, R0 ;  /* 0x000076321a007816 */ /* 0x002fe20000000000 */
[----:B------:R-:W-:Y:S01]  /*5dc90*/  IMAD.WIDE R6, R24, 0x2, R4 ;  /* 0x0000000218067825 */ /* 0x000fe200078e0204 */
[----:B------:R1:W-:Y:S01]  /*5dca0*/  @P1 STG.E.U16 desc[UR12][R22.64], R26 ;  /* 0x0000001a16001986 */ /* 0x0003e2000c10150c */
[----:B------:R-:W0:Y:S03]  /*5dcb0*/  LDCU UR15, c[0x0][0x398] ;  /* 0x00007300ff0f77ac */ /* 0x000e260008000800 */
[----:B------:R2:W-:Y:S01]  /*5dcc0*/  @P5 STG.E.U16 desc[UR12][R6.64], R0 ;  /* 0x0000000006005986 */ /* 0x0005e2000c10150c */
[----:B------:R-:W-:Y:S01]  /*5dcd0*/  ISETP.LT.AND P5, PT, R28, UR18, !P3 ;  /* 0x000000121c007c0c */ /* 0x000fe2000dfa1270 */
[----:B------:R-:W0:Y:S01]  /*5dce0*/  LDCU UR18, c[0x0][0x398] ;  /* 0x00007300ff1277ac */ /* 0x000e220008000800 */
[----:B------:R-:W-:Y:S01]  /*5dcf0*/  PRMT R24, R11, 0x7632, R24 ;  /* 0x000076320b187816 */ /* 0x000fe20000000018 */
[----:B------:R-:W0:Y:S01]  /*5dd00*/  LDCU UR35, c[0x0][0x398] ;  /* 0x00007300ff2377ac */ /* 0x000e220008000800 */
[----:B-1----:R-:W-:-:S04]  /*5dd10*/  IMAD.WIDE R22, R3, 0x2, R20 ;  /* 0x0000000203167825 */ /* 0x002fc800078e0214 */
[C---:B--2---:R-:W-:Y:S01]  /*5dd20*/  VIADD R0, R3.reuse, UR30 ;  /* 0x0000001e03007c36 */ /* 0x044fe20008000000 */
[----:B------:R1:W-:Y:S01]  /*5dd30*/  @P6 STG.E.U16 desc[UR12][R22.64], R11 ;  /* 0x0000000b16006986 */ /* 0x0003e2000c10150c */
[----:B------:R-:W-:Y:S01]  /*5dd40*/  IMAD.WIDE R6, R3, 0x2, R4 ;  /* 0x0000000203067825 */ /* 0x000fe200078e0204 */
[----:B------:R-:W-:Y:S01]  /*5dd50*/  ISETP.LT.AND P3, PT, R29, UR22, !P3 ;  /* 0x000000161d007c0c */ /* 0x000fe2000df61270 */
[----:B------:R-:W2:Y:S03]  /*5dd60*/  LDCU UR22, c[0x0][0x398] ;  /* 0x00007300ff1677ac */ /* 0x000ea60008000800 */
[----:B------:R0:W-:Y:S01]  /*5dd70*/  @P4 STG.E.U16 desc[UR12][R6.64], R24 ;  /* 0x0000001806004986 */ /* 0x0001e2000c10150c */
[----:B------:R-:W-:Y:S01]  /*5dd80*/  ISETP.LT.AND P4, PT, R28, UR34, !P0 ;  /* 0x000000221c007c0c */ /* 0x000fe2000c781270 */
[C---:B-1----:R-:W-:Y:S01]  /*5dd90*/  IMAD.WIDE R22, R0.reuse, 0x2, R20 ;  /* 0x0000000200167825 */ /* 0x042fe200078e0214 */
[----:B------:R-:W-:Y:S01]  /*5dda0*/  ISETP.GE.AND P1, PT, R25, UR4, PT ;  /* 0x0000000419007c0c */ /* 0x000fe2000bf26270 */
[----:B------:R-:W1:Y:S03]  /*5ddb0*/  LDCU UR4, c[0x0][0x39c] ;  /* 0x00007380ff0477ac */ /* 0x000e660008000800 */
[----:B------:R2:W-:Y:S01]  /*5ddc0*/  @P5 STG.E.U16 desc[UR12][R22.64], R10 ;  /* 0x0000000a16005986 */ /* 0x0005e2000c10150c */
[----:B------:R-:W-:Y:S01]  /*5ddd0*/  VIADD R3, R0, UR30 ;  /* 0x0000001e00037c36 */ /* 0x000fe20008000000 */
[----:B0-----:R-:W-:Y:S01]  /*5dde0*/  PRMT R24, R10, 0x7632, R24 ;  /* 0x000076320a187816 */ /* 0x001fe20000000018 */
[----:B------:R-:W-:Y:S01]  /*5ddf0*/  IMAD.WIDE R6, R0, 0x2, R4 ;  /* 0x0000000200067825 */ /* 0x000fe200078e0204 */
[----:B------:R-:W-:Y:S01]  /*5de00*/  ISETP.LT.AND P0, PT, R29, UR39, !P0 ;  /* 0x000000271d007c0c */ /* 0x000fe2000c701270 */
[----:B------:R-:W0:Y:S02]  /*5de10*/  LDCU UR34, c[0x0][0x398] ;  /* 0x00007300ff2277ac */ /* 0x000e240008000800 */
[----:B--2---:R-:W-:-:S02]  /*5de20*/  VIADD R22, R27, 0x39 ;  /* 0x000000391b167836 */ /* 0x004fc40000000000 */
[----:B------:R-:W-:Y:S01]  /*5de30*/  VIADD R25, R27, 0x38 ;  /* 0x000000381b197836 */ /* 0x000fe20000000000 */
[----:B------:R2:W-:Y:S01]  /*5de40*/  @P3 STG.E.U16 desc[UR12][R6.64], R24 ;  /* 0x0000001806003986 */ /* 0x0005e2000c10150c */
[----:B------:R-:W-:Y:S01]  /*5de50*/  PRMT R0, R9, 0x7632, R0 ;  /* 0x0000763209007816 */ /* 0x000fe20000000000 */
[----:B------:R-:W0:Y:S01]  /*5de60*/  LDCU UR39, c[0x0][0x398] ;  /* 0x00007300ff2777ac */ /* 0x000e220008000800 */
[----:B------:R-:W-:Y:S01]  /*5de70*/  ISETP.GE.AND P5, PT, R22, UR7, PT ;  /* 0x0000000716007c0c */ /* 0x000fe2000bfa6270 */
[----:B------:R-:W-:Y:S01]  /*5de80*/  IMAD.WIDE R22, R3, 0x2, R20 ;  /* 0x0000000203167825 */ /* 0x000fe200078e0214 */
[----:B------:R-:W-:Y:S01]  /*5de90*/  ISETP.LT.AND P3, PT, R28, UR36, !P1 ;  /* 0x000000241c007c0c */ /* 0x000fe2000cf61270 */
[----:B------:R-:W0:Y:S01]  /*5dea0*/  LDCU UR7, c[0x0][0x39c] ;  /* 0x00007380ff0777ac */ /* 0x000e220008000800 */
[----:B------:R-:W-:Y:S02]  /*5deb0*/  ISETP.LT.AND P1, PT, R29, UR24, !P1 ;  /* 0x000000181d007c0c */ /* 0x000fe4000cf21270 */
[----:B------:R1:W-:Y:S01]  /*5dec0*/  @P4 STG.E.U16 desc[UR12][R22.64], R9 ;  /* 0x0000000916004986 */ /* 0x0003e2000c10150c */
[----:B------:R-:W-:Y:S01]  /*5ded0*/  ISETP.GE.AND P6, PT, R25, UR6, PT ;  /* 0x0000000619007c0c */ /* 0x000fe2000bfc6270 */
[C---:B------:R-:W-:Y:S01]  /*5dee0*/  VIADD R25, R3.reuse, UR30 ;  /* 0x0000001e03197c36 */ /* 0x040fe20008000000 */
[----:B--2---:R-:W-:Y:S01]  /*5def0*/  PRMT R24, R8, 0x7632, R24 ;  /* 0x0000763208187816 */ /* 0x004fe20000000018 */
[----:B------:R-:W-:Y:S01]  /*5df00*/  IMAD.WIDE R6, R3, 0x2, R4 ;  /* 0x0000000203067825 */ /* 0x000fe200078e0204 */
[----:B------:R-:W2:Y:S01]  /*5df10*/  LDCU UR6, c[0x0][0x39c] ;  /* 0x00007380ff0677ac */ /* 0x000ea20008000800 */
[----:B------:R-:W0:Y:S02]  /*5df20*/  LDCU UR24, c[0x0][0x398] ;  /* 0x00007300ff1877ac */ /* 0x000e240008000800 */
[----:B-1----:R-:W-:Y:S01]  /*5df30*/  VIADD R22, R27, 0x3a ;  /* 0x0000003a1b167836 */ /* 0x002fe20000000000 */
[----:B------:R1:W-:Y:S01]  /*5df40*/  @P0 STG.E.U16 desc[UR12][R6.64], R0 ;  /* 0x0000000006000986 */ /* 0x0003e2000c10150c */
[C---:B------:R-:W-:Y:S01]  /*5df50*/  VIADD R3, R25.reuse, UR30 ;  /* 0x0000001e19037c36 */ /* 0x040fe20008000000 */
[----:B------:R-:W0:Y:S02]  /*5df60*/  LDCU UR36, c[0x0][0x398] ;  /* 0x00007300ff2477ac */ /* 0x000e240008000800 */
[----:B------:R-:W-:Y:S01]  /*5df70*/  ISETP.GE.AND P4, PT, R22, UR8, PT ;  /* 0x0000000816007c0c */ /* 0x000fe2000bf86270 */
[----:B------:R-:W-:-:S04]  /*5df80*/  IMAD.WIDE R22, R25, 0x2, R20 ;  /* 0x0000000219167825 */ /* 0x000fc800078e0214 */
[----:B-1----:R-:W-:Y:S01]  /*5df90*/  IMAD.WIDE R6, R25, 0x2, R4 ;  /* 0x0000000219067825 */ /* 0x002fe200078e0204 */
[----:B------:R-:W-:Y:S01]  /*5dfa0*/  ISETP.LT.AND P0, PT, R28, UR37, !P6 ;  /* 0x000000251c007c0c */ /* 0x000fe2000f701270 */
[----:B------:R-:W2:Y:S01]  /*5dfb0*/  LDL.LU R25, [R1+0xa0] ;  /* 0x0000a00001197983 */ /* 0x000ea20000300800 */
[----:B------:R-:W-:Y:S01]  /*5dfc0*/  IADD3 R0, PT, PT, R27, 0x3b, RZ ;  /* 0x0000003b1b007810 */ /* 0x000fe20007ffe0ff */
[----:B------:R-:W1:Y:S02]  /*5dfd0*/  LDCU UR8, c[0x0][0x39c] ;  /* 0x00007380ff0877ac */ /* 0x000e640008000800 */
[----:B------:R-:W2:Y:S01]  /*5dfe0*/  LDL.LU R26, [R1+0xa4] ;  /* 0x0000a400011a7983 */ /* 0x000ea20000300800 */
[----:B------:R-:W0:Y:S03]  /*5dff0*/  LDCU UR37, c[0x0][0x398] ;  /* 0x00007300ff2577ac */ /* 0x000e260008000800 */
        /* <DEDUP_REMOVED lines=10> */
[----:B------:R-:W-:Y:S01]  /*5e0a0*/  ISETP.GE.AND P3, PT, R0, UR10, PT ;  /* 0x0000000a00007c0c */ /* 0x000fe2000bf66270 */
[----:B------:R-:W-:Y:S01]  /*5e0b0*/  VIADD R0, R3, UR30 ;  /* 0x0000001e03007c36 */ /* 0x000fe20008000000 */
[----:B------:R-:W1:Y:S01]  /*5e0c0*/  LDCU UR10, c[0x0][0x39c] ;  /* 0x00007380ff0a77ac */ /* 0x000e620008000800 */
[----:B--2---:R2:W-:Y:S01]  /*5e0d0*/  @P0 STG.E.U16 desc[UR12][R22.64], R7 ;  /* 0x0000000716000986 */ /* 0x0045e2000c10150c */
[----:B------:R-:W-:-:S02]  /*5e0e0*/  ISETP.LT.AND P0, PT, R28, UR40, !P5 ;  /* 0x000000281c007c0c */ /* 0x000fc4000ef01270 */
[----:B------:R-:W-:Y:S01]  /*5e0f0*/  PRMT R24, R7, 0x7632, R24 ;  /* 0x0000763207187816 */ /* 0x000fe20000000018 */
[----:B--2---:R-:W-:Y:S02]  /*5e100*/  VIADD R22, R27, 0x3c ;  /* 0x0000003c1b167836 */ /* 0x004fe40000000000 */
[----:B------:R-:W-:-:S03]  /*5e110*/  IMAD.WIDE R6, R3, 0x2, R4 ;  /* 0x0000000203067825 */ /* 0x000fc600078e0204 */
[----:B------:R-:W-:Y:S01]  /*5e120*/  ISETP.GE.AND P1, PT, R22, UR5, PT ;  /* 0x0000000516007c0c */ /* 0x000fe2000bf26270 */
[----:B------:R-:W-:Y:S01]  /*5e130*/  IMAD.WIDE R22, R0, 0x2, R20 ;  /* 0x0000000200167825 */ /* 0x000fe200078e0214 */
[----:B------:R2:W-:Y:S01]  /*5e140*/  @P6 STG.E.U16 desc[UR12][R6.64], R24 ;  /* 0x0000001806006986 */ /* 0x0005e2000c10150c */
[----:B------:R-:W-:Y:S01]  /*5e150*/  ISETP.LT.AND P5, PT, R29, UR41, !P5 ;  /* 0x000000291d007c0c */ /* 0x000fe2000efa1270 */
[----:B------:R-:W0:Y:S02]  /*5e160*/  LDCU UR5, c[0x0][0x39c] ;  /* 0x00007380ff0577ac */ /* 0x000e240008000800 */
[----:B------:R1:W-:Y:S01]  /*5e170*/  @P0 STG.E.U16 desc[UR12][R22.64], R25 ;  /* 0x0000001916000986 */ /* 0x0003e2000c10150c */
[----:B--2---:R-:W-:Y:S01]  /*5e180*/  PRMT R24, R25, 0x7632, R24 ;  /* 0x0000763219187816 */ /* 0x004fe20000000018 */
[----:B-1----:R-:W-:-:S05]  /*5e190*/  VIADD R25, R27, 0x3d ;  /* 0x0000003d1b197836 */ /* 0x002fca0000000000 */
[----:B------:R-:W-:Y:S01]  /*5e1a0*/  ISETP.GE.AND P0, PT, R25, UR4, PT ;  /* 0x0000000419007c0c */ /* 0x000fe2000bf06270 */
[----:B------:R-:W-:Y:S01]  /*5e1b0*/  VIADD R3, R0, UR30 ;  /* 0x0000001e00037c36 */ /* 0x000fe20008000000 */
[----:B------:R-:W2:Y:S01]  /*5e1c0*/  LDL.LU R25, [R1+0xc4] ;  /* 0x0000c40001197983 */ /* 0x000ea20000300800 */
[----:B------:R-:W-:Y:S01]  /*5e1d0*/  ISETP.LT.AND P6, PT, R28, UR42, !P4 ;  /* 0x0000002a1c007c0c */ /* 0x000fe2000e7c1270 */
[----:B------:R-:W-:Y:S01]  /*5e1e0*/  IMAD.WIDE R6, R0, 0x2, R4 ;  /* 0x0000000200067825 */ /* 0x000fe200078e0204 */
[----:B------:R-:W-:Y:S01]  /*5e1f0*/  ISETP.LT.AND P4, PT, R29, UR16, !P4 ;  /* 0x000000101d007c0c */ /* 0x000fe2000e781270 */
[----:B------:R-:W1:Y:S02]  /*5e200*/  LDCU UR4, c[0x0][0x39c] ;  /* 0x00007380ff0477ac */ /* 0x000e640008000800 */
[----:B------:R-:W-:Y:S01]  /*5e210*/  IMAD.WIDE R22, R3, 0x2, R20 ;  /* 0x0000000203167825 */ /* 0x000fe200078e0214 */
[----:B------:R0:W-:Y:S01]  /*5e220*/  @P5 STG.E.U16 desc[UR12][R6.64], R24 ;  /* 0x0000001806005986 */ /* 0x0001e2000c10150c */
[----:B------:R-:W-:Y:S01]  /*5e230*/  ISETP.LT.AND P5, PT, R28, UR14, !P3 ;  /* 0x0000000e1c007c0c */ /* 0x000fe2000dfa1270 */
[----:B------:R-:W1:Y:S01]  /*5e240*/  LDCU UR16, c[0x0][0x398] ;  /* 0x00007300ff1077ac */ /* 0x000e620008000800 */
[----:B----4-:R-:W-:Y:S01]  /*5e250*/  ISETP.LT.AND P3, PT, R29, UR26, !P3 ;  /* 0x0000001a1d007c0c */ /* 0x010fe2000df61270 */
[----:B------:R-:W4:Y:S01]  /*5e260*/  LDCU UR14, c[0x0][0x398] ;  /* 0x00007300ff0e77ac */ /* 0x000f220008000800 */
[----:B------:R-:W1:Y:S01]  /*5e270*/  LDCU UR26, c[0x0][0x398] ;  /* 0x00007300ff1a77ac */ /* 0x000e620008000800 */
[----:B0-----:R-:W-:-:S04]  /*5e280*/  IMAD.WIDE R6, R3, 0x2, R4 ;  /* 0x0000000203067825 */ /* 0x001fc800078e0204 */
[----:B------:R-:W-:-:S04]  /*5e290*/  VIADD R24, R3, UR30 ;  /* 0x0000001e03187c36 */ /* 0x000fc80008000000 */
[----:B------:R-:W-:Y:S01]  /*5e2a0*/  VIADD R3, R24, UR30 ;  /* 0x0000001e18037c36 */ /* 0x000fe20008000000 */
[----:B--2---:R0:W-:Y:S01]  /*5e2b0*/  @P6 STG.E.U16 desc[UR12][R22.64], R25 ;  /* 0x0000001916006986 */ /* 0x0041e2000c10150c */
[----:B------:R-:W-:-:S05]  /*5e2c0*/  PRMT R0, R25, 0x7632, R0 ;  /* 0x0000763219007816 */ /* 0x000fca0000000000 */
[----:B------:R2:W-:Y:S01]  /*5e2d0*/  @P4 STG.E.U16 desc[UR12][R6.64], R0 ;  /* 0x0000000006004986 */ /* 0x0005e2000c10150c */
[C---:B0-----:R-:W-:Y:S01]  /*5e2e0*/  VIADD R22, R27.reuse, 0x3e ;  /* 0x0000003e1b167836 */ /* 0x041fe20000000000 */
[----:B---3--:R-:W-:Y:S01]  /*5e2f0*/  ISETP.LT.AND P4, PT, R28, UR20, !P1 ;  /* 0x000000141c007c0c */ /* 0x008fe2000cf81270 */
[----:B------:R-:W-:-:S03]  /*5e300*/  VIADD R25, R27, 0x3f ;  /* 0x0000003f1b197836 */ /* 0x000fc60000000000 */
[----:B------:R-:W-:Y:S01]  /*5e310*/  ISETP.GE.AND P6, PT, R22, UR6, PT ;  /* 0x0000000616007c0c */ /* 0x000fe2000bfc6270 */
[----:B------:R-:W-:Y:S01]  /*5e320*/  IMAD.WIDE R22, R24, 0x2, R20 ;  /* 0x0000000218167825 */ /* 0x000fe200078e0214 */
[----:B--2---:R-:W-:Y:S01]  /*5e330*/  PRMT R0, R26, 0x7632, R0 ;  /* 0x000076321a007816 */ /* 0x004fe20000000000 */
[----:B------:R-:W0:Y:S02]  /*5e340*/  LDCU UR6, c[0x0][0x39c] ;  /* 0x00007380ff0677ac */ /* 0x000e240008000800 */
[----:B------:R-:W-:Y:S01]  /*5e350*/  IMAD.WIDE R6, R24, 0x2, R4 ;  /* 0x0000000218067825 */ /* 0x000fe200078e0204 */
[----:B------:R2:W-:Y:S01]  /*5e360*/  @P5 STG.E.U16 desc[UR12][R22.64], R26 ;  /* 0x0000001a16005986 */ /* 0x0005e2000c10150c */
[----:B------:R-:W-:Y:S01]  /*5e370*/  ISETP.LT.AND P1, PT, R29, UR28, !P1 ;  /* 0x0000001c1d007c0c */ /* 0x000fe2000cf21270 */
[----:B------:R-:W3:Y:S02]  /*5e380*/  LDCU UR20, c[0x0][0x398] ;  /* 0x00007300ff1477ac */ /* 0x000ee40008000800 */
[----:B------:R0:W-:Y:S01]  /*5e390*/  @P3 STG.E.U16 desc[UR12][R6.64], R0 ;  /* 0x0000000006003986 */ /* 0x0001e2000c10150c */
[C---:B------:R-:W-:Y:S01]  /*5e3a0*/  ISETP.LT.AND P3, PT, R28.reuse, UR15, !P0 ;  /* 0x0000000f1c007c0c */ /* 0x040fe2000c761270 */
[----:B------:R-:W1:Y:S01]  /*5e3b0*/  LDCU UR15, c[0x0][0x398] ;  /* 0x00007300ff0f77ac */ /* 0x000e620008000800 */
[----:B------:R-:W-:Y:S01]  /*5e3c0*/  PRMT R24, R11, 0x7632, R24 ;  /* 0x000076320b187816 */ /* 0x000fe20000000018 */
[----:B--2---:R-:W-:Y:S01]  /*5e3d0*/  IMAD.WIDE R22, R3, 0x2, R20 ;  /* 0x0000000203167825 */ /* 0x004fe200078e0214 */
[----:B------:R-:W-:Y:S01]  /*5e3e0*/  ISETP.GE.AND P5, PT, R25, UR7, PT ;  /* 0x0000000719007c0c */ /* 0x000fe2000bfa6270 */
[----:B------:R-:W2:Y:S02]  /*5e3f0*/  LDCU UR7, c[0x0][0x39c] ;  /* 0x00007380ff0777ac */ /* 0x000ea40008000800 */
[C---:B0-----:R-:W-:Y:S01]  /*5e400*/  VIADD R0, R3.reuse, UR30 ;  /* 0x0000001e03007c36 */ /* 0x041fe20008000000 */
[----:B------:R0:W-:Y:S01]  /*5e410*/  @P4 STG.E.U16 desc[UR12][R22.64], R11 ;  /* 0x0000000b16004986 */ /* 0x0001e2000c10150c */
[----:B------:R-:W-:Y:S01]  /*5e420*/  IMAD.WIDE R6, R3, 0x2, R4 ;  /* 0x0000000203067825 */ /* 0x000fe200078e0204 */
[C---:B------:R-:W-:Y:S01]  /*5e430*/  ISETP.LT.AND P0, PT, R29.reuse, UR18, !P0 ;  /* 0x000000121d007c0c */ /* 0x040fe2000c701270 */
[----:B------:R-:W1:Y:S03]  /*5e440*/  LDCU UR28, c[0x0][0x398] ;  /* 0x00007300ff1c77ac */ /* 0x000e660008000800 */
[----:B------:R2:W-:Y:S01]  /*5e450*/  @P1 STG.E.U16 desc[UR12][R6.64], R24 ;  /* 0x0000001806001986 */ /* 0x0005e2000c10150c */
[----:B------:R-:W-:Y:S01]  /*5e460*/  ISETP.LT.AND P1, PT, R28, UR22, !P6 ;  /* 0x000000161c007c0c */ /* 0x000fe2000f721270 */
[C---:B0-----:R-:W-:Y:S01]  /*5e470*/  IMAD.WIDE R22, R0.reuse, 0x2, R20 ;  /* 0x0000000200167825 */ /* 0x041fe200078e0214 */
[----:B------:R-:W0:Y:S04]  /*5e480*/  LDCU UR18, c[0x0][0x398] ;  /* 0x00007300ff1277ac */ /* 0x000e280008000800 */
[----:B------:R1:W-:Y:S01]  /*5e490*/  @P3 STG.E.U16 desc[UR12][R22.64], R10 ;  /* 0x0000000a16003986 */ /* 0x0003e2000c10150c */
[----:B------:R-:W-:Y:S01]  /*5e4a0*/  VIADD R3, R0, UR30 ;  /* 0x0000001e00037c36 */ /* 0x000fe20008000000 */
[----:B--2---:R-:W-:Y:S01]  /*5e4b0*/  PRMT R24, R10, 0x7632, R24 ;  /* 0x000076320a187816 */ /* 0x004fe20000000018 */
[----:B------:R-:W-:Y:S01]  /*5e4c0*/  IMAD.WIDE R6, R0, 0x2, R4 ;  /* 0x0000000200067825 */ /* 0x000fe200078e0204 */
[----:B------:R-:W-:Y:S01]  /*5e4d0*/  ISETP.LT.AND P6, PT, R29, UR33, !P6 ;  /* 0x000000211d007c0c */ /* 0x000fe2000f7c1270 */
[----:B------:R-:W2:Y:S02]  /*5e4e0*/  LDCU UR22, c[0x0][0x398] ;  /* 0x00007300ff1677ac */ /* 0x000ea40008000800 */
[C---:B-1----:R-:W-:Y:S01]  /*5e4f0*/  VIADD R22, R27.reuse, 0x41 ;  /* 0x000000411b167836 */ /* 0x042fe20000000000 */
[----:B------:R1:W-:Y:S01]  /*5e500*/  @P0 STG.E.U16 desc[UR12][R6.64], R24 ;  /* 0x0000001806000986 */ /* 0x0003e2000c10150c */
[----:B------:R-:W-:Y:S01]  /*5e510*/  VIADD R25, R27, 0x40 ;  /* 0x000000401b197836 */ /* 0x000fe20000000000 */
[----:B------:R-:W-:Y:S01]  /*5e520*/  PRMT R0, R9, 0x7632, R0 ;  /* 0x0000763209007816 */ /* 0x000fe20000000000 */
[----:B------:R-:W0:Y:S01]  /*5e530*/  LDCU UR33, c[0x0][0x398] ;  /* 0x00007300ff2177ac */ /* 0x000e220008000800 */
[----:B------:R-:W-:Y:S01]  /*5e540*/  ISETP.GE.AND P3, PT, R22, UR10, PT ;  /* 0x0000000a16007c0c */ /* 0x000fe2000bf66270 */
[----:B------:R-:W-:Y:S01]  /*5e550*/  IMAD.WIDE R22, R3, 0x2, R20 ;  /* 0x0000000203167825 */ /* 0x000fe200078e0214 */
[----:B------:R-:W-:Y:S01]  /*5e560*/  ISETP.GE.AND P4, PT, R25, UR8, PT ;  /* 0x0000000819007c0c */ /* 0x000fe2000bf86270 */
[----:B------:R-:W0:Y:S03]  /*5e570*/  LDCU UR8, c[0x0][0x39c] ;  /* 0x00007380ff0877ac */ /* 0x000e260008000800 */
[----:B------:R2:W-:Y:S01]  /*5e580*/  @P1 STG.E.U16 desc[UR12][R22.64], R9 ;  /* 0x0000000916001986 */ /* 0x0005e2000c10150c */
[----:B------:R-:W-:Y:S01]  /*5e590*/  ISETP.LT.AND P1, PT, R28, UR34, !P5 ;  /* 0x000000221c007c0c */ /* 0x000fe2000ef21270 */
[----:B-1----:R-:W-:Y:S01]  /*5e5a0*/  IMAD.WIDE R6, R3, 0x2, R4 ;  /* 0x0000000203067825 */ /* 0x002fe200078e0204 */
[----:B------:R-:W-:Y:S01]  /*5e5b0*/  ISETP.LT.AND P5, PT, R29, UR35, !P5 ;  /* 0x000000231d007c0c */ /* 0x000fe2000efa1270 */
[----:B------:R-:W1:Y:S02]  /*5e5c0*/  LDCU UR10, c[0x0][0x398] ;  /* 0x00007300ff0a77ac */ /* 0x000e640008000800 */
[----:B------:R-:W-:Y:S01]  /*5e5d0*/  VIADD R25, R3, UR30 ;  /* 0x0000001e03197c36 */ /* 0x000fe20008000000 */
[----:B------:R0:W-:Y:S01]  /*5e5e0*/  @P6 STG.E.U16 desc[UR12][R6.64], R0 ;  /* 0x0000000006006986 */ /* 0x0001e2000c10150c */
[----:B------:R-:W-:Y:S01]  /*5e5f0*/  PRMT R24, R8, 0x7632, R24 ;  /* 0x0000763208187816 */ /* 0x000fe20000000018 */
[----:B------:R-:W1:Y:S01]  /*5e600*/  LDCU UR34, c[0x0][0x398] ;  /* 0x00007300ff2277ac */ /* 0x000e620008000800 */
[----:B--2---:R-:W-:Y:S01]  /*5e610*/  VIADD R22, R27, 0x42 ;  /* 0x000000421b167836 */ /* 0x004fe20000000000 */
[----:B------:R-:W2:Y:S01]  /*5e620*/  LDCU UR35, c[0x0][0x398] ;  /* 0x00007300ff2377ac */ /* 0x000ea20008000800 */
[----:B------:R-:W-:-:S03]  /*5e630*/  VIADD R3, R25, UR30 ;  /* 0x0000001e19037c36 */ /* 0x000fc60008000000 */
[----:B------:R-:W-:Y:S01]  /*5e640*/  ISETP.GE.AND P0, PT, R22, UR5, PT ;  /* 0x0000000516007c0c */ /* 0x000fe2000bf06270 */
[----:B------:R-:W-:-:S04]  /*5e650*/  IMAD.WIDE R22, R25, 0x2, R20 ;  /* 0x0000000219167825 */ /* 0x000fc800078e0214 */
[----:B0-----:R-:W-:Y:S01]  /*5e660*/  IMAD.WIDE R6, R25, 0x2, R4 ;  /* 0x0000000219067825 */ /* 0x001fe200078e0204 */
        /* <DEDUP_REMOVED lines=20> */
[----:B------:R-:W-:Y:S01]  /*5e7b0*/  ISETP.LT.AND P6, PT, R28, UR37, !P3 ;  /* 0x000000251c007c0c */ /* 0x000fe2000dfc1270 */
[----:B------:R-:W0:Y:S01]  /*5e7c0*/  LDCU UR37, c[0x0][0x398] ;  /* 0x00007300ff2577ac */ /* 0x000e220008000800 */
[----:B------:R-:W-:Y:S01]  /*5e7d0*/  PRMT R24, R7, 0x7632, R24 ;  /* 0x0000763207187816 */ /* 0x000fe20000000018 */
[----:B--2---:R-:W-:-:S02]  /*5e7e0*/  VIADD R22, R27, 0x44 ;  /* 0x000000441b167836 */ /* 0x004fc40000000000 */
        /* <DEDUP_REMOVED lines=9> */
[----:B------:R-:W-:Y:S02]  /*5e880*/  ISETP.GE.AND P6, PT, R25, UR7, PT ;  /* 0x0000000719007c0c */ /* 0x000fe4000bfc6270 */
[----:B------:R-:W-:Y:S01]  /*5e890*/  IADD3 R3, PT, PT, R0, UR30, RZ ;  /* 0x0000001e00037c10 */ /* 0x000fe2000fffe0ff */
[----:B------:R-:W2:Y:S01]  /*5e8a0*/  LDL.LU R25, [R1+0x74] ;  /* 0x0000740001197983 */ /* 0x000ea20000300800 */
[----:B------:R-:W-:Y:S01]  /*5e8b0*/  ISETP.LT.AND P4, PT, R28, UR39, !P0 ;  /* 0x000000271c007c0c */ /* 0x000fe2000c781270 */
[----:B------:R-:W-:Y:S01]  /*5e8c0*/  IMAD.WIDE R6, R0, 0x2, R4 ;  /* 0x0000000200067825 */ /* 0x000fe200078e0204 */
[----:B------:R-:W-:Y:S01]  /*5e8d0*/  ISETP.LT.AND P0, PT, R29, UR16, !P0 ;  /* 0x000000101d007c0c */ /* 0x000fe2000c701270 */
[----:B------:R-:W1:Y:S02]  /*5e8e0*/  LDCU UR7, c[0x0][0x39c] ;  /* 0x00007380ff0777ac */ /* 0x000e640008000800 */
[C---:B------:R-:W-:Y:S01]  /*5e8f0*/  IMAD.WIDE R22, R3.reuse, 0x2, R20 ;  /* 0x0000000203167825 */ /* 0x040fe200078e0214 */
[----:B------:R0:W-:Y:S01]  /*5e900*/  @P3 STG.E.U16 desc[UR12][R6.64], R24 ;  /* 0x0000001806003986 */ /* 0x0001e2000c10150c */
[----:B------:R-:W1:Y:S02]  /*5e910*/  LDCU UR16, c[0x0][0x398] ;  /* 0x00007300ff1077ac */ /* 0x000e640008000800 */
[----:B0-----:R-:W-:-:S04]  /*5e920*/  IMAD.WIDE R6, R3, 0x2, R4 ;  /* 0x0000000203067825 */ /* 0x001fc800078e0204 */
[----:B------:R-:W-:-:S04]  /*5e930*/  VIADD R24, R3, UR30 ;  /* 0x0000001e03187c36 */ /* 0x000fc80008000000 */
[----:B------:R-:W-:Y:S01]  /*5e940*/  VIADD R3, R24, UR30 ;  /* 0x0000001e18037c36 */ /* 0x000fe20008000000 */
[----:B--2---:R0:W-:Y:S01]  /*5e950*/  @P4 STG.E.U16 desc[UR12][R22.64], R25 ;  /* 0x0000001916004986 */ /* 0x0041e2000c10150c */
[----:B----4-:R-:W-:Y:S01]  /*5e960*/  ISETP.LT.AND P4, PT, R28, UR14, !P1 ;  /* 0x0000000e1c007c0c */ /* 0x010fe2000cf81270 */
[----:B------:R-:W2:Y:S01]  /*5e970*/  LDCU UR14, c[0x0][0x398] ;  /* 0x00007300ff0e77ac */ /* 0x000ea20008000800 */
[----:B------:R-:W-:Y:S02]  /*5e980*/  ISETP.LT.AND P1, PT, R29, UR26, !P1 ;  /* 0x0000001a1d007c0c */ /* 0x000fe4000cf21270 */
[----:B------:R-:W-:Y:S01]  /*5e990*/  PRMT R0, R25, 0x7632, R0 ;  /* 0x0000763219007816 */ /* 0x000fe20000000000 */
[----:B------:R-:W4:Y:S01]  /*5e9a0*/  LDCU UR26, c[0x0][0x398] ;  /* 0x00007300ff1a77ac */ /* 0x000f220008000800 */
[----:B0-----:R-:W-:-:S03]  /*5e9b0*/  VIADD R22, R27, 0x46 ;  /* 0x000000461b167836 */ /* 0x001fc60000000000 */
[----:B------:R0:W-:Y:S01]  /*5e9c0*/  @P0 STG.E.U16 desc[UR12][R6.64], R0 ;  /* 0x0000000006000986 */ /* 0x0001e2000c10150c */
[----:B---3--:R-:W-:Y:S01]  /*5e9d0*/  ISETP.LT.AND P0, PT, R28, UR20, !P5 ;  /* 0x000000141c007c0c */ /* 0x008fe2000ef01270 */
[----:B------:R-:W-:Y:S01]  /*5e9e0*/  VIADD R25, R27, 0x47 ;  /* 0x000000471b197836 */ /* 0x000fe20000000000 */
[----:B------:R-:W-:Y:S01]  /*5e9f0*/  ISETP.GE.AND P3, PT, R22, UR8, PT ;  /* 0x0000000816007c0c */ /* 0x000fe2000bf66270 */
[----:B------:R-:W-:Y:S01]  /*5ea00*/  IMAD.WIDE R22, R24, 0x2, R20 ;  /* 0x0000000218167825 */ /* 0x000fe200078e0214 */
[----:B------:R-:W-:Y:S01]  /*5ea10*/  ISETP.LT.AND P5, PT, R29, UR15, !P5 ;  /* 0x0000000f1d007c0c */ /* 0x000fe2000efa1270 */
[----:B------:R-:W3:Y:S01]  /*5ea20*/  LDCU UR8, c[0x0][0x39c] ;  /* 0x00007380ff0877ac */ /* 0x000ee20008000800 */
[----:B0-----:R-:W-:Y:S01]  /*5ea30*/  PRMT R0, R26, 0x7632, R0 ;  /* 0x000076321a007816 */ /* 0x001fe20000000000 */
[----:B------:R-:W-:Y:S01]  /*5ea40*/  IMAD.WIDE R6, R24, 0x2, R4 ;  /* 0x0000000218067825 */ /* 0x000fe200078e0204 */
[----:B------:R0:W-:Y:S01]  /*5ea50*/  @P4 STG.E.U16 desc[UR12][R22.64], R26 ;  /* 0x0000001a16004986 */ /* 0x0001e2000c10150c */
[----:B------:R-:W1:Y:S03]  /*5ea60*/  LDCU UR20, c[0x0][0x398] ;  /* 0x00007300ff1477ac */ /* 0x000e660008000800 */
[----:B------:R2:W-:Y:S01]  /*5ea70*/  @P1 STG.E.U16 desc[UR12][R6.64], R0 ;  /* 0x0000000006001986 */ /* 0x0005e2000c10150c */
[C---:B------:R-:W-:Y:S01]  /*5ea80*/  ISETP.LT.AND P1, PT, R28.reuse, UR28, !P6 ;  /* 0x0000001c1c007c0c */ /* 0x040fe2000f721270 */
[----:B------:R-:W1:Y:S01]  /*5ea90*/  LDCU UR15, c[0x0][0x398] ;  /* 0x00007300ff0f77ac */ /* 0x000e620008000800 */
[----:B------:R-:W-:Y:S01]  /*5eaa0*/  PRMT R24, R11, 0x7632, R24 ;  /* 0x000076320b187816 */ /* 0x000fe20000000018 */
[C---:B0-----:R-:W-:Y:S01]  /*5eab0*/  IMAD.WIDE R22, R3.reuse, 0x2, R20 ;  /* 0x0000000203167825 */ /* 0x041fe200078e0214 */
[----:B------:R-:W4:Y:S03]  /*5eac0*/  LDL.LU R26, [R1+0x1814] ;  /* 0x00181400011a7983 */ /* 0x000f260000300800 */
[C---:B--2---:R-:W-:Y:S01]  /*5ead0*/  VIADD R0, R3.reuse, UR30 ;  /* 0x0000001e03007c36 */ /* 0x044fe20008000000 */
[----:B------:R0:W-:Y:S01]  /*5eae0*/  @P0 STG.E.U16 desc[UR12][R22.64], R11 ;  /* 0x0000000b16000986 */ /* 0x0001e2000c10150c */
[----:B------:R-:W-:Y:S01]  /*5eaf0*/  IMAD.WIDE R6, R3, 0x2, R4 ;  /* 0x0000000203067825 */ /* 0x000fe200078e0204 */
[----:B------:R-:W-:Y:S01]  /*5eb00*/  ISETP.LT.AND P6, PT, R29, UR18, !P6 ;  /* 0x000000121d007c0c */ /* 0x000fe2000f7c1270 */
[----:B------:R-:W2:Y:S03]  /*5eb10*/  LDCU UR28, c[0x0][0x398] ;  /* 0x00007300ff1c77ac */ /* 0x000ea60008000800 */
[----:B------:R1:W-:Y:S01]  /*5eb20*/  @P5 STG.E.U16 desc[UR12][R6.64], R24 ;  /* 0x0000001806005986 */ /* 0x0003e2000c10150c */
[----:B------:R-:W-:Y:S01]  /*5eb30*/  ISETP.LT.AND P5, PT, R28, UR10, !P3 ;  /* 0x0000000a1c007c0c */ /* 0x000fe2000dfa1270 */
[C---:B0-----:R-:W-:Y:S01]  /*5eb40*/  IMAD.WIDE R22, R0.reuse, 0x2, R20 ;  /* 0x0000000200167825 */ /* 0x041fe200078e0214 */
[----:B------:R-:W-:Y:S01]  /*5eb50*/  ISETP.GE.AND P4, PT, R25, UR5, PT ;  /* 0x0000000519007c0c */ /* 0x000fe2000bf86270 */
[----:B------:R-:W0:Y:S03]  /*5eb60*/  LDCU UR5, c[0x0][0x39c] ;  /* 0x00007380ff0577ac */ /* 0x000e260008000800 */
[----:B------:R2:W-:Y:S01]  /*5eb70*/  @P1 STG.E.U16 desc[UR12][R22.64], R10 ;  /* 0x0000000a16001986 */ /* 0x0005e2000c10150c */
[----:B------:R-:W-:Y:S01]  /*5eb80*/  VIADD R3, R0, UR30 ;  /* 0x0000001e00037c36 */ /* 0x000fe20008000000 */
[----:B-1----:R-:W-:Y:S01]  /*5eb90*/  PRMT R24, R10, 0x7632, R24 ;  /* 0x000076320a187816 */ /* 0x002fe20000000018 */
[----:B------:R-:W-:Y:S01]  /*5eba0*/  IMAD.WIDE R6, R0, 0x2, R4 ;  /* 0x0000000200067825 */ /* 0x000fe200078e0204 */
[----:B------:R-:W-:Y:S01]  /*5ebb0*/  ISETP.LT.AND P3, PT, R29, UR22, !P3 ;  /* 0x000000161d007c0c */ /* 0x000fe2000df61270 */
[----:B------:R-:W1:Y:S01]  /*5ebc0*/  LDCU UR10, c[0x0][0x398] ;  /* 0x00007300ff0a77ac */ /* 0x000e620008000800 */
[----:B------:R-:W0:Y:S01]  /*5ebd0*/  LDCU UR18, c[0x0][0x398] ;  /* 0x00007300ff1277ac */ /* 0x000e220008000800 */
[C---:B--2---:R-:W-:Y:S01]  /*5ebe0*/  VIADD R22, R27.reuse, 0x49 ;  /* 0x000000491b167836 */ /* 0x044fe20000000000 */
[----:B------:R2:W-:Y:S01]  /*5ebf0*/  @P6 STG.E.U16 desc[UR12][R6.64], R24 ;  /* 0x0000001806006986 */ /* 0x0005e2000c10150c */
[----:B------:R-:W-:Y:S01]  /*5ec00*/  VIADD R25, R27, 0x48 ;  /* 0x000000481b197836 */ /* 0x000fe20000000000 */
[----:B------:R-:W-:Y:S01]  /*5ec10*/  PRMT R0, R9, 0x7632, R0 ;  /* 0x0000763209007816 */ /* 0x000fe20000000000 */
[----:B------:R-:W0:Y:S01]  /*5ec20*/  LDCU UR22, c[0x0][0x398] ;  /* 0x00007300ff1677ac */ /* 0x000e220008000800 */
[----:B------:R-:W-:Y:S01]  /*5ec30*/  ISETP.GE.AND P1, PT, R22, UR6, PT ;  /* 0x0000000616007c0c */ /* 0x000fe2000bf26270 */
[----:B------:R-:W-:Y:S01]  /*5ec40*/  IMAD.WIDE R22, R3, 0x2, R20 ;  /* 0x0000000203167825 */ /* 0x000fe200078e0214 */
[----:B------:R-:W-:Y:S01]  /*5ec50*/  ISETP.LT.AND P6, PT, R28, UR33, !P4 ;  /* 0x000000211c007c0c */ /* 0x000fe2000e7c1270 */
[----:B------:R-:W0:Y:S01]  /*5ec60*/  LDCU UR6, c[0x0][0x39c] ;  /* 0x00007380ff0677ac */ /* 0x000e220008000800 */
[----:B------:R-:W-:-:S02]  /*5ec70*/  ISETP.GE.AND P0, PT, R25, UR4, PT ;  /* 0x0000000419007c0c */ /* 0x000fc4000bf06270 */
[----:B------:R1:W-:Y:S01]  /*5ec80*/  @P5 STG.E.U16 desc[UR12][R22.64], R9 ;  /* 0x0000000916005986 */ /* 0x0003e2000c10150c */
[----:B------:R-:W-:Y:S01]  /*5ec90*/  VIADD R25, R3, UR30 ;  /* 0x0000001e03197c36 */ /* 0x000fe20008000000 */
[----:B------:R-:W-:Y:S01]  /*5eca0*/  ISETP.LT.AND P4, PT, R29, UR24, !P4 ;  /* 0x000000181d007c0c */ /* 0x000fe2000e781270 */
[----:B--2---:R-:W-:Y:S01]  /*5ecb0*/  IMAD.WIDE R6, R3, 0x2, R4 ;  /* 0x0000000203067825 */ /* 0x004fe200078e0204 */
[----:B------:R-:W-:Y:S01]  /*5ecc0*/  PRMT R24, R8, 0x7632, R24 ;  /* 0x0000763208187816 */ /* 0x000fe20000000018 */
[----:B------:R-:W2:Y:S01]  /*5ecd0*/  LDCU UR4, c[0x0][0x39c] ;  /* 0x00007380ff0477ac */ /* 0x000ea20008000800 */
[----:B------:R-:W0:Y:S01]  /*5ece0*/  LDCU UR33, c[0x0][0x398] ;  /* 0x00007300ff2177ac */ /* 0x000e220008000800 */
[----:B-1----:R-:W-:Y:S01]  /*5ecf0*/  VIADD R22, R27, 0x4a ;  /* 0x0000004a1b167836 */ /* 0x002fe20000000000 */
[----:B------:R1:W-:Y:S01]  /*5ed00*/  @P3 STG.E.U16 desc[UR12][R6.64], R0 ;  /* 0x0000000006003986 */ /* 0x0003e2000c10150c */
[----:B------:R-:W0:Y:S03]  /*5ed10*/  LDCU UR24, c[0x0][0x398] ;  /* 0x00007300ff1877ac */ /* 0x000e260008000800 */
[----:B------:R-:W-:Y:S01]  /*5ed20*/  ISETP.GE.AND P5, PT, R22, UR7, PT ;  /* 0x0000000716007c0c */ /* 0x000fe2000bfa6270 */
[----:B------:R-:W-:-:S04]  /*5ed30*/  IMAD.WIDE R22, R25, 0x2, R20 ;  /* 0x0000000219167825 */ /* 0x000fc800078e0214 */
[C---:B------:R-:W-:Y:S01]  /*5ed40*/  VIADD R3, R25.reuse, UR30 ;  /* 0x0000001e19037c36 */ /* 0x040fe20008000000 */
[----:B------:R0:W-:Y:S01]  /*5ed50*/  @P6 STG.E.U16 desc[UR12][R22.64], R8 ;  /* 0x0000000816006986 */ /* 0x0001e2000c10150c */
[----:B-1----:R-:W-:Y:S01]  /*5ed60*/  IMAD.WIDE R6, R25, 0x2, R4 ;  /* 0x0000000219067825 */ /* 0x002fe200078e0204 */
[C---:B------:R-:W-:Y:S02]  /*5ed70*/  ISETP.LT.AND P3, PT, R28.reuse, UR34, !P0 ;  /* 0x000000221c007c0c */ /* 0x040fe4000c761270 */
[----:B------:R-:W2:Y:S01]  /*5ed80*/  LDL.LU R25, [R1+0x60] ;  /* 0x0000600001197983 */ /* 0x000ea20000300800 */
[----:B------:R-:W1:Y:S03]  /*5ed90*/  LDCU UR7, c[0x0][0x39c] ;  /* 0x00007380ff0777ac */ /* 0x000e660008000800 */
[----:B------:R1:W-:Y:S01]  /*5eda0*/  @P4 STG.E.U16 desc[UR12][R6.64], R24 ;  /* 0x0000001806004986 */ /* 0x0003e2000c10150c */
[----:B------:R-:W-:Y:S01]  /*5edb0*/  VIADD R0, R27, 0x4b ;  /* 0x0000004b1b007836 */ /* 0x000fe20000000000 */
[----:B------:R-:W1:Y:S02]  /*5edc0*/  LDCU UR34, c[0x0][0x398] ;  /* 0x00007300ff2277ac */ /* 0x000e640008000800 */
[----:B0-----:R-:W2:Y:S04]  /*5edd0*/  LDL.LU R8, [R1+0x64] ;  /* 0x0000640001087983 */ /* 0x001ea80000300800 */
[----:B------:R-:W2:Y:S04]  /*5ede0*/  LDL.LU R11, [R1+0x68] ;  /* 0x00006800010b7983 */ /* 0x000ea80000300800 */
[----:B------:R-:W2:Y:S04]  /*5edf0*/  LDL.LU R10, [R1+0x8c] ;  /* 0x00008c00010a7983 */ /* 0x000ea80000300800 */
[----:B------:R-:W2:Y:S04]  /*5ee00*/  LDL.LU R9, [R1+0x6c] ;  /* 0x00006c0001097983 */ /* 0x000ea80000300800 */
[----:B-1----:R-:W2:Y:S01]  /*5ee10*/  LDL.LU R7, [R1+0x80] ;  /* 0x0000800001077983 */ /* 0x002ea20000300800 */
[----:B------:R-:W-:Y:S01]  /*5ee20*/  IMAD.WIDE R22, R3, 0x2, R20 ;  /* 0x0000000203167825 */ /* 0x000fe200078e0214 */
[----:B------:R-:W-:Y:S01]  /*5ee30*/  ISETP.LT.AND P0, PT, R29, UR35, !P0 ;  /* 0x000000231d007c0c */ /* 0x000fe2000c701270 */
[----:B------:R-:W0:Y:S01]  /*5ee40*/  LDCU UR35, c[0x0][0x398] ;  /* 0x00007300ff2377ac */ /* 0x000e220008000800 */
[----:B------:R-:W-:-:S02]  /*5ee50*/  ISETP.LT.AND P4, PT, R28, UR36, !P1 ;  /* 0x000000241c007c0c */ /* 0x000fc4000cf81270 */
[----:B---3--:R-:W-:Y:S01]  /*5ee60*/  ISETP.GE.AND P6, PT, R0, UR8, PT ;  /* 0x0000000800007c0c */ /* 0x008fe2000bfc6270 */
[----:B------:R-:W-:Y:S01]  /*5ee70*/  VIADD R0, R3, UR30 ;  /* 0x0000001e03007c36 */ /* 0x000fe20008000000 */
[----:B--2---:R1:W-:Y:S01]  /*5ee80*/  @P3 STG.E.U16 desc[UR12][R22.64], R7 ;  /* 0x0000000716003986 */ /* 0x0043e2000c10150c */
[----:B------:R-:W-:Y:S01]  /*5ee90*/  PRMT R24, R7, 0x7632, R24 ;  /* 0x0000763207187816 */ /* 0x000fe20000000018 */
[----:B------:R-:W2:Y:S01]  /*5eea0*/  LDCU UR8, c[0x0][0x39c] ;  /* 0x00007380ff0877ac */ /* 0x000ea20008000800 */
[----:B------:R-:W3:Y:S01]  /*5eeb0*/  LDCU UR36, c[0x0][0x398] ;  /* 0x00007300ff2477ac */ /* 0x000ee20008000800 */
[----:B-1----:R-:W-:Y:S02]  /*5eec0*/  VIADD R22, R27, 0x4c ;  /* 0x0000004c1b167836 */ /* 0x002fe40000000000 */
[----:B------:R-:W-:-:S03]  /*5eed0*/  IMAD.WIDE R6, R3, 0x2, R4 ;  /* 0x0000000203067825 */ /* 0x000fc600078e0204 */
[----:B------:R-:W-:Y:S01]  /*5eee0*/  ISETP.GE.AND P3, PT, R22, UR5, PT ;  /* 0x0000000516007c0c */ /* 0x000fe2000bf66270 */
[----:B------:R-:W-:Y:S01]  /*5eef0*/  IMAD.WIDE R22, R0, 0x2, R20 ;  /* 0x0000000200167825 */ /* 0x000fe200078e0214 */
[----:B------:R1:W-:Y:S01]  /*5ef00*/  @P0 STG.E.U16 desc[UR12][R6.64], R24 ;  /* 0x0000001806000986 */ /* 0x0003e2000c10150c */
[----:B------:R-:W-:Y:S01]  /*5ef10*/  ISETP.LT.AND P1, PT, R29, UR37, !P1 ;  /* 0x000000251d007c0c */ /* 0x000fe2000cf21270 */
[----:B------:R-:W0:Y:S02]  /*5ef20*/  LDCU UR5, c[0x0][0x39c] ;  /* 0x00007380ff0577ac */ /* 0x000e240008000800 */
[----:B------:R2:W-:Y:S01]  /*5ef30*/  @P4 STG.E.U16 desc[UR12][R22.64], R25 ;  /* 0x0000001916004986 */ /* 0x0005e2000c10150c */
[----:B-1----:R-:W-:Y:S01]  /*5ef40*/  PRMT R24, R25, 0x7632, R24 ;  /* 0x0000763219187816 */ /* 0x002fe20000000018 */
[----:B--2---:R-:W-:-:S05]  /*5ef50*/  VIADD R25, R27, 0x4d ;  /* 0x0000004d1b197836 */ /* 0x004fca0000000000 */
[----:B------:R-:W-:Y:S01]  /*5ef60*/  ISETP.GE.AND P4, PT, R25, UR4, PT ;  /* 0x0000000419007c0c */ /* 0x000fe2000bf86270 */
[----:B------:R-:W-:Y:S01]  /*5ef70*/  VIADD R3, R0, UR30 ;  /* 0x0000001e00037c36 */ /* 0x000fe20008000000 */
[----:B------:R-:W2:Y:S01]  /*5ef80*/  LDL.LU R25, [R1+0x84] ;  /* 0x0000840001197983 */ /* 0x000ea20000300800 */
[----:B------:R-:W-:Y:S01]  /*5ef90*/  ISETP.LT.AND P0, PT, R28, UR16, !P5 ;  /* 0x000000101c007c0c */ /* 0x000fe2000ef01270 */
[----:B------:R-:W-:Y:S01]  /*5efa0*/  IMAD.WIDE R6, R0, 0x2, R4 ;  /* 0x0000000200067825 */ /* 0x000fe200078e0204 */
[----:B------:R-:W-:Y:S01]  /*5efb0*/  ISETP.LT.AND P5, PT, R29, UR14, !P5 ;  /* 0x0000000e1d007c0c */ /* 0x000fe2000efa1270 */
[----:B------:R-:W1:Y:S02]  /*5efc0*/  LDCU UR4, c[0x0][0x39c] ;  /* 0x00007380ff0477ac */ /* 0x000e640008000800 */
[C---:B------:R-:W-:Y:S01]  /*5efd0*/  IMAD.WIDE R22, R3.reuse, 0x2, R20 ;  /* 0x0000000203167825 */ /* 0x040fe200078e0214 */
[----:B------:R0:W-:Y:S01]  /*5efe0*/  @P1 STG.E.U16 desc[UR12][R6.64], R24 ;  /* 0x0000001806001986 */ /* 0x0001e2000c10150c */
[----:B------:R-:W-:Y:S01]  /*5eff0*/  ISETP.LT.AND P1, PT, R28, UR20, !P6 ;  /* 0x000000141c007c0c */ /* 0x000fe2000f721270 */
[----:B------:R-:W1:Y:S01]  /*5f000*/  LDCU UR16, c[0x0][0x398] ;  /* 0x00007300ff1077ac */ /* 0x000e620008000800 */
[----:B------:R-:W1:Y:S01]  /*5f010*/  LDCU UR14, c[0x0][0x398] ;  /* 0x00007300ff0e77ac */ /* 0x000e620008000800 */
[C---:B0-----:R-:W-:Y:S01]  /*5f020*/  IADD3 R24, PT, PT, R3.reuse, UR30, RZ ;  /* 0x0000001e03187c10 */ /* 0x041fe2000fffe0ff */
[----:B------:R-:W-:-:S02]  /*5f030*/  IMAD.WIDE R6, R3, 0x2, R4 ;  /* 0x0000000203067825 */ /* 0x000fc400078e0204 */
[----:B--2---:R0:W-:Y:S01]  /*5f040*/  @P0 STG.E.U16 desc[UR12][R22.64], R25 ;  /* 0x0000001916000986 */ /* 0x0041e2000c10150c */
[----:B------:R-:W-:Y:S01]  /*5f050*/  PRMT R0, R25, 0x7632, R0 ;  /* 0x0000763219007816 */ /* 0x000fe20000000000 */
[----:B------:R-:W2:Y:S01]  /*5f060*/  LDCU UR20, c[0x0][0x398] ;  /* 0x00007300ff1477ac */ /* 0x000ea20008000800 */
[C---:B0-----:R-:W-:Y:S02]  /*5f070*/  VIADD R22, R27.reuse, 0x4e ;  /* 0x0000004e1b167836 */ /* 0x041fe40000000000 */
[----:B------:R-:W-:-:S03]  /*5f080*/  VIADD R25, R27, 0x4f ;  /* 0x0000004f1b197836 */ /* 0x000fc60000000000 */
[----:B------:R-:W-:Y:S01]  /*5f090*/  ISETP.GE.AND P0, PT, R22, UR6, PT ;  /* 0x0000000616007c0c */ /* 0x000fe2000bf06270 */
[C---:B------:R-:W-:Y:S01]  /*5f0a0*/  IMAD.WIDE R22, R24.reuse, 0x2, R20 ;  /* 0x0000000218167825 */ /* 0x040fe200078e0214 */
[----:B------:R0:W-:Y:S01]  /*5f0b0*/  @P5 STG.E.U16 desc[UR12][R6.64], R0 ;  /* 0x0000000006005986 */ /* 0x0001e2000c10150c */
[----:B----4-:R-:W-:Y:S01]  /*5f0c0*/  ISETP.LT.AND P6, PT, R29, UR26, !P6 ;  /* 0x0000001a1d007c0c */ /* 0x010fe2000f7c1270 */
[----:B------:R-:W4:Y:S02]  /*5f0d0*/  LDCU UR6, c[0x0][0x39c] ;  /* 0x00007380ff0677ac */ /* 0x000f240008000800 */
[----:B------:R1:W-:Y:S01]  /*5f0e0*/  @P1 STG.E.U16 desc[UR12][R22.64], R8 ;  /* 0x0000000816001986 */ /* 0x0003e2000c10150c */
[----:B------:R-:W-:Y:S01]  /*5f0f0*/  ISETP.GE.AND P1, PT, R25, UR7, PT ;  /* 0x0000000719007c0c */ /* 0x000fe2000bf26270 */
[----:B------:R-:W-:Y:S01]  /*5f100*/  VIADD R3, R24, UR30 ;  /* 0x0000001e18037c36 */ /* 0x000fe20008000000 */
[----:B0-----:R-:W-:Y:S01]  /*5f110*/  PRMT R0, R8, 0x7632, R0 ;  /* 0x0000763208007816 */ /* 0x001fe20000000000 */
[----:B------:R-:W-:Y:S01]  /*5f120*/  IMAD.WIDE R6, R24, 0x2, R4 ;  /* 0x0000000218067825 */ /* 0x000fe200078e0204 */
[C---:B------:R-:W-:Y:S01]  /*5f130*/  ISETP.LT.AND P5, PT, R28.reuse, UR15, !P3 ;  /* 0x0000000f1c007c0c */ /* 0x040fe2000dfa1270 */
[----:B------:R-:W0:Y:S01]  /*5f140*/  LDCU UR7, c[0x0][0x39c] ;  /* 0x00007380ff0777ac */ /* 0x000e220008000800 */
[----:B-1----:R-:W2:Y:S01]  /*5f150*/  LDL.LU R8, [R1+0x1810] ;  /* 0x0018100001087983 */ /* 0x002ea20000300800 */
[----:B------:R-:W-:Y:S01]  /*5f160*/  IMAD.WIDE R22, R3, 0x2, R20 ;  /* 0x0000000203167825 */ /* 0x000fe200078e0214 */
[----:B------:R-:W1:Y:S02]  /*5f170*/  LDCU UR15, c[0x0][0x398] ;  /* 0x00007300ff0f77ac */ /* 0x000e640008000800 */
[----:B------:R-:W2:Y:S01]  /*5f180*/  LDL.LU R25, [R1+0x88] ;  /* 0x0000880001197983 */ /* 0x000ea20000300800 */
[----:B------:R-:W-:Y:S01]  /*5f190*/  ISETP.LT.AND P3, PT, R29, UR28, !P3 ;  /* 0x0000001c1d007c0c */ /* 0x000fe2000df61270 */
[----:B------:R-:W0:Y:S02]  /*5f1a0*/  LDCU UR26, c[0x0][0x398] ;  /* 0x00007300ff1a77ac */ /* 0x000e240008000800 */
[----:B------:R1:W-:Y:S01]  /*5f1b0*/  @P6 STG.E.U16 desc[UR12][R6.64], R0 ;  /* 0x0000000006006986 */ /* 0x0003e2000c10150c */
[----:B------:R-:W-:-:S02]  /*5f1c0*/  ISETP.LT.AND P6, PT, R28, UR10, !P4 ;  /* 0x0000000a1c007c0c */ /* 0x000fc4000e7c1270 */
[----:B------:R-:W-:Y:S01]  /*5f1d0*/  ISETP.LT.AND P4, PT, R29, UR18, !P4 ;  /* 0x000000121d007c0c */ /* 0x000fe2000e781270 */
[----:B------:R-:W0:Y:S01]  /*5f1e0*/  LDCU UR10, c[0x0][0x398] ;  /* 0x00007300ff0a77ac */ /* 0x000e220008000800 */
[----:B------:R-:W0:Y:S01]  /*5f1f0*/  LDCU UR18, c[0x0][0x398] ;  /* 0x00007300ff1277ac */ /* 0x000e220008000800 */
[C---:B-1----:R-:W-:Y:S01]  /*5f200*/  VIADD R0, R3.reuse, UR30 ;  /* 0x0000001e03007c36 */ /* 0x042fe20008000000 */
[----:B------:R-:W1:Y:S01]  /*5f210*/  LDCU UR28, c[0x0][0x398] ;  /* 0x00007300ff1c77ac */ /* 0x000e620008000800 */
[----:B------:R-:W-:-:S04]  /*5f220*/  IMAD.WIDE R6, R3, 0x2, R4 ;  /* 0x0000000203067825 */ /* 0x000fc800078e0204 */
[----:B------:R-:W-:Y:S01]  /*5f230*/  VIADD R3, R0, UR30 ;  /* 0x0000001e00037c36 */ /* 0x000fe20008000000 */
[----:B--2---:R2:W-:Y:S01]  /*5f240*/  @P5 STG.E.U16 desc[UR12][R22.64], R25 ;  /* 0x0000001916005986 */ /* 0x0045e2000c10150c */
[----:B------:R-:W-:-:S05]  /*5f250*/  PRMT R24, R25, 0x7632, R24 ;  /* 0x0000763219187816 */ /* 0x000fca0000000018 */
[----:B------:R0:W-:Y:S01]  /*5f260*/  @P3 STG.E.U16 desc[UR12][R6.64], R24 ;  /* 0x0000001806003986 */ /* 0x0001e2000c10150c */
[----:B--2---:R-:W-:-:S05]  /*5f270*/  IMAD.WIDE R22, R0, 0x2, R20 ;  /* 0x0000000200167825 */ /* 0x004fca00078e0214 */
[----:B------:R2:W-:Y:S01]  /*5f280*/  @P6 STG.E.U16 desc[UR12][R22.64], R11 ;  /* 0x0000000b16006986 */ /* 0x0005e2000c10150c */
[----:B------:R-:W-:Y:S01]  /*5f290*/  ISETP.LT.AND P6, PT, R28, UR22, !P0 ;  /* 0x000000161c007c0c */ /* 0x000fe2000c7c1270 */
[----:B0-----:R-:W-:Y:S01]  /*5f2a0*/  IMAD.WIDE R6, R0, 0x2, R4 ;  /* 0x0000000200067825 */ /* 0x001fe200078e0204 */
[----:B------:R-:W-:Y:S01]  /*5f2b0*/  PRMT R24, R11, 0x7632, R24 ;  /* 0x000076320b187816 */ /* 0x000fe20000000018 */
[----:B------:R-:W0:Y:S02]  /*5f2c0*/  LDCU UR22, c[0x0][0x398] ;  /* 0x00007300ff1677ac */ /* 0x000e240008000800 */
[----:B--2---:R-:W-:Y:S01]  /*5f2d0*/  VIADD R22, R27, 0x51 ;  /* 0x000000511b167836 */ /* 0x004fe20000000000 */
[----:B------:R-:W-:Y:S01]  /*5f2e0*/  ISETP.LT.AND P0, PT, R29, UR24, !P0 ;  /* 0x000000181d007c0c */ /* 0x000fe2000c701270 */
[----:B------:R-:W-:Y:S01]  /*5f2f0*/  VIADD R25, R27, 0x50 ;  /* 0x000000501b197836 */ /* 0x000fe20000000000 */
[----:B------:R2:W-:Y:S01]  /*5f300*/  @P4 STG.E.U16 desc[UR12][R6.64], R24 ;  /* 0x0000001806004986 */ /* 0x0005e2000c10150c */
        /* <DEDUP_REMOVED lines=8> */
[----:B------:R-:W-:Y:S01]  /*5f390*/  VIADD R25, R3, UR30 ;  /* 0x0000001e03197c36 */ /* 0x000fe20008000000 */
[----:B------:R-:W-:Y:S01]  /*5f3a0*/  ISETP.LT.AND P1, PT, R29, UR34, !P1 ;  /* 0x000000221d007c0c */ /* 0x000fe2000cf21270 */
[----:B--2---:R-:W-:Y:S01]  /*5f3b0*/  IMAD.WIDE R6, R3, 0x2, R4 ;  /* 0x0000000203067825 */ /* 0x004fe200078e0204 */
[----:B------:R-:W-:Y:S01]  /*5f3c0*/  PRMT R24, R9, 0x7632, R24 ;  /* 0x0000763209187816 */ /* 0x000fe20000000018 */
[----:B------:R-:W2:Y:S02]  /*5f3d0*/  LDCU UR8, c[0x0][0x398] ;  /* 0x00007300ff0877ac */ /* 0x000ea40008000800 */
        /* <DEDUP_REMOVED lines=11> */
[----:B------:R1:W-:Y:S04]  /*5f490*/  @P1 STG.E.U16 desc[UR12][R6.64], R24 ;  /* 0x0000001806001986 */ /* 0x0003e8000c10150c */
[----:B0-----:R-:W2:Y:S04]  /*5f4a0*/  LDL.LU R9, [R1+0x14] ;  /* 0x0000140001097983 */ /* 0x001ea80000300800 */
[----:B------:R-:W2:Y:S04]  /*5f4b0*/  LDL.LU R11, [R1+0x3c] ;  /* 0x00003c00010b7983 */ /* 0x000ea80000300800 */
[----:B------:R-:W2:Y:S04]  /*5f4c0*/  LDL.LU R10, [R1+0x1c] ;  /* 0x00001c00010a7983 */ /* 0x000ea80000300800 */
[----:B-1----:R-:W2:Y:S01]  /*5f4d0*/  LDL.LU R7, [R1+0x30] ;  /* 0x0000300001077983 */ /* 0x002ea20000300800 */
[----:B------:R-:W-:Y:S01]  /*5f4e0*/  IMAD.WIDE R22, R3, 0x2, R20 ;  /* 0x0000000203167825 */ /* 0x000fe200078e0214 */
[----:B------:R-:W-:Y:S01]  /*5f4f0*/  ISETP.LT.AND P5, PT, R29, UR16, !P5 ;  /* 0x000000101d007c0c */ /* 0x000fe2000efa1270 */
[----:B------:R-:W0:Y:S02]  /*5f500*/  LDCU UR16, c[0x0][0x398] ;  /* 0x00007300ff1077ac */ /* 0x000e240008000800 */
[----:B------:R-:W-:Y:S01]  /*5f510*/  VIADD R0, R27, 0x53 ;  /* 0x000000531b007836 */ /* 0x000fe20000000000 */
[----:B------:R-:W-:Y:S01]  /*5f520*/  ISETP.LT.AND P1, PT, R28, UR14, !P3 ;  /* 0x0000000e1c007c0c */ /* 0x000fe2000df21270 */
[----:B------:R-:W1:Y:S03]  /*5f530*/  LDCU UR14, c[0x0][0x398] ;  /* 0x00007300ff0e77ac */ /* 0x000e660008000800 */
[----:B----4-:R-:W-:Y:S01]  /*5f540*/  ISETP.GE.AND P6, PT, R0, UR6, PT ;  /* 0x0000000600007c0c */ /* 0x010fe2000bfc6270 */
[----:B------:R-:W-:Y:S01]  /*5f550*/  VIADD R0, R3, UR30 ;  /* 0x0000001e03007c36 */ /* 0x000fe20008000000 */
[----:B--2---:R2:W-:Y:S01]  /*5f560*/  @P0 STG.E.U16 desc[UR12][R22.64], R7 ;  /* 0x0000000716000986 */ /* 0x0045e2000c10150c */
[----:B------:R-:W-:Y:S01]  /*5f570*/  PRMT R24, R7, 0x7632, R24 ;  /* 0x0000763207187816 */ /* 0x000fe20000000018 */
[----:B------:R-:W4:Y:S01]  /*5f580*/  LDCU UR6, c[0x0][0x39c] ;  /* 0x00007380ff0677ac */ /* 0x000f220008000800 */
[----:B--2---:R-:W-:-:S02]  /*5f590*/  VIADD R22, R27, 0x54 ;  /* 0x000000541b167836 */ /* 0x004fc40000000000 */
[----:B------:R-:W-:-:S03]  /*5f5a0*/  IMAD.WIDE R6, R3, 0x2, R4 ;  /* 0x0000000203067825 */ /* 0x000fc600078e0204 */
[----:B------:R-:W-:Y:S01]  /*5f5b0*/  ISETP.GE.AND P0, PT, R22, UR7, PT ;  /* 0x0000000716007c0c */ /* 0x000fe2000bf06270 */
[----:B------:R-:W-:Y:S01]  /*5f5c0*/  IMAD.WIDE R22, R0, 0x2, R20 ;  /* 0x0000000200167825 */ /* 0x000fe200078e0214 */
[----:B------:R2:W-:Y:S01]  /*5f5d0*/  @P5 STG.E.U16 desc[UR12][R6.64], R24 ;  /* 0x0000001806005986 */ /* 0x0005e2000c10150c */
[----:B---3--:R-:W-:Y:S01]  /*5f5e0*/  ISETP.LT.AND P3, PT, R29, UR36, !P3 ;  /* 0x000000241d007c0c */ /* 0x008fe2000df61270 */
[----:B------:R-:W3:Y:S02]  /*5f5f0*/  LDCU UR7, c[0x0][0x39c] ;  /* 0x00007380ff0777ac */ /* 0x000ee40008000800 */
[----:B------:R0:W-:Y:S01]  /*5f600*/  @P1 STG.E.U16 desc[UR12][R22.64], R25 ;  /* 0x0000001916001986 */ /* 0x0001e2000c10150c */
[----:B--2---:R-:W-:Y:S01]  /*5f610*/  PRMT R24, R25, 0x7632, R24 ;  /* 0x0000763219187816 */ /* 0x004fe20000000018 */
[----:B0-----:R-:W-:-:S05]  /*5f620*/  VIADD R25, R27, 0x55 ;  /* 0x000000551b197836 */ /* 0x001fca0000000000 */
[----:B------:R-:W-:Y:S01]  /*5f630*/  ISETP.GE.AND P1, PT, R25, UR5, PT ;  /* 0x0000000519007c0c */ /* 0x000fe2000bf26270 */
[----:B------:R-:W-:Y:S01]  /*5f640*/  VIADD R3, R0, UR30 ;  /* 0x0000001e00037c36 */ /* 0x000fe20008000000 */
[----:B------:R-:W2:Y:S01]  /*5f650*/  LDL.LU R25, [R1+0x34] ;  /* 0x0000340001197983 */ /* 0x000ea20000300800 */
[----:B------:R-:W-:Y:S01]  /*5f660*/  ISETP.LT.AND P5, PT, R28, UR20, !P4 ;  /* 0x000000141c007c0c */ /* 0x000fe2000e7a1270 */
[----:B------:R-:W-:Y:S01]  /*5f670*/  IMAD.WIDE R6, R0, 0x2, R4 ;  /* 0x0000000200067825 */ /* 0x000fe200078e0204 */
[----:B------:R-:W0:Y:S03]  /*5f680*/  LDCU UR5, c[0x0][0x39c] ;  /* 0x00007380ff0577ac */ /* 0x000e260008000800 */
[----:B------:R-:W-:Y:S01]  /*5f690*/  IMAD.WIDE R22, R3, 0x2, R20 ;  /* 0x0000000203167825 */ /* 0x000fe200078e0214 */
[----:B------:R1:W-:Y:S01]  /*5f6a0*/  @P3 STG.E.U16 desc[UR12][R6.64], R24 ;  /* 0x0000001806003986 */ /* 0x0003e2000c10150c */
[----:B------:R-:W-:Y:S01]  /*5f6b0*/  ISETP.LT.AND P4, PT, R29, UR15, !P4 ;  /* 0x0000000f1d007c0c */ /* 0x000fe2000e781270 */
[----:B------:R-:W0:Y:S01]  /*5f6c0*/  LDCU UR20, c[0x0][0x398] ;  /* 0x00007300ff1477ac */ /* 0x000e220008000800 */
[----:B------:R-:W0:Y:S01]  /*5f6d0*/  LDCU UR15, c[0x0][0x398] ;  /* 0x00007300ff0f77ac */ /* 0x000e220008000800 */
[----:B-1----:R-:W-:-:S02]  /*5f6e0*/  VIADD R24, R3, UR30 ;  /* 0x0000001e03187c36 */ /* 0x002fc40008000000 */
[----:B------:R-:W-:Y:S01]  /*5f6f0*/  IMAD.WIDE R6, R3, 0x2, R4 ;  /* 0x0000000203067825 */ /* 0x000fe200078e0204 */
[----:B--2---:R1:W-:Y:S01]  /*5f700*/  @P5 STG.E.U16 desc[UR12][R22.64], R25 ;  /* 0x0000001916005986 */ /* 0x0043e2000c10150c */
[----:B------:R-:W-:Y:S02]  /*5f710*/  ISETP.LT.AND P5, PT, R28, UR10, !P6 ;  /* 0x0000000a1c007c0c */ /* 0x000fe4000f7a1270 */
[----:B------:R-:W-:Y:S01]  /*5f720*/  PRMT R0, R25, 0x7632, R0 ;  /* 0x0000763219007816 */ /* 0x000fe20000000000 */
[----:B------:R-:W-:Y:S01]  /*5f730*/  VIADD R3, R24, UR30 ;  /* 0x0000001e18037c36 */ /* 0x000fe20008000000 */
[----:B------:R-:W2:Y:S01]  /*5f740*/  LDCU UR10, c[0x0][0x398] ;  /* 0x00007300ff0a77ac */ /* 0x000ea20008000800 */
[C---:B-1----:R-:W-:Y:S02]  /*5f750*/  VIADD R22, R27.reuse, 0x56 ;  /* 0x000000561b167836 */ /* 0x042fe40000000000 */
[----:B------:R-:W-:-:S03]  /*5f760*/  VIADD R25, R27, 0x57 ;  /* 0x000000571b197836 */ /* 0x000fc60000000000 */
[----:B------:R-:W-:Y:S01]  /*5f770*/  ISETP.GE.AND P3, PT, R22, UR4, PT ;  /* 0x0000000416007c0c */ /* 0x000fe2000bf66270 */
[C---:B------:R-:W-:Y:S01]  /*5f780*/  IMAD.WIDE R22, R24.reuse, 0x2, R20 ;  /* 0x0000000218167825 */ /* 0x040fe200078e0214 */
[----:B------:R1:W-:Y:S01]  /*5f790*/  @P4 STG.E.U16 desc[UR12][R6.64], R0 ;  /* 0x0000000006004986 */ /* 0x0003e2000c10150c */
[----:B------:R-:W-:Y:S01]  /*5f7a0*/  ISETP.LT.AND P6, PT, R29, UR26, !P6 ;  /* 0x0000001a1d007c0c */ /* 0x000fe2000f7c1270 */
[----:B------:R-:W0:Y:S02]  /*5f7b0*/  LDCU UR4, c[0x0][0x39c] ;  /* 0x00007380ff0477ac */ /* 0x000e240008000800 */
[----:B------:R2:W-:Y:S01]  /*5f7c0*/  @P5 STG.E.U16 desc[UR12][R22.64], R9 ;  /* 0x0000000916005986 */ /* 0x0005e2000c10150c */
[----:B----4-:R-:W-:Y:S01]  /*5f7d0*/  ISETP.GE.AND P5, PT, R25, UR6, PT ;  /* 0x0000000619007c0c */ /* 0x010fe2000bfa6270 */
[----:B------:R-:W4:Y:S01]  /*5f7e0*/  LDCU UR6, c[0x0][0x39c] ;  /* 0x00007380ff0677ac */ /* 0x000f220008000800 */
[----:B-1----:R-:W-:Y:S01]  /*5f7f0*/  PRMT R0, R9, 0x7632, R0 ;  /* 0x0000763209007816 */ /* 0x002fe20000000000 */
[----:B------:R-:W-:Y:S01]  /*5f800*/  IMAD.WIDE R6, R24, 0x2, R4 ;  /* 0x0000000218067825 */ /* 0x000fe200078e0204 */
[----:B------:R-:W-:Y:S01]  /*5f810*/  ISETP.LT.AND P4, PT, R28, UR8, !P0 ;  /* 0x000000081c007c0c */ /* 0x000fe2000c781270 */
[----:B------:R-:W1:Y:S01]  /*5f820*/  LDCU UR26, c[0x0][0x398] ;  /* 0x00007300ff1a77ac */ /* 0x000e620008000800 */
[----:B--2---:R-:W2:Y:S01]  /*5f830*/  LDL.LU R9, [R1+0x180c] ;  /* 0x00180c0001097983 */ /* 0x004ea20000300800 */
[----:B------:R-:W-:Y:S01]  /*5f840*/  IMAD.WIDE R22, R3, 0x2, R20 ;  /* 0x0000000203167825 */ /* 0x000fe200078e0214 */
[----:B------:R-:W0:Y:S02]  /*5f850*/  LDCU UR8, c[0x0][0x398] ;  /* 0x00007300ff0877ac */ /* 0x000e240008000800 */
[----:B------:R-:W2:Y:S04]  /*5f860*/  LDL.LU R25, [R1+0x38] ;  /* 0x0000380001197983 */ /* 0x000ea80000300800 */
[----:B------:R-:W-:Y:S01]  /*5f870*/  @P6 STG.E.U16 desc[UR12][R6.64], R0 ;  /* 0x0000000006006986 */ /* 0x000fe2000c10150c */
[----:B------:R-:W-:Y:S01]  /*5f880*/  ISETP.LT.AND P0, PT, R29, UR18, !P0 ;  /* 0x000000121d007c0c */ /* 0x000fe2000c701270 */
[----:B------:R-:W0:Y:S02]  /*5f890*/  LDCU UR18, c[0x0][0x398] ;  /* 0x00007300ff1277ac */ /* 0x000e240008000800 */
[----:B--2---:R2:W-:Y:S01]  /*5f8a0*/  @P4 STG.E.U16 desc[UR12][R22.64], R25 ;  /* 0x0000001916004986 */ /* 0x0045e2000c10150c */
[----:B------:R-:W-:Y:S01]  /*5f8b0*/  PRMT R24, R25, 0x7632, R24 ;  /* 0x0000763219187816 */ /* 0x000fe20000000018 */
[----:B--2---:R-:W-:-:S05]  /*5f8c0*/  VIADD R25, R27, 0x58 ;  /* 0x000000581b197836 */ /* 0x004fca0000000000 */
[----:B---3--:R-:W-:Y:S02]  /*5f8d0*/  ISETP.GE.AND P4, PT, R25, UR7, PT ;  /* 0x0000000719007c0c */ /* 0x008fe4000bf86270 */
[C---:B------:R-:W-:Y:S01]  /*5f8e0*/  IADD3 R0, PT, PT, R3.reuse, UR30, RZ ;  /* 0x0000001e03007c10 */ /* 0x040fe2000fffe0ff */
[----:B------:R-:W2:Y:S01]  /*5f8f0*/  LDL.LU R25, [R1+0x18] ;  /* 0x0000180001197983 */ /* 0x000ea20000300800 */
[----:B------:R-:W-:Y:S01]  /*5f900*/  ISETP.LT.AND P6, PT, R28, UR22, !P1 ;  /* 0x000000161c007c0c */ /* 0x000fe2000cfc1270 */
[----:B------:R-:W-:Y:S01]  /*5f910*/  IMAD.WIDE R6, R3, 0x2, R4 ;  /* 0x0000000203067825 */ /* 0x000fe200078e0204 */
[----:B------:R-:W3:Y:S03]  /*5f920*/  LDCU UR7, c[0x0][0x398] ;  /* 0x00007300ff0777ac */ /* 0x000ee60008000800 */
[C---:B------:R-:W-:Y:S01]  /*5f930*/  IMAD.WIDE R22, R0.reuse, 0x2, R20 ;  /* 0x0000000200167825 */ /* 0x040fe200078e0214 */
[----:B------:R0:W-:Y:S01]  /*5f940*/  @P0 STG.E.U16 desc[UR12][R6.64], R24 ;  /* 0x0000001806000986 */ /* 0x0001e2000c10150c */
[----:B------:R-:W-:Y:S01]  /*5f950*/  ISETP.LT.AND P1, PT, R29, UR24, !P1 ;  /* 0x000000181d007c0c */ /* 0x000fe2000cf21270 */
[----:B------:R-:W1:Y:S01]  /*5f960*/  LDCU UR22, c[0x0][0x398] ;  /* 0x00007300ff1677ac */ /* 0x000e620008000800 */
[C---:B------:R-:W-:Y:S01]  /*5f970*/  VIADD R3, R0.reuse, UR30 ;  /* 0x0000001e00037c36 */ /* 0x040fe20008000000 */
[----:B------:R-:W1:Y:S01]  /*5f980*/  LDCU UR24, c[0x0][0x398] ;  /* 0x00007300ff1877ac */ /* 0x000e620008000800 */
[----:B0-----:R-:W-:Y:S01]  /*5f990*/  IMAD.WIDE R6, R0, 0x2, R4 ;  /* 0x0000000200067825 */ /* 0x001fe200078e0204 */
[----:B------:R-:W-:Y:S01]  /*5f9a0*/  PRMT R0, R11, 0x7632, R0 ;  /* 0x000076320b007816 */ /* 0x000fe20000000000 */
[----:B--2---:R0:W-:Y:S01]  /*5f9b0*/  @P6 STG.E.U16 desc[UR12][R22.64], R25 ;  /* 0x0000001916006986 */ /* 0x0041e2000c10150c */
[----:B------:R-:W-:Y:S01]  /*5f9c0*/  ISETP.LT.AND P6, PT, R28, UR28, !P3 ;  /* 0x0000001c1c007c0c */ /* 0x000fe2000dfc1270 */
[----:B------:R-:W2:Y:S01]  /*5f9d0*/  LDCU UR28, c[0x0][0x398] ;  /* 0x00007300ff1c77ac */ /* 0x000ea20008000800 */
[----:B------:R-:W-:Y:S01]  /*5f9e0*/  PRMT R24, R25, 0x7632, R24 ;  /* 0x0000763219187816 */ /* 0x000fe20000000018 */
[----:B0-----:R-:W-:Y:S01]  /*5f9f0*/  VIADD R22, R27, 0x59 ;  /* 0x000000591b167836 */ /* 0x001fe20000000000 */
[----:B------:R-:W-:-:S04]  /*5fa00*/  ISETP.LT.AND P3, PT, R29, UR33, !P3 ;  /* 0x000000211d007c0c */ /* 0x000fc8000df61270 */
[----:B------:R-:W-:Y:S01]  /*5fa10*/  ISETP.GE.AND P0, PT, R22, UR5, PT ;  /* 0x0000000516007c0c */ /* 0x000fe2000bf06270 */
[C---:B------:R-:W-:Y:S01]  /*5fa20*/  IMAD.WIDE R22, R3.reuse, 0x2, R20 ;  /* 0x0000000203167825 */ /* 0x040fe200078e0214 */
[----:B------:R0:W-:Y:S01]  /*5fa30*/  @P1 STG.E.U16 desc[UR12][R6.64], R24 ;  /* 0x0000001806001986 */ /* 0x0001e2000c10150c */
[----:B------:R-:W1:Y:S03]  /*5fa40*/  LDCU UR5, c[0x0][0x39c] ;  /* 0x00007380ff0577ac */ /* 0x000e660008000800 */
[----:B------:R2:W-:Y:S01]  /*5fa50*/  @P6 STG.E.U16 desc[UR12][R22.64], R11 ;  /* 0x0000000b16006986 */ /* 0x0005e2000c10150c */
[----:B------:R-:W-:Y:S01]  /*5fa60*/  ISETP.LT.AND P6, PT, R28, UR14, !P5 ;  /* 0x0000000e1c007c0c */ /* 0x000fe2000efc1270 */
[----:B------:R-:W-:Y:S01]  /*5fa70*/  VIADD R25, R3, UR30 ;  /* 0x0000001e03197c36 */ /* 0x000fe20008000000 */
[----:B------:R-:W-:Y:S01]  /*5fa80*/  ISETP.LT.AND P5, PT, R29, UR16, !P5 ;  /* 0x000000101d007c0c */ /* 0x000fe2000efa1270 */
[----:B------:R-:W1:Y:S01]  /*5fa90*/  LDCU UR14, c[0x0][0x398] ;  /* 0x00007300ff0e77ac */ /* 0x000e620008000800 */
[----:B0-----:R-:W-:Y:S01]  /*5faa0*/  IMAD.WIDE R6, R3, 0x2, R4 ;  /* 0x0000000203067825 */ /* 0x001fe200078e0204 */
[----:B------:R-:W-:Y:S01]  /*5fab0*/  PRMT R24, R10, 0x7632, R24 ;  /* 0x000076320a187816 */ /* 0x000fe20000000018 */
[----:B------:R-:W0:Y:S02]  /*5fac0*/  LDCU UR16, c[0x0][0x398] ;  /* 0x00007300ff1077ac */ /* 0x000e240008000800 */
[----:B--2---:R-:W-:Y:S01]  /*5fad0*/  VIADD R22, R27, 0x5a ;  /* 0x0000005a1b167836 */ /* 0x004fe20000000000 */
[----:B------:R2:W-:Y:S04]  /*5fae0*/  @P3 STG.E.U16 desc[UR12][R6.64], R0 ;  /* 0x0000000006003986 */ /* 0x0005e8000c10150c */
[----:B------:R-:W-:Y:S01]  /*5faf0*/  ISETP.GE.AND P1, PT, R22, UR4, PT ;  /* 0x0000000416007c0c */ /* 0x000fe2000bf26270 */
[----:B------:R-:W-:-:S04]  /*5fb00*/  IMAD.WIDE R22, R25, 0x2, R20 ;  /* 0x0000000219167825 */ /* 0x000fc800078e0214 */
[C---:B------:R-:W-:Y:S02]  /*5fb10*/  VIADD R3, R25.reuse, UR30 ;  /* 0x0000001e19037c36 */ /* 0x040fe40008000000 */
[----:B--2---:R-:W-:Y:S01]  /*5fb20*/  IMAD.WIDE R6, R25, 0x2, R4 ;  /* 0x0000000219067825 */ /* 0x004fe200078e0204 */
[----:B------:R2:W-:Y:S01]  /*5fb30*/  @P6 STG.E.U16 desc[UR12][R22.64], R10 ;  /* 0x0000000a16006986 */ /* 0x0005e2000c10150c */
[C---:B------:R-:W-:Y:S01]  /*5fb40*/  ISETP.LT.AND P3, PT, R28.reuse, UR20, !P4 ;  /* 0x000000141c007c0c */ /* 0x040fe2000e761270 */
[----:B------:R-:W0:Y:S02]  /*5fb50*/  LDCU UR4, c[0x0][0x39c] ;  /* 0x00007380ff0477ac */ /* 0x000e240008000800 */
[----:B------:R-:W3:Y:S01]  /*5fb60*/  LDL.LU R25, [R1+0x20] ;  /* 0x0000200001197983 */ /* 0x000ee20000300800 */
[----:B------:R-:W-:Y:S01]  /*5fb70*/  VIADD R0, R27, 0x5b ;  /* 0x0000005b1b007836 */ /* 0x000fe20000000000 */
[----:B------:R-:W0:Y:S02]  /*5fb80*/  LDCU UR20, c[0x0][0x398] ;  /* 0x00007300ff1477ac */ /* 0x000e240008000800 */
[----:B------:R1:W-:Y:S04]  /*5fb90*/  @P5 STG.E.U16 desc[UR12][R6.64], R24 ;  /* 0x0000001806005986 */ /* 0x0003e8000c10150c */
[----:B--2---:R-:W2:Y:S04]  /*5fba0*/  LDL.LU R10, [R1+0x24] ;  /* 0x00002400010a7983 */ /* 0x004ea80000300800 */
[----:B------:R-:W2:Y:S04]  /*5fbb0*/  LDL.LU R11, [R1+0x2c] ;  /* 0x00002c00010b7983 */ /* 0x000ea80000300800 */
[----:B-1----:R-:W2:Y:S01]  /*5fbc0*/  LDL.LU R7, [R1+0x40] ;  /* 0x0000400001077983 */ /* 0x002ea20000300800 */
[----:B------:R-:W-:Y:S01]  /*5fbd0*/  IMAD.WIDE R22, R3, 0x2, R20 ;  /* 0x0000000203167825 */ /* 0x000fe200078e0214 */
[----:B------:R-:W-:Y:S01]  /*5fbe0*/  ISETP.LT.AND P4, PT, R29, UR15, !P4 ;  /* 0x0000000f1d007c0c */ /* 0x000fe2000e781270 */
[----:B------:R-:W1:Y:S01]  /*5fbf0*/  LDCU UR15, c[0x0][0x398] ;  /* 0x00007300ff0f77ac */ /* 0x000e620008000800 */
[----:B------:R-:W-:-:S02]  /*5fc00*/  ISETP.LT.AND P5, PT, R28, UR10, !P0 ;  /* 0x0000000a1c007c0c */ /* 0x000fc4000c7a1270 */
[----:B----4-:R-:W-:Y:S01]  /*5fc10*/  ISETP.GE.AND P6, PT, R0, UR6, PT ;  /* 0x0000000600007c0c */ /* 0x010fe2000bfc6270 */
[----:B------:R-:W-:Y:S01]  /*5fc20*/  VIADD R0, R3, UR30 ;  /* 0x0000001e03007c36 */ /* 0x000fe20008000000 */
[----:B--2---:R2:W-:Y:S01]  /*5fc30*/  @P3 STG.E.U16 desc[UR12][R22.64], R7 ;  /* 0x0000000716003986 */ /* 0x0045e2000c10150c */
[----:B------:R-:W-:Y:S01]  /*5fc40*/  PRMT R24, R7, 0x7632, R24 ;  /* 0x0000763207187816 */ /* 0x000fe20000000018 */
[----:B------:R-:W4:Y:S01]  /*5fc50*/  LDCU UR6, c[0x0][0x39c] ;  /* 0x00007380ff0677ac */ /* 0x000f220008000800 */
[----:B------:R-:W0:Y:S01]  /*5fc60*/  LDCU UR10, c[0x0][0x398] ;  /* 0x00007300ff0a77ac */ /* 0x000e220008000800 */
[----:B--2---:R-:W-:Y:S02]  /*5fc70*/  VIADD R22, R27, 0x5c ;  /* 0x0000005c1b167836 */ /* 0x004fe40000000000 */
[----:B------:R-:W-:-:S03]  /*5fc80*/  IMAD.WIDE R6, R3, 0x2, R4 ;  /* 0x0000000203067825 */ /* 0x000fc600078e0204 */
[----:B------:R-:W-:Y:S01]  /*5fc90*/  ISETP.GE.AND P3, PT, R22, UR5, PT ;  /* 0x0000000516007c0c */ /* 0x000fe2000bf66270 */
[C---:B------:R-:W-:Y:S01]  /*5fca0*/  IMAD.WIDE R22, R0.reuse, 0x2, R20 ;  /* 0x0000000200167825 */ /* 0x040fe200078e0214 */
[----:B------:R2:W-:Y:S01]  /*5fcb0*/  @P4 STG.E.U16 desc[UR12][R6.64], R24 ;  /* 0x0000001806004986 */ /* 0x0005e2000c10150c */
[----:B------:R-:W-:Y:S01]  /*5fcc0*/  ISETP.LT.AND P0, PT, R29, UR26, !P0 ;  /* 0x0000001a1d007c0c */ /* 0x000fe2000c701270 */
[----:B------:R-:W0:Y:S02]  /*5fcd0*/  LDCU UR5, c[0x0][0x39c] ;  /* 0x00007380ff0577ac */ /* 0x000e240008000800 */
[----:B---3--:R3:W-:Y:S01]  /*5fce0*/  @P5 STG.E.U16 desc[UR12][R22.64], R25 ;  /* 0x0000001916005986 */ /* 0x0087e2000c10150c */
[----:B--2---:R-:W-:Y:S01]  /*5fcf0*/  PRMT R24, R25, 0x7632, R24 ;  /* 0x0000763219187816 */ /* 0x004fe20000000018 */
[----:B------:R-:W-:Y:S01]  /*5fd00*/  VIADD R3, R0, UR30 ;  /* 0x0000001e00037c36 */ /* 0x000fe20008000000 */
[----:B------:R-:W-:Y:S01]  /*5fd10*/  ISETP.LT.AND P4, PT, R28, UR8, !P1 ;  /* 0x000000081c007c0c */ /* 0x000fe2000cf81270 */
[----:B------:R-:W-:Y:S01]  /*5fd20*/  IMAD.WIDE R6, R0, 0x2, R4 ;  /* 0x0000000200067825 */ /* 0x000fe200078e0204 */
[----:B------:R-:W2:Y:S03]  /*5fd30*/  LDCU UR26, c[0x0][0x398] ;  /* 0x00007300ff1a77ac */ /* 0x000ea60008000800 */
[----:B---3--:R-:W-:Y:S01]  /*5fd40*/  VIADD R25, R27, 0x5d ;  /* 0x0000005d1b197836 */ /* 0x008fe20000000000 */
[----:B------:R-:W3:Y:S04]  /*5fd50*/  LDCU UR8, c[0x0][0x398] ;  /* 0x00007300ff0877ac */ /* 0x000ee80008000800 */
[----:B0-----:R-:W-:Y:S01]  /*5fd60*/  ISETP.GE.AND P5, PT, R25, UR4, PT ;  /* 0x0000000419007c0c */ /* 0x001fe2000bfa6270 */
[----:B------:R-:W-:Y:S01]  /*5fd70*/  IMAD.WIDE R22, R3, 0x2, R20 ;  /* 0x0000000203167825 */ /* 0x000fe200078e0214 */
[----:B------:R-:W2:Y:S01]  /*5fd80*/  LDL.LU R25, [R1+0x44] ;  /* 0x0000440001197983 */ /* 0x000ea20000300800 */
[----:B------:R-:W-:Y:S01]  /*5fd90*/  ISETP.LT.AND P1, PT, R29, UR18, !P1 ;  /* 0x000000121d007c0c */ /* 0x000fe2000cf21270 */
[----:B------:R-:W0:Y:S02]  /*5fda0*/  LDCU UR4, c[0x0][0x39c] ;  /* 0x00007380ff0477ac */ /* 0x000e240008000800 */
[----:B------:R1:W-:Y:S01]  /*5fdb0*/  @P0 STG.E.U16 desc[UR12][R6.64], R24 ;  /* 0x0000001806000986 */ /* 0x0003e2000c10150c */
        /* <DEDUP_REMOVED lines=10> */
[----:B----4-:R-:W-:Y:S01]  /*5fe60*/  ISETP.GE.AND P0, PT, R22, UR6, PT ;  /* 0x0000000616007c0c */ /* 0x010fe2000bf06270 */
[----:B------:R-:W-:Y:S01]  /*5fe70*/  IMAD.WIDE R22, R24, 0x2, R20 ;  /* 0x0000000218167825 */ /* 0x000fe200078e0214 */
[----:B------:R1:W-:Y:S01]  /*5fe80*/  @P1 STG.E.U16 desc[UR12][R6.64], R0 ;  /* 0x0000000006001986 */ /* 0x0003e2000c10150c */
[----:B------:R-:W-:Y:S01]  /*5fe90*/  ISETP.LT.AND P6, PT, R29, UR22, !P6 ;  /* 0x000000161d007c0c */ /* 0x000fe2000f7c1270 */
[----:B------:R-:W4:Y:S02]  /*5fea0*/  LDCU UR6, c[0x0][0x39c] ;  /* 0x00007380ff0677ac */ /* 0x000f240008000800 */
[----:B------:R0:W-:Y:S01]  /*5feb0*/  @P4 STG.E.U16 desc[UR12][R22.64], R10 ;  /* 0x0000000a16004986 */ /* 0x0001e2000c10150c */
[----:B------:R-:W-:Y:S01]  /*5fec0*/  ISETP.GE.AND P4, PT, R25, UR5, PT ;  /* 0x0000000519007c0c */ /* 0x000fe2000bf86270 */
[----:B------:R-:W2:Y:S01]  /*5fed0*/  LDCU UR5, c[0x0][0x39c] ;  /* 0x00007380ff0577ac */ /* 0x000ea20008000800 */
[----:B-1----:R-:W-:Y:S01]  /*5fee0*/  PRMT R0, R10, 0x7632, R0 ;  /* 0x000076320a007816 */ /* 0x002fe20000000000 */
[----:B------:R-:W-:Y:S01]  /*5fef0*/  IMAD.WIDE R6, R24, 0x2, R4 ;  /* 0x0000000218067825 */ /* 0x000fe200078e0204 */
[----:B------:R-:W-:Y:S01]  /*5ff00*/  ISETP.LT.AND P1, PT, R28, UR24, !P3 ;  /* 0x000000181c007c0c */ /* 0x000fe2000df21270 */
[----:B------:R-:W1:Y:S01]  /*5ff10*/  LDCU UR22, c[0x0][0x398] ;  /* 0x00007300ff1677ac */ /* 0x000e620008000800 */
[----:B0-----:R-:W2:Y:S01]  /*5ff20*/  LDL.LU R10, [R1+0x1808] ;  /* 0x00180800010a7983 */ /* 0x001ea20000300800 */
[----:B------:R-:W-:Y:S01]  /*5ff30*/  IMAD.WIDE R22, R3, 0x2, R20 ;  /* 0x0000000203167825 */ /* 0x000fe200078e0214 */
[----:B------:R-:W0:Y:S02]  /*5ff40*/  LDCU UR24, c[0x0][0x398] ;  /* 0x00007300ff1877ac */ /* 0x000e240008000800 */
[----:B------:R-:W2:Y:S01]  /*5ff50*/  LDL.LU R25, [R1+0x48] ;  /* 0x0000480001197983 */ /* 0x000ea20000300800 */
[----:B------:R-:W-:-:S03]  /*5ff60*/  ISETP.LT.AND P3, PT, R29, UR28, !P3 ;  /* 0x0000001c1d007c0c */ /* 0x000fc6000df61270 */
[----:B------:R0:W-:Y:S02]  /*5ff70*/  @P6 STG.E.U16 desc[UR12][R6.64], R0 ;  /* 0x0000000006006986 */ /* 0x0001e4000c10150c */
[----:B0-----:R-:W-:Y:S02]  /*5ff80*/  IMAD.WIDE R6, R3, 0x2, R4 ;  /* 0x0000000203067825 */ /* 0x001fe400078e0204 */
[----:B--2---:R0:W-:Y:S01]  /*5ff90*/  @P1 STG.E.U16 desc[UR12][R22.64], R25 ;  /* 0x0000001916001986 */ /* 0x0041e2000c10150c */
[----:B------:R-:W-:-:S05]  /*5ffa0*/  PRMT R24, R25, 0x7632, R24 ;  /* 0x0000763219187816 */ /* 0x000fca0000000018 */
[----:B------:R2:W-:Y:S01]  /*5ffb0*/  @P3 STG.E.U16 desc[UR12][R6.64], R24 ;  /* 0x0000001806003986 */ /* 0x0005e2000c10150c */
[----:B0-----:R-:W-:-:S05]  /*5ffc0*/  VIADD R25, R27, 0x60 ;  /* 0x000000601b197836 */ /* 0x001fca0000000000 */
[----:B------:R-:W-:Y:S01]  /*5ffd0*/  ISETP.GE.AND P1, PT, R25, UR4, PT ;  /* 0x0000000419007c0c */ /* 0x000fe2000bf26270 */
[----:B------:R-:W-:Y:S01]  /*5ffe0*/  VIADD R0, R3, UR30 ;  /* 0x0000001e03007c36 */ /* 0x000fe20008000000 */
[----:B------:R-:W3:Y:S01]  /*5fff0*/  LDL.LU R25, [R1+0x4c] ;  /* 0x00004c0001197983 */ /* 0x000ee20000300800 */
[----:B------:R-:W-:Y:S01]  /*60000*/  ISETP.LT.AND P6, PT, R28, UR14, !P5 ;  /* 0x0000000e1c007c0c */ /* 0x000fe2000efc1270 */
[----:B------:R-:W0:Y:S02]  /*60010*/  LDCU UR4, c[0x0][0x39c] ;  /* 0x00007380ff0477ac */ /* 0x000e240008000800 */
[----:B--2---:R-:W2:Y:S01]  /*60020*/  LDL.LU R7, [R1+0x28] ;  /* 0x0000280001077983 */ /* 0x004ea20000300800 */
[C---:B------:R-:W-:Y:S01]  /*60030*/  IMAD.WIDE R22, R0.reuse, 0x2, R20 ;  /* 0x0000000200167825 */ /* 0x040fe200078e0214 */
[----:B------:R-:W-:Y:S01]  /*60040*/  ISETP.LT.AND P5, PT, R29, UR16, !P5 ;  /* 0x000000101d007c0c */ /* 0x000fe2000efa1270 */
[----:B------:R-:W0:Y:S01]  /*60050*/  LDCU UR14, c[0x0][0x398] ;  /* 0x00007300ff0e77ac */ /* 0x000e220008000800 */
[----:B------:R-:W-:Y:S01]  /*60060*/  IADD3 R3, PT, PT, R0, UR30, RZ ;  /* 0x0000001e00037c10 */ /* 0x000fe2000fffe0ff */
[----:B------:R-:W0:Y:S05]  /*60070*/  LDCU UR16, c[0x0][0x398] ;  /* 0x00007300ff1077ac */ /* 0x000e2a0008000800 */
[----:B--2---:R2:W-:Y:S01]  /*60080*/  @P6 STG.E.U16 desc[UR12][R22.64], R7 ;  /* 0x0000000716006986 */ /* 0x0045e2000c10150c */
[----:B------:R-:W-:Y:S01]  /*60090*/  ISETP.LT.AND P6, PT, R28, UR10, !P0 ;  /* 0x0000000a1c007c0c */ /* 0x000fe2000c7c1270 */
[----:B------:R-:W0:Y:S01]  /*600a0*/  LDCU UR10, c[0x0][0x398] ;  /* 0x00007300ff0a77ac */ /* 0x000e220008000800 */
[----:B------:R-:W-:-:S02]  /*600b0*/  PRMT R24, R7, 0x7632, R24 ;  /* 0x0000763207187816 */ /* 0x000fc40000000018 */
[----:B------:R-:W-:Y:S01]  /*600c0*/  ISETP.LT.AND P0, PT, R29, UR15, !P0 ;  /* 0x0000000f1d007c0c */ /* 0x000fe2000c701270 */
[----:B------:R-:W0:Y:S01]  /*600d0*/  LDCU UR15, c[0x0][0x398] ;  /* 0x00007300ff0f77ac */ /* 0x000e220008000800 */
[----:B--2---:R-:W-:Y:S02]  /*600e0*/  VIADD R22, R27, 0x61 ;  /* 0x000000611b167836 */ /* 0x004fe40000000000 */
[----:B------:R-:W-:-:S03]  /*600f0*/  IMAD.WIDE R6, R0, 0x2, R4 ;  /* 0x0000000200067825 */ /* 0x000fc600078e0204 */
[----:B----4-:R-:W-:Y:S01]  /*60100*/  ISETP.GE.AND P3, PT, R22, UR6, PT ;  /* 0x0000000616007c0c */ /* 0x010fe2000bf66270 */
[----:B------:R-:W-:Y:S01]  /*60110*/  IMAD.WIDE R22, R3, 0x2, R20 ;  /* 0x0000000203167825 */ /* 0x000fe200078e0214 */
[----:B------:R2:W-:Y:S01]  /*60120*/  @P5 STG.E.U16 desc[UR12][R6.64], R24 ;  /* 0x0000001806005986 */ /* 0x0005e2000c10150c */
[----:B---3--:R-:W-:Y:S01]  /*60130*/  PRMT R0, R25, 0x7632, R0 ;  /* 0x0000763219007816 */ /* 0x008fe20000000000 */
[----:B------:R-:W3:Y:S02]  /*60140*/  LDCU UR6, c[0x0][0x39c] ;  /* 0x00007380ff0677ac */ /* 0x000ee40008000800 */
[----:B------:R4:W-:Y:S01]  /*60150*/  @P6 STG.E.U16 desc[UR12][R22.64], R25 ;  /* 0x0000001916006986 */ /* 0x0009e2000c10150c */
[----:B------:R-:W-:Y:S01]  /*60160*/  ISETP.LT.AND P6, PT, R28, UR8, !P4 ;  /* 0x000000081c007c0c */ /* 0x000fe2000e7c1270 */
[----:B------:R-:W0:Y:S01]  /*60170*/  LDCU UR8, c[0x0][0x398] ;  /* 0x00007300ff0877ac */ /* 0x000e220008000800 */
[----:B------:R-:W-:Y:S01]  /*60180*/  ISETP.LT.AND P4, PT, R29, UR20, !P4 ;  /* 0x000000141d007c0c */ /* 0x000fe2000e781270 */
[----:B------:R-:W0:Y:S01]  /*60190*/  LDCU UR20, c[0x0][0x398] ;  /* 0x00007300ff1477ac */ /* 0x000e220008000800 */
[----:B--2---:R-:W-:-:S04]  /*601a0*/  IMAD.WIDE R6, R3, 0x2, R4 ;  /* 0x0000000203067825 */ /* 0x004fc800078e0204 */
[----:B----4-:R-:W-:Y:S02]  /*601b0*/  VIADD R22, R27, 0x62 ;  /* 0x000000621b167836 */ /* 0x010fe40000000000 */
[----:B------:R-:W-:Y:S01]  /*601c0*/  VIADD R25, R3, UR30 ;  /* 0x0000001e03197c36 */ /* 0x000fe20008000000 */
[----:B------:R2:W-:Y:S02]  /*601d0*/  @P0 STG.E.U16 desc[UR12][R6.64], R0 ;  /* 0x0000000006000986 */ /* 0x0005e4000c10150c */
[----:B------:R-:W-:Y:S01]  /*601e0*/  ISETP.GE.AND P5, PT, R22, UR5, PT ;  /* 0x0000000516007c0c */ /* 0x000fe2000bfa6270 */
[----:B------:R-:W-:Y:S01]  /*601f0*/  IMAD.WIDE R22, R25, 0x2, R20 ;  /* 0x0000000219167825 */ /* 0x000fe200078e0214 */
[----:B------:R-:W-:Y:S01]  /*60200*/  PRMT R24, R11, 0x7632, R24 ;  /* 0x000076320b187816 */ /* 0x000fe20000000018 */
[----:B------:R-:W4:Y:S03]  /*60210*/  LDCU UR5, c[0x0][0x39c] ;  /* 0x00007380ff0577ac */ /* 0x000f260008000800 */
[----:B------:R0:W-:Y:S01]  /*60220*/  @P6 STG.E.U16 desc[UR12][R22.64], R11 ;  /* 0x0000000b16006986 */ /* 0x0001e2000c10150c */
[----:B--2---:R-:W-:-:S05]  /*60230*/  IMAD.WIDE R6, R25, 0x2, R4 ;  /* 0x0000000219067825 */ /* 0x004fca00078e0204 */
[----:B------:R2:W-:Y:S04]  /*60240*/  @P4 STG.E.U16 desc[UR12][R6.64], R24 ;  /* 0x0000001806004986 */ /* 0x0005e8000c10150c */
[----:B0-----:R-:W3:Y:S04]  /*60250*/  LDL.LU R11, [R1+0x1804] ;  /* 0x00180400010b7983 */ /* 0x001ee80000300800 */
[----:B--2---:R-:W2:Y:S01]  /*60260*/  LDL.LU R7, [R1] ;  /* 0x0000000001077983 */ /* 0x004ea20000300800 */
[C---:B------:R-:W-:Y:S01]  /*60270*/  ISETP.LT.AND P0, PT, R28.reuse, UR18, !P1 ;  /* 0x000000121c007c0c */ /* 0x040fe2000cf01270 */
[----:B------:R-:W-:Y:S01]  /*60280*/  VIADD R3, R25, UR30 ;  /* 0x0000001e19037c36 */ /* 0x000fe20008000000 */
[----:B------:R-:W-:Y:S01]  /*60290*/  ISETP.LT.AND P1, PT, R29, UR7, !P1 ;  /* 0x000000071d007c0c */ /* 0x000fe2000cf21270 */
[----:B------:R-:W-:Y:S01]  /*602a0*/  VIADD R0, R27, 0x63 ;  /* 0x000000631b007836 */ /* 0x000fe20000000000 */
[----:B-1----:R-:W-:Y:S01]  /*602b0*/  ISETP.LT.AND P4, PT, R28, UR22, !P3 ;  /* 0x000000161c007c0c */ /* 0x002fe2000df81270 */
[C---:B------:R-:W-:Y:S01]  /*602c0*/  IMAD.WIDE R22, R3.reuse, 0x2, R20 ;  /* 0x0000000203167825 */ /* 0x040fe200078e0214 */
[----:B------:R-:W0:Y:S02]  /*602d0*/  LDCU UR18, c[0x0][0x398] ;  /* 0x00007300ff1277ac */ /* 0x000e240008000800 */
[----:B------:R-:W-:Y:S01]  /*602e0*/  ISETP.GE.AND P6, PT, R0, UR4, PT ;  /* 0x0000000400007c0c */ /* 0x000fe2000bfc6270 */
[----:B------:R-:W-:Y:S01]  /*602f0*/  VIADD R0, R3, UR30 ;  /* 0x0000001e03007c36 */ /* 0x000fe20008000000 */
[----:B--2---:R-:W-:-:S03]  /*60300*/  PRMT R24, R7, 0x7632, R24 ;  /* 0x0000763207187816 */ /* 0x004fc60000000018 */
[----:B------:R1:W-:Y:S01]  /*60310*/  @P0 STG.E.U16 desc[UR12][R22.64], R7 ;  /* 0x0000000716000986 */ /* 0x0003e2000c10150c */
[----:B------:R-:W-:Y:S01]  /*60320*/  ISETP.LT.AND P3, PT, R29, UR24, !P3 ;  /* 0x000000181d007c0c */ /* 0x000fe2000df61270 */
[----:B------:R-:W2:Y:S01]  /*60330*/  LDCU UR4, c[0x0][0x39c] ;  /* 0x00007380ff0477ac */ /* 0x000ea20008000800 */
[----:B------:R-:W0:Y:S01]  /*60340*/  LDCU UR7, c[0x0][0x398] ;  /* 0x00007300ff0777ac */ /* 0x000e220008000800 */
[----:B------:R-:W0:Y:S01]  /*60350*/  LDCU UR22, c[0x0][0x398] ;  /* 0x00007300ff1677ac */ /* 0x000e220008000800 */
[----:B-1----:R-:W-:Y:S02]  /*60360*/  VIADD R22, R27, 0x64 ;  /* 0x000000641b167836 */ /* 0x002fe40000000000 */
[----:B------:R-:W-:Y:S01]  /*60370*/  IMAD.WIDE R6, R3, 0x2, R4 ;  /* 0x0000000203067825 */ /* 0x000fe200078e0204 */
[----:B------:R-:W1:Y:S02]  /*60380*/  LDCU UR24, c[0x0][0x398] ;  /* 0x00007300ff1877ac */ /* 0x000e640008000800 */
[----:B---3--:R-:W-:Y:S01]  /*60390*/  ISETP.GE.AND P0, PT, R22, UR6, PT ;  /* 0x0000000616007c0c */ /* 0x008fe2000bf06270 */
[----:B------:R-:W-:Y:S01]  /*603a0*/  IMAD.WIDE R22, R0, 0x2, R20 ;  /* 0x0000000200167825 */ /* 0x000fe200078e0214 */
[----:B------:R3:W-:Y:S01]  /*603b0*/  @P1 STG.E.U16 desc[UR12][R6.64], R24 ;  /* 0x0000001806001986 */ /* 0x0007e2000c10150c */
[----:B------:R-:W0:Y:S03]  /*603c0*/  LDCU UR6, c[0x0][0x39c] ;  /* 0x00007380ff0677ac */ /* 0x000e260008000800 */
[----:B------:R0:W-:Y:S01]  /*603d0*/  @P4 STG.E.U16 desc[UR12][R22.64], R8 ;  /* 0x0000000816004986 */ /* 0x0001e2000c10150c */
[----:B---3--:R-:W-:-:S05]  /*603e0*/  VIADD R24, R27, 0x65 ;  /* 0x000000651b187836 */ /* 0x008fca0000000000 */
[----:B----4-:R-:W-:Y:S01]  /*603f0*/  ISETP.GE.AND P4, PT, R24, UR5, PT ;  /* 0x0000000518007c0c */ /* 0x010fe2000bf86270 */
[----:B------:R-:W-:Y:S01]  /*60400*/  IMAD.WIDE R6, R0, 0x2, R4 ;  /* 0x0000000200067825 */ /* 0x000fe200078e0204 */
[----:B------:R-:W3:Y:S01]  /*60410*/  LDL.LU R24, [R1+0x4] ;  /* 0x0000040001187983 */ /* 0x000ee20000300800 */
[----:B------:R-:W-:Y:S01]  /*60420*/  ISETP.LT.AND P1, PT, R28, UR14, !P5 ;  /* 0x0000000e1c007c0c */ /* 0x000fe2000ef21270 */
[----:B------:R-:W4:Y:S01]  /*60430*/  LDCU UR14, c[0x0][0x398] ;  /* 0x00007300ff0e77ac */ /* 0x000f220008000800 */
[----:B0-----:R-:W-:Y:S01]  /*60440*/  PRMT R8, R8, 0x7632, R8 ;  /* 0x0000763208087816 */ /* 0x001fe20000000008 */
[----:B------:R-:W-:Y:S01]  /*60450*/  VIADD R3, R0, UR30 ;  /* 0x0000001e00037c36 */ /* 0x000fe20008000000 */
[----:B------:R-:W-:Y:S01]  /*60460*/  ISETP.LT.AND P5, PT, R29, UR26, !P5 ;  /* 0x0000001a1d007c0c */ /* 0x000fe2000efa1270 */
[----:B------:R-:W0:Y:S02]  /*60470*/  LDCU UR5, c[0x0][0x39c] ;  /* 0x00007380ff0577ac */ /* 0x000e240008000800 */
[----:B------:R-:W-:Y:S01]  /*60480*/  IMAD.WIDE R22, R3, 0x2, R20 ;  /* 0x0000000203167825 */ /* 0x000fe200078e0214 */
[----:B------:R1:W-:Y:S03]  /*60490*/  @P3 STG.E.U16 desc[UR12][R6.64], R8 ;  /* 0x0000000806003986 */ /* 0x0003e6000c10150c */
[----:B-1----:R-:W-:-:S02]  /*604a0*/  VIADD R8, R27, 0x66 ;  /* 0x000000661b087836 */ /* 0x002fc40000000000 */
[C---:B------:R-:W-:Y:S01]  /*604b0*/  IMAD.WIDE R6, R3.reuse, 0x2, R4 ;  /* 0x0000000203067825 */ /* 0x040fe200078e0204 */
[----:B---3--:R1:W-:Y:S01]  /*604c0*/  @P1 STG.E.U16 desc[UR12][R22.64], R24 ;  /* 0x0000001816001986 */ /* 0x0083e2000c10150c */
[----:B------:R-:W-:Y:S02]  /*604d0*/  PRMT R0, R24, 0x7632, R0 ;  /* 0x0000763218007816 */ /* 0x000fe40000000000 */
[----:B--2---:R-:W-:Y:S01]  /*604e0*/  ISETP.GE.AND P1, PT, R8, UR4, PT ;  /* 0x0000000408007c0c */ /* 0x004fe2000bf26270 */
[----:B------:R-:W-:Y:S01]  /*604f0*/  VIADD R8, R3, UR30 ;  /* 0x0000001e03087c36 */ /* 0x000fe20008000000 */
[----:B------:R-:W-:Y:S01]  /*60500*/  ISETP.LT.AND P3, PT, R28, UR10, !P6 ;  /* 0x0000000a1c007c0c */ /* 0x000fe2000f761270 */
[----:B------:R2:W-:Y:S01]  /*60510*/  @P5 STG.E.U16 desc[UR12][R6.64], R0 ;  /* 0x0000000006005986 */ /* 0x0005e2000c10150c */
[----:B------:R-:W3:Y:S01]  /*60520*/  LDCU UR4, c[0x0][0x39c] ;  /* 0x00007380ff0477ac */ /* 0x000ee20008000800 */
[C---:B------:R-:W-:Y:S01]  /*60530*/  VIADD R3, R8.reuse, UR30 ;  /* 0x0000001e08037c36 */ /* 0x040fe20008000000 */
[----:B------:R-:W0:Y:S01]  /*60540*/  LDCU UR10, c[0x0][0x398] ;  /* 0x00007300ff0a77ac */ /* 0x000e220008000800 */
[----:B-1----:R-:W-:-:S04]  /*60550*/  IMAD.WIDE R22, R8, 0x2, R4 ;  /* 0x0000000208167825 */ /* 0x002fc800078e0204 */
[----:B--2---:R-:W-:Y:S02]  /*60560*/  IMAD.WIDE R6, R8, 0x2, R20 ;  /* 0x0000000208067825 */ /* 0x004fe400078e0214 */
[----:B------:R-:W2:Y:S01]  /*60570*/  LDL.LU R8, [R1+0x8] ;  /* 0x0000080001087983 */ /* 0x000ea20000300800 */
[----:B------:R-:W-:Y:S01]  /*60580*/  ISETP.LT.AND P6, PT, R29, UR15, !P6 ;  /* 0x0000000f1d007c0c */ /* 0x000fe2000f7c1270 */
[----:B------:R-:W-:Y:S01]  /*60590*/  VIADD R24, R27, 0x67 ;  /* 0x000000671b187836 */ /* 0x000fe20000000000 */
[----:B------:R-:W-:Y:S01]  /*605a0*/  ISETP.LT.AND P5, PT, R28, UR8, !P0 ;  /* 0x000000081c007c0c */ /* 0x000fe2000c7a1270 */
[----:B------:R1:W-:Y:S01]  /*605b0*/  @P3 STG.E.U16 desc[UR12][R6.64], R9 ;  /* 0x0000000906003986 */ /* 0x0003e2000c10150c */
[----:B------:R-:W-:Y:S01]  /*605c0*/  PRMT R0, R9, 0x7632, R0 ;  /* 0x0000763209007816 */ /* 0x000fe20000000000 */
[----:B------:R-:W0:Y:S01]  /*605d0*/  LDCU UR8, c[0x0][0x398] ;  /* 0x00007300ff0877ac */ /* 0x000e220008000800 */
[----:B------:R-:W-:Y:S02]  /*605e0*/  ISETP.GE.AND P3, PT, R24, UR6, PT ;  /* 0x0000000618007c0c */ /* 0x000fe4000bf66270 */
[----:B------:R-:W-:Y:S01]  /*605f0*/  ISETP.LT.AND P0, PT, R29, UR16, !P0 ;  /* 0x000000101d007c0c */ /* 0x000fe2000c701270 */
[----:B------:R-:W0:Y:S01]  /*60600*/  LDCU UR6, c[0x0][0x398] ;  /* 0x00007300ff0677ac */ /* 0x000e220008000800 */
[----:B------:R-:W0:Y:S01]  /*60610*/  LDCU UR15, c[0x0][0x398] ;  /* 0x00007300ff0f77ac */ /* 0x000e220008000800 */
[----:B-1----:R-:W-:-:S02]  /*60620*/  IMAD.MOV.U32 R7, RZ, RZ, R27 ;  /* 0x000000ffff077224 */ /* 0x002fc400078e001b */
[----:B------:R1:W-:Y:S01]  /*60630*/  @P6 STG.E.U16 desc[UR12][R22.64], R0 ;  /* 0x0000000016006986 */ /* 0x0003e2000c10150c */
[----:B------:R-:W0:Y:S01]  /*60640*/  LDCU UR16, c[0x0][0x398] ;  /* 0x00007300ff1077ac */ /* 0x000e220008000800 */
[----:B------:R-:W-:Y:S02]  /*60650*/  IMAD.MOV.U32 R24, RZ, RZ, R7 ;  /* 0x000000ffff187224 */ /* 0x000fe400078e0007 */
[----:B------:R-:W4:Y:S01]  /*60660*/  LDL.LU R27, [R1+0x1800] ;  /* 0x00180000011b7983 */ /* 0x000f220000300800 */
[----:B------:R-:W-:-:S04]  /*60670*/  IMAD.WIDE R6, R3, 0x2, R20 ;  /* 0x0000000203067825 */ /* 0x000fc800078e0214 */
[----:B-1----:R-:W-:Y:S01]  /*60680*/  VIADD R23, R24, 0x68 ;  /* 0x0000006818177836 */ /* 0x002fe20000000000 */
[----:B--2---:R1:W-:Y:S04]  /*60690*/  @P5 STG.E.U16 desc[UR12][R6.64], R8 ;  /* 0x0000000806005986 */ /* 0x0043e8000c10150c */
[----:B---3--:R-:W-:Y:S01]  /*606a0*/  ISETP.GE.AND P5, PT, R23, UR4, PT ;  /* 0x0000000417007c0c */ /* 0x008fe2000bfa6270 */
[----:B------:R-:W-:Y:S01]  /*606b0*/  VIADD R0, R3, UR30 ;  /* 0x0000001e03007c36 */ /* 0x000fe20008000000 */
[----:B------:R-:W-:Y:S01]  /*606c0*/  ISETP.LT.AND P6, PT, R28, UR18, !P4 ;  /* 0x000000121c007c0c */ /* 0x000fe2000e7c1270 */
[----:B------:R-:W2:Y:S01]  /*606d0*/  LDL.LU R23, [R1+0xc] ;  /* 0x00000c0001177983 */ /* 0x000ea20000300800 */
[----:B------:R-:W-:Y:S01]  /*606e0*/  PRMT R22, R8, 0x7632, R22 ;  /* 0x0000763208167816 */ /* 0x000fe20000000016 */
[----:B------:R-:W3:Y:S01]  /*606f0*/  LDCU UR4, c[0x0][0x39c] ;  /* 0x00007380ff0477ac */ /* 0x000ee20008000800 */
[----:B------:R-:W-:Y:S01]  /*60700*/  ISETP.LT.AND P4, PT, R29, UR7, !P4 ;  /* 0x000000071d007c0c */ /* 0x000fe2000e781270 */
[----:B------:R-:W0:Y:S01]  /*60710*/  LDCU UR7, c[0x0][0x398] ;  /* 0x00007300ff0777ac */ /* 0x000e220008000800 */
[----:B-1----:R-:W-:-:S04]  /*60720*/  IMAD.WIDE R6, R3, 0x2, R4 ;  /* 0x0000000203067825 */ /* 0x002fc800078e0204 */
[----:B------:R-:W-:Y:S01]  /*60730*/  IMAD.WIDE R8, R0, 0x2, R20 ;  /* 0x0000000200087825 */ /* 0x000fe200078e0214 */
[----:B------:R1:W-:Y:S04]  /*60740*/  @P0 STG.E.U16 desc[UR12][R6.64], R22 ;  /* 0x0000001606000986 */ /* 0x0003e8000c10150c */
[----:B------:R0:W-:Y:S01]  /*60750*/  @P6 STG.E.U16 desc[UR12][R8.64], R10 ;  /* 0x0000000a08006986 */ /* 0x0001e2000c10150c */
[----:B------:R-:W-:Y:S02]  /*60760*/  PRMT R3, R10, 0x7632, R3 ;  /* 0x000076320a037816 */ /* 0x000fe40000000003 */
[----:B------:R-:W-:Y:S02]  /*60770*/  ISETP.LT.AND P0, PT, R28, UR20, !P1 ;  /* 0x000000141c007c0c */ /* 0x000fe4000cf01270 */
[----:B----4-:R-:W-:Y:S01]  /*60780*/  ISETP.LT.AND P1, PT, R29, UR14, !P1 ;  /* 0x0000000e1d007c0c */ /* 0x010fe2000cf21270 */
[----:B------:R-:W4:Y:S01]  /*60790*/  LDCU UR14, c[0x0][0x398] ;  /* 0x00007300ff0e77ac */ /* 0x000f220008000800 */
[----:B-1----:R-:W-:Y:S01]  /*607a0*/  IMAD.WIDE R6, R0, 0x2, R4 ;  /* 0x0000000200067825 */ /* 0x002fe200078e0204 */
[----:B------:R-:W3:Y:S03]  /*607b0*/  LDL.LU R22, [R1+0x1b4] ;  /* 0x0001b40001167983 */ /* 0x000ee60000300800 */
[----:B0-----:R-:W-:Y:S01]  /*607c0*/  VIADD R8, R24, 0x69 ;  /* 0x0000006918087836 */ /* 0x001fe20000000000 */
[----:B------:R0:W-:Y:S01]  /*607d0*/  @P4 STG.E.U16 desc[UR12][R6.64], R3 ;  /* 0x0000000306004986 */ /* 0x0001e2000c10150c */
[----:B------:R-:W-:-:S03]  /*607e0*/  VIADD R0, R0, UR30 ;  /* 0x0000001e00007c36 */ /* 0x000fc60008000000 */
[----:B------:R-:W-:Y:S01]  /*607f0*/  ISETP.GE.AND P6, PT, R8, UR5, PT ;  /* 0x0000000508007c0c */ /* 0x000fe2000bfc6270 */
[----:B------:R-:W1:Y:S01]  /*60800*/  LDCU UR5, c[0x0][0x39c] ;  /* 0x00007380ff0577ac */ /* 0x000e620008000800 */
[----:B------:R-:W-:Y:S01]  /*60810*/  ISETP.LT.AND P4, PT, R28, UR22, !P3 ;  /* 0x000000161c007c0c */ /* 0x000fe2000df81270 */
[----:B------:R-:W-:-:S04]  /*60820*/  IMAD.WIDE R8, R0, 0x2, R4 ;  /* 0x0000000200087825 */ /* 0x000fc800078e0204 */
[----:B0-----:R-:W-:-:S04]  /*60830*/  IMAD.WIDE R6, R0, 0x2, R20 ;  /* 0x0000000200067825 */ /* 0x001fc800078e0214 */
[----:B------:R-:W-:Y:S01]  /*60840*/  VIADD R0, R0, UR30 ;  /* 0x0000001e00007c36 */ /* 0x000fe20008000000 */
[----:B--2---:R-:W-:Y:S01]  /*60850*/  PRMT R10, R23, 0x7632, R10 ;  /* 0x00007632170a7816 */ /* 0x004fe2000000000a */
[----:B------:R0:W-:Y:S04]  /*60860*/  @P0 STG.E.U16 desc[UR12][R6.64], R23 ;  /* 0x0000001706000986 */ /* 0x0001e8000c10150c */
[----:B------:R2:W-:Y:S01]  /*60870*/  @P1 STG.E.U16 desc[UR12][R8.64], R10 ;  /* 0x0000000a08001986 */ /* 0x0005e2000c10150c */
[----:B0-----:R-:W-:-:S03]  /*60880*/  IMAD.WIDE R6, R0, 0x2, R20 ;  /* 0x0000000200067825 */ /* 0x001fc600078e0214 */
[----:B------:R-:W4:Y:S01]  /*60890*/  LDL.LU R23, [R1+0x1a4] ;  /* 0x0001a40001177983 */ /* 0x000f220000300800 */
[----:B--2---:R-:W-:-:S03]  /*608a0*/  VIADD R9, R24, 0x6b ;  /* 0x0000006b18097836 */ /* 0x004fc60000000000 */
[----:B------:R0:W-:Y:S02]  /*608b0*/  @P4 STG.E.U16 desc[UR12][R6.64], R11 ;  /* 0x0000000b06004986 */ /* 0x0001e4000c10150c */
[----:B-1----:R-:W-:Y:S02]  /*608c0*/  ISETP.GE.AND P4, PT, R9, UR5, PT ;  /* 0x0000000509007c0c */ /* 0x002fe4000bf86270 */
[----:B------:R-:W-:Y:S01]  /*608d0*/  ISETP.LT.AND P3, PT, R29, UR24, !P3 ;  /* 0x000000181d007c0c */ /* 0x000fe2000df61270 */
[----:B------:R-:W2:Y:S01]  /*608e0*/  LDL.LU R9, [R1+0x1b0] ;  /* 0x0001b00001097983 */ /* 0x000ea20000300800 */
[----:B------:R-:W-:Y:S02]  /*608f0*/  ISETP.LT.AND P1, PT, R28, UR10, !P5 ;  /* 0x0000000a1c007c0c */ /* 0x000fe4000ef21270 */
[----:B------:R-:W-:Y:S01]  /*60900*/  IADD3 R3, PT, PT, R24, 0x6a, RZ ;  /* 0x0000006a18037810 */ /* 0x000fe20007ffe0ff */
[C---:B------:R-:W-:Y:S01]  /*60910*/  VIADD R8, R0.reuse, UR30 ;  /* 0x0000001e00087c36 */ /* 0x040fe20008000000 */
[----:B------:R-:W1:Y:S01]  /*60920*/  LDCU UR5, c[0x0][0x39c] ;  /* 0x00007380ff0577ac */ /* 0x000e620008000800 */
[----:B0-----:R-:W-:Y:S01]  /*60930*/  IMAD.WIDE R6, R0, 0x2, R4 ;  /* 0x0000000200067825 */ /* 0x001fe200078e0204 */
[----:B---3--:R-:W-:-:S02]  /*60940*/  ISETP.GE.AND P0, PT, R3, UR4, PT ;  /* 0x0000000403007c0c */ /* 0x008fc4000bf06270 */
[----:B------:R-:W-:Y:S01]  /*60950*/  PRMT R3, R11, 0x7632, R3 ;  /* 0x000076320b037816 */ /* 0x000fe20000000003 */
[C---:B------:R-:W-:Y:S01]  /*60960*/  IMAD.WIDE R10, R8.reuse, 0x2, R20 ;  /* 0x00000002080a7825 */ /* 0x040fe200078e0214 */
[----:B------:R-:W-:Y:S01]  /*60970*/  ISETP.LT.AND P5, PT, R29, UR8, !P5 ;  /* 0x000000081d007c0c */ /* 0x000fe2000efa1270 */
[----:B------:R-:W0:Y:S02]  /*60980*/  LDCU UR4, c[0x0][0x39c] ;  /* 0x00007380ff0477ac */ /* 0x000e240008000800 */
[----:B------:R-:W-:Y:S01]  /*60990*/  @P3 STG.E.U16 desc[UR12][R6.64], R3 ;  /* 0x0000000306003986 */ /* 0x000fe2000c10150c */
[----:B------:R-:W-:Y:S01]  /*609a0*/  VIADD R0, R8, UR30 ;  /* 0x0000001e08007c36 */ /* 0x000fe20008000000 */
[----:B------:R-:W3:Y:S01]  /*609b0*/  LDCU UR10, c[0x0][0x398] ;  /* 0x00007300ff0a77ac */ /* 0x000ee20008000800 */
[----:B------:R-:W0:Y:S01]  /*609c0*/  LDCU UR8, c[0x0][0x398] ;  /* 0x00007300ff0877ac */ /* 0x000e220008000800 */
[----:B--2---:R2:W-:Y:S04]  /*609d0*/  @P1 STG.E.U16 desc[UR12][R10.64], R9 ;  /* 0x000000090a001986 */ /* 0x0045e8000c10150c */
[----:B--2---:R-:W2:Y:S01]  /*609e0*/  LDL.LU R11, [R1+0x1a0] ;  /* 0x0001a000010b7983 */ /* 0x004ea20000300800 */
[----:B------:R-:W-:-:S02]  /*609f0*/  ISETP.LT.AND P3, PT, R28, UR6, !P6 ;  /* 0x000000061c007c0c */ /* 0x000fc4000f761270 */
[----:B------:R-:W-:Y:S01]  /*60a00*/  PRMT R3, R9, 0x7632, R3 ;  /* 0x0000763209037816 */ /* 0x000fe20000000003 */
[----:B------:R-:W-:Y:S01]  /*60a10*/  IMAD.WIDE R8, R8, 0x2, R4 ;  /* 0x0000000208087825 */ /* 0x000fe200078e0204 */
[C---:B------:R-:W-:Y:S01]  /*60a20*/  ISETP.LT.AND P6, PT, R29.reuse, UR15, !P6 ;  /* 0x0000000f1d007c0c */ /* 0x040fe2000f7c1270 */
[----:B------:R-:W1:Y:S02]  /*60a30*/  LDCU UR6, c[0x0][0x398] ;  /* 0x00007300ff0677ac */ /* 0x000e640008000800 */
[----:B------:R-:W-:Y:S01]  /*60a40*/  IMAD.WIDE R6, R0, 0x2, R20 ;  /* 0x0000000200067825 */ /* 0x000fe200078e0214 */
[----:B------:R1:W-:Y:S01]  /*60a50*/  @P5 STG.E.U16 desc[UR12][R8.64], R3 ;  /* 0x0000000308005986 */ /* 0x0003e2000c10150c */
[----:B------:R-:W-:Y:S01]  /*60a60*/  ISETP.LT.AND P5, PT, R28, UR7, !P0 ;  /* 0x000000071c007c0c */ /* 0x000fe2000c7a1270 */
[----:B------:R-:W1:Y:S01]  /*60a70*/  LDCU UR15, c[0x0][0x398] ;  /* 0x00007300ff0f77ac */ /* 0x000e620008000800 */
[----:B------:R-:W-:Y:S01]  /*60a80*/  VIADD R10, R24, 0x6c ;  /* 0x0000006c180a7836 */ /* 0x000fe20000000000 */
[----:B------:R-:W-:Y:S01]  /*60a90*/  ISETP.LT.AND P0, PT, R29, UR16, !P0 ;  /* 0x000000101d007c0c */ /* 0x000fe2000c701270 */
[----:B------:R-:W1:Y:S03]  /*60aa0*/  LDCU UR7, c[0x0][0x398] ;  /* 0x00007300ff0777ac */ /* 0x000e660008000800 */
[----:B0-----:R-:W-:Y:S01]  /*60ab0*/  ISETP.GE.AND P1, PT, R10, UR4, PT ;  /* 0x000000040a007c0c */ /* 0x001fe2000bf26270 */
[----:B------:R-:W-:Y:S01]  /*60ac0*/  VIADD R10, R24, 0x6d ;  /* 0x0000006d180a7836 */ /* 0x000fe20000000000 */
[----:B------:R-:W0:Y:S01]  /*60ad0*/  LDCU UR4, c[0x0][0x39c] ;  /* 0x00007380ff0477ac */ /* 0x000e220008000800 */
[----:B------:R-:W0:Y:S01]  /*60ae0*/  LDCU UR16, c[0x0][0x398] ;  /* 0x00007300ff1077ac */ /* 0x000e220008000800 */
[----:B--2---:R2:W-:Y:S01]  /*60af0*/  @P3 STG.E.U16 desc[UR12][R6.64], R11 ;  /* 0x0000000b06003986 */ /* 0x0045e2000c10150c */
[----:B-1----:R-:W-:Y:S01]  /*60b00*/  PRMT R9, R11, 0x7632, R9 ;  /* 0x000076320b097816 */ /* 0x002fe20000000009 */
[----:B--2---:R-:W-:-:S04]  /*60b10*/  IMAD.WIDE R6, R0, 0x2, R4 ;  /* 0x0000000200067825 */ /* 0x004fc800078e0204 */
[----:B------:R-:W-:Y:S01]  /*60b20*/  VIADD R11, R0, UR30 ;  /* 0x0000001e000b7c36 */ /* 0x000fe20008000000 */
[----:B------:R1:W-:Y:S01]  /*60b30*/  @P6 STG.E.U16 desc[UR12][R6.64], R9 ;  /* 0x0000000906006986 */ /* 0x0003e2000c10150c */
[----:B----4-:R-:W-:Y:S01]  /*60b40*/  ISETP.LT.AND P6, PT, R28, UR14, !P4 ;  /* 0x0000000e1c007c0c */ /* 0x010fe2000e7c1270 */
[----:B------:R-:W2:Y:S01]  /*60b50*/  LDCU UR14, c[0x0][0x398] ;  /* 0x00007300ff0e77ac */ /* 0x000ea20008000800 */
[C---:B------:R-:W-:Y:S01]  /*60b60*/  VIADD R3, R11.reuse, UR30 ;  /* 0x0000001e0b037c36 */ /* 0x040fe20008000000 */
[----:B------:R-:W-:Y:S02]  /*60b70*/  ISETP.GE.AND P3, PT, R10, UR5, PT ;  /* 0x000000050a007c0c */ /* 0x000fe4000bf66270 */
[----:B------:R-:W-:Y:S01]  /*60b80*/  PRMT R10, R22, 0x7632, R10 ;  /* 0x00007632160a7816 */ /* 0x000fe2000000000a */
[----:B------:R-:W-:Y:S02]  /*60b90*/  VIADD R0, R24, 0x6e ;  /* 0x0000006e18007836 */ /* 0x000fe40000000000 */
[----:B-1----:R-:W-:Y:S01]  /*60ba0*/  IMAD.WIDE R8, R11, 0x2, R20 ;  /* 0x000000020b087825 */ /* 0x002fe200078e0214 */
[----:B---3--:R-:W-:Y:S01]  /*60bb0*/  ISETP.LT.AND P4, PT, R29, UR10, !P4 ;  /* 0x0000000a1d007c0c */ /* 0x008fe2000e781270 */
[----:B------:R-:W1:Y:S02]  /*60bc0*/  LDCU UR5, c[0x0][0x39c] ;  /* 0x00007380ff0577ac */ /* 0x000e640008000800 */
[----:B------:R-:W-:Y:S01]  /*60bd0*/  IMAD.WIDE R6, R11, 0x2, R4 ;  /* 0x000000020b067825 */ /* 0x000fe200078e0204 */
[----:B------:R3:W-:Y:S01]  /*60be0*/  @P5 STG.E.U16 desc[UR12][R8.64], R22 ;  /* 0x0000001608005986 */ /* 0x0007e2000c10150c */
[----:B------:R-:W4:Y:S03]  /*60bf0*/  LDCU UR10, c[0x0][0x398] ;  /* 0x00007300ff0a77ac */ /* 0x000f260008000800 */
[----:B------:R-:W-:Y:S01]  /*60c00*/  @P0 STG.E.U16 desc[UR12][R6.64], R10 ;  /* 0x0000000a06000986 */ /* 0x000fe2000c10150c */
[----:B---3--:R-:W-:-:S05]  /*60c10*/  IMAD.WIDE R8, R3, 0x2, R20 ;  /* 0x0000000203087825 */ /* 0x008fca00078e0214 */
[----:B------:R3:W-:Y:S01]  /*60c20*/  @P6 STG.E.U16 desc[UR12][R8.64], R23 ;  /* 0x0000001708006986 */ /* 0x0007e2000c10150c */
[----:B------:R-:W-:Y:S01]  /*60c30*/  ISETP.LT.AND P6, PT, R28, UR6, !P1 ;  /* 0x000000061c007c0c */ /* 0x000fe2000cfc1270 */
[----:B------:R-:W-:Y:S01]  /*60c40*/  VIADD R11, R3, UR30 ;  /* 0x0000001e030b7c36 */ /* 0x000fe20008000000 */
[----:B------:R-:W-:Y:S01]  /*60c50*/  ISETP.LT.AND P1, PT, R29, UR8, !P1 ;  /* 0x000000081d007c0c */ /* 0x000fe2000cf21270 */
[----:B------:R-:W1:Y:S01]  /*60c60*/  LDCU UR6, c[0x0][0x398] ;  /* 0x00007300ff0677ac */ /* 0x000e620008000800 */
[----:B---3--:R-:W-:Y:S01]  /*60c70*/  PRMT R9, R23, 0x7632, R9 ;  /* 0x0000763217097816 */ /* 0x008fe20000000009 */
[----:B------:R-:W-:Y:S01]  /*60c80*/  IMAD.WIDE R22, R3, 0x2, R4 ;  /* 0x0000000203167825 */ /* 0x000fe200078e0204 */
[----:B0-----:R-:W-:Y:S01]  /*60c90*/  ISETP.GE.AND P5, PT, R0, UR4, PT ;  /* 0x0000000400007c0c */ /* 0x001fe2000bfa6270 */
[----:B------:R-:W0:Y:S03]  /*60ca0*/  LDCU UR4, c[0x0][0x39c] ;  /* 0x00007380ff0477ac */ /* 0x000e260008000800 */
[----:B------:R3:W-:Y:S01]  /*60cb0*/  @P4 STG.E.U16 desc[UR12][R22.64], R9 ;  /* 0x0000000916004986 */ /* 0x0007e2000c10150c */
[----:B------:R-:W-:Y:S01]  /*60cc0*/  ISETP.LT.AND P4, PT, R28, UR15, !P3 ;  /* 0x0000000f1c007c0c */ /* 0x000fe2000df81270 */
[----:B------:R-:W-:Y:S01]  /*60cd0*/  IMAD.WIDE R6, R11, 0x2, R20 ;  /* 0x000000020b067825 */ /* 0x000fe200078e0214 */
[----:B------:R-:W-:Y:S01]  /*60ce0*/  PRMT R3, R27, 0x7632, R3 ;  /* 0x000076321b037816 */ /* 0x000fe20000000003 */
[----:B------:R-:W0:Y:S02]  /*60cf0*/  LDCU UR8, c[0x0][0x398] ;  /* 0x00007300ff0877ac */ /* 0x000e240008000800 */
[----:B---3--:R-:W-:-:S02]  /*60d00*/  IMAD.MOV.U32 R23, RZ, RZ, R29 ;  /* 0x000000ffff177224 */ /* 0x008fc400078e001d */
[C---:B------:R-:W-:Y:S02]  /*60d10*/  VIADD R29, R11.reuse, UR30 ;  /* 0x0000001e0b1d7c36 */ /* 0x040fe40008000000 */
[----:B------:R-:W-:Y:S01]  /*60d20*/  IMAD.WIDE R8, R11, 0x2, R4 ;  /* 0x000000020b087825 */ /* 0x000fe200078e0204 */
[----:B------:R-:W-:Y:S01]  /*60d30*/  ISETP.LT.AND P3, PT, R23, UR7, !P3 ;  /* 0x0000000717007c0c */ /* 0x000fe2000df61270 */
[----:B------:R3:W-:Y:S01]  /*60d40*/  @P6 STG.E.U16 desc[UR12][R6.64], R27 ;  /* 0x0000001b06006986 */ /* 0x0007e2000c10150c */
[----:B------:R-:W0:Y:S01]  /*60d50*/  LDCU UR7, c[0x0][0x398] ;  /* 0x00007300ff0777ac */ /* 0x000e220008000800 */
[----:B------:R-:W-:Y:S02]  /*60d60*/  IMAD.WIDE R10, R29, 0x2, R20 ;  /* 0x000000021d0a7825 */ /* 0x000fe400078e0214 */
[----:B------:R-:W-:Y:S04]  /*60d70*/  @P1 STG.E.U16 desc[UR12][R8.64], R3 ;  /* 0x0000000308001986 */ /* 0x000fe8000c10150c */
[----:B------:R0:W-:Y:S01]  /*60d80*/  @P4 STG.E.U16 desc[UR12][R10.64], R26 ;  /* 0x0000001a0a004986 */ /* 0x0001e2000c10150c */
[----:B---3--:R-:W-:Y:S01]  /*60d90*/  PRMT R7, R26, 0x7632, R7 ;  /* 0x000076321a077816 */ /* 0x008fe20000000007 */
[----:B------:R-:W-:-:S02]  /*60da0*/  VIADD R0, R24, 0x6f ;  /* 0x0000006f18007836 */ /* 0x000fc40000000000 */
[----:B------:R-:W3:Y:S01]  /*60db0*/  LDS.128 R8, [R2] ;  /* 0x0000000002087984 */ /* 0x000ee20000000c00 */
[----:B0-----:R-:W-:-:S05]  /*60dc0*/  IMAD.WIDE R26, R29, 0x2, R4 ;  /* 0x000000021d1a7825 */ /* 0x001fca00078e0204 */
[----:B------:R0:W-:Y:S04]  /*60dd0*/  @P3 STG.E.U16 desc[UR12][R26.64], R7 ;  /* 0x000000071a003986 */ /* 0x0001e8000c10150c */
[----:B0-----:R-:W3:Y:S01]  /*60de0*/  LDL.LU R27, [R1+0x1bc] ;  /* 0x0001bc00011b7983 */ /* 0x001ee20000300800 */
[----:B--2---:R-:W-:Y:S01]  /*60df0*/  ISETP.LT.AND P4, PT, R28, UR14, !P5 ;  /* 0x0000000e1c007c0c */ /* 0x004fe2000ef81270 */
[----:B------:R-:W-:Y:S01]  /*60e00*/  VIADD R29, R29, UR30 ;  /* 0x0000001e1d1d7c36 */ /* 0x000fe20008000000 */
[----:B-1----:R-:W-:Y:S01]  /*60e10*/  ISETP.GE.AND P0, PT, R0, UR5, PT ;  /* 0x0000000500007c0c */ /* 0x002fe2000bf06270 */
[----:B------:R-:W0:Y:S02]  /*60e20*/  LDCU UR5, c[0x0][0x39c] ;  /* 0x00007380ff0577ac */ /* 0x000e240008000800 */
[----:B------:R-:W-:Y:S01]  /*60e30*/  IMAD.WIDE R6, R29, 0x2, R20 ;  /* 0x000000021d067825 */ /* 0x000fe200078e0214 */
[----:B------:R-:W1:Y:S03]  /*60e40*/  LDCU UR14, c[0x0][0x398] ;  /* 0x00007300ff0e77ac */ /* 0x000e660008000800 */
[----:B------:R-:W-:Y:S01]  /*60e50*/  VIADD R0, R24, 0x70 ;  /* 0x0000007018007836 */ /* 0x000fe20000000000 */
[----:B------:R-:W-:-:S04]  /*60e60*/  ISETP.LT.AND P5, PT, R23, UR16, !P5 ;  /* 0x0000001017007c0c */ /* 0x000fc8000efa1270 */
[----:B------:R-:W-:Y:S01]  /*60e70*/  ISETP.GE.AND P6, PT, R0, UR4, PT ;  /* 0x0000000400007c0c */ /* 0x000fe2000bfc6270 */
[----:B------:R-:W2:Y:S01]  /*60e80*/  LDCU UR4, c[0x0][0x39c] ;  /* 0x00007380ff0477ac */ /* 0x000ea20008000800 */
[----:B---3--:R3:W-:Y:S04]  /*60e90*/  @P4 STG.E.U16 desc[UR12][R6.64], R27 ;  /* 0x0000001b06004986 */ /* 0x0087e8000c10150c */
[----:B---3--:R-:W3:Y:S01]  /*60ea0*/  LDL.LU R7, [R1+0x1ac] ;  /* 0x0001ac0001077983 */ /* 0x008ee20000300800 */
[----:B------:R-:W-:Y:S01]  /*60eb0*/  VIADD R0, R24, 0x71 ;  /* 0x0000007118007836 */ /* 0x000fe20000000000 */
[----:B------:R-:W-:Y:S01]  /*60ec0*/  ISETP.LT.AND P3, PT, R28, UR6, !P0 ;  /* 0x000000061c007c0c */ /* 0x000fe2000c761270 */
[----:B------:R-:W-:Y:S01]  /*60ed0*/  IMAD.MOV.U32 R26, RZ, RZ, R23 ;  /* 0x000000ffff1a7224 */ /* 0x000fe200078e0017 */
[----:B------:R-:W-:Y:S01]  /*60ee0*/  PRMT R25, R27, 0x7632, R25 ;  /* 0x000076321b197816 */ /* 0x000fe20000000019 */
[C---:B------:R-:W-:Y:S01]  /*60ef0*/  IMAD.WIDE R22, R29.reuse, 0x2, R4 ;  /* 0x000000021d167825 */ /* 0x040fe200078e0204 */
[----:B------:R-:W-:Y:S01]  /*60f00*/  IADD3 R29, PT, PT, R29, UR30, RZ ;  /* 0x0000001e1d1d7c10 */ /* 0x000fe2000fffe0ff */
[----:B------:R-:W1:Y:S01]  /*60f10*/  LDCU UR6, c[0x0][0x398] ;  /* 0x00007300ff0677ac */ /* 0x000e620008000800 */
[----:B0-----:R-:W-:Y:S01]  /*60f20*/  ISETP.GE.AND P1, PT, R0, UR5, PT ;  /* 0x0000000500007c0c */ /* 0x001fe2000bf26270 */
[----:B------:R-:W-:Y:S01]  /*60f30*/  VIADD R0, R24, 0x72 ;  /* 0x0000007218007836 */ /* 0x000fe20000000000 */
[----:B------:R0:W-:Y:S01]  /*60f40*/  @P5 STG.E.U16 desc[UR12][R22.64], R25 ;  /* 0x0000001916005986 */ /* 0x0001e2000c10150c */
[----:B------:R-:W1:Y:S01]  /*60f50*/  LDCU UR5, c[0x0][0x39c] ;  /* 0x00007380ff0577ac */ /* 0x000e620008000800 */
[----:B------:R-:W-:-:S02]  /*60f60*/  ISETP.LT.AND P0, PT, R26, UR8, !P0 ;  /* 0x000000081a007c0c */ /* 0x000fc4000c701270 */
[----:B----4-:R-:W-:Y:S01]  /*60f70*/  ISETP.LT.AND P5, PT, R28, UR10, !P6 ;  /* 0x0000000a1c007c0c */ /* 0x010fe2000f7a1270 */
[C---:B------:R-:W-:Y:S01]  /*60f80*/  VIADD R27, R29.reuse, UR30 ;  /* 0x0000001e1d1b7c36 */ /* 0x040fe20008000000 */
[----:B--2---:R-:W-:Y:S01]  /*60f90*/  ISETP.GE.AND P4, PT, R0, UR4, PT ;  /* 0x0000000400007c0c */ /* 0x004fe2000bf86270 */
[----:B------:R-:W2:Y:S01]  /*60fa0*/  LDCU UR4, c[0x0][0x39c] ;  /* 0x00007380ff0477ac */ /* 0x000ea20008000800 */
[----:B0-----:R-:W-:Y:S01]  /*60fb0*/  IMAD.MOV.U32 R23, RZ, RZ, R24 ;  /* 0x000000ffff177224 */ /* 0x001fe200078e0018 */
[----:B------:R-:W0:Y:S01]  /*60fc0*/  LDCU UR8, c[0x0][0x398] ;  /* 0x00007300ff0877ac */ /* 0x000e220008000800 */
[----:B------:R-:W-:Y:S01]  /*60fd0*/  IMAD.WIDE R24, R29, 0x2, R20 ;  /* 0x000000021d187825 */ /* 0x000fe200078e0214 */
[----:B------:R-:W-:Y:S01]  /*60fe0*/  ISETP.LT.AND P6, PT, R26, UR7, !P6 ;  /* 0x000000071a007c0c */ /* 0x000fe2000f7c1270 */
[----:B------:R-:W4:Y:S02]  /*60ff0*/  LDCU UR7, c[0x0][0x398] ;  /* 0x00007300ff0777ac */ /* 0x000f240008000800 */
[----:B------:R-:W-:Y:S01]  /*61000*/  VIADD R0, R23, 0x73 ;  /* 0x0000007317007836 */ /* 0x000fe20000000000 */
[----:B------:R-:W0:Y:S01]  /*61010*/  LDCU UR10, c[0x0][0x398] ;  /* 0x00007300ff0a77ac */ /* 0x000e220008000800 */
[----:B---3--:R-:W-:Y:S01]  /*61020*/  PRMT R3, R7, 0x7632, R3 ;  /* 0x0000763207037816 */ /* 0x008fe20000000003 */
[----:B------:R3:W-:Y:S02]  /*61030*/  @P3 STG.E.U16 desc[UR12][R24.64], R7 ;  /* 0x0000000718003986 */ /* 0x0007e4000c10150c */
[----:B-1----:R-:W-:Y:S01]  /*61040*/  ISETP.GE.AND P3, PT, R0, UR5, PT ;  /* 0x0000000500007c0c */ /* 0x002fe2000bf66270 */
[----:B------:R-:W-:Y:S01]  /*61050*/  VIADD R0, R27, UR30 ;  /* 0x0000001e1b007c36 */ /* 0x000fe20008000000 */
[----:B------:R-:W1:Y:S01]  /*61060*/  LDCU UR5, c[0x0][0x39c] ;  /* 0x00007380ff0577ac */ /* 0x000e620008000800 */
[----:B---3--:R-:W-:-:S04]  /*61070*/  IMAD.WIDE R6, R29, 0x2, R4 ;  /* 0x000000021d067825 */ /* 0x008fc800078e0204 */
[----:B------:R-:W-:Y:S01]  /*61080*/  IMAD.MOV.U32 R29, RZ, RZ, R23 ;  /* 0x000000ffff1d7224 */ /* 0x000fe200078e0017 */
[----:B------:R3:W-:Y:S01]  /*61090*/  @P0 STG.E.U16 desc[UR12][R6.64], R3 ;  /* 0x0000000306000986 */ /* 0x0007e2000c10150c */
[----:B------:R-:W-:Y:S01]  /*610a0*/  IMAD.WIDE R22, R27, 0x2, R20 ;  /* 0x000000021b167825 */ /* 0x000fe200078e0214 */
[----:B------:R-:W-:-:S04]  /*610b0*/  ISETP.LT.AND P0, PT, R28, UR14, !P1 ;  /* 0x0000000e1c007c0c */ /* 0x000fc8000cf01270 */
[----:B------:R0:W-:Y:S01]  /*610c0*/  @P5 STG.E.U16 desc[UR12][R22.64], R12 ;  /* 0x0000000c16005986 */ /* 0x0001e2000c10150c */
[----:B------:R-:W-:-:S04]  /*610d0*/  IMAD.WIDE R24, R27, 0x2, R4 ;  /* 0x000000021b187825 */ /* 0x000fc800078e0204 */
[----:B---3--:R-:W-:Y:S01]  /*610e0*/  IMAD.MOV.U32 R6, RZ, RZ, R26 ;  /* 0x000000ffff067224 */ /* 0x008fe200078e001a */
[----:B------:R-:W-:Y:S01]  /*610f0*/  PRMT R7, R12, 0x7632, R7 ;  /* 0x000076320c077816 */ /* 0x000fe20000000007 */
[----:B------:R-:W-:-:S04]  /*61100*/  IMAD.WIDE R26, R0, 0x2, R20 ;  /* 0x00000002001a7825 */ /* 0x000fc800078e0214 */
[----:B0-----:R-:W-:Y:S02]  /*61110*/  IMAD.MOV.U32 R22, RZ, RZ, R28 ;  /* 0x000000ffff167224 */ /* 0x001fe400078e001c */
[----:B------:R-:W-:Y:S01]  /*61120*/  VIADD R28, R29, 0x74 ;  /* 0x000000741d1c7836 */ /* 0x000fe20000000000 */
[----:B------:R-:W-:Y:S01]  /*61130*/  ISETP.LT.AND P1, PT, R6, UR6, !P1 ;  /* 0x0000000606007c0c */ /* 0x000fe2000cf21270 */
[----:B------:R-:W-:Y:S01]  /*61140*/  @P6 STG.E.U16 desc[UR12][R24.64], R7 ;  /* 0x0000000718006986 */ /* 0x000fe2000c10150c */
[----:B------:R-:W0:Y:S02]  /*61150*/  LDCU UR6, c[0x0][0x398] ;  /* 0x00007300ff0677ac */ /* 0x000e240008000800 */
[----:B--2---:R-:W-:Y:S01]  /*61160*/  ISETP.GE.AND P5, PT, R28, UR4, PT ;  /* 0x000000041c007c0c */ /* 0x004fe2000bfa6270 */
[----:B------:R2:W-:Y:S01]  /*61170*/  @P0 STG.E.U16 desc[UR12][R26.64], R8 ;  /* 0x000000081a000986 */ /* 0x0005e2000c10150c */
[----:B------:R-:W3:Y:S01]  /*61180*/  LDCU UR4, c[0x0][0x398] ;  /* 0x00007300ff0477ac */ /* 0x000ee20008000800 */
[----:B------:R-:W-:-:S02]  /*61190*/  ISETP.LT.AND P6, PT, R22, UR8, !P4 ;  /* 0x0000000816007c0c */ /* 0x000fc4000e7c1270 */
[----:B------:R-:W-:Y:S01]  /*611a0*/  PRMT R12, R8, 0x7632, R12 ;  /* 0x00007632080c7816 */ /* 0x000fe2000000000c */
[----:B------:R-:W-:Y:S01]  /*611b0*/  VIADD R23, R0, UR30 ;  /* 0x0000001e00177c36 */ /* 0x000fe20008000000 */
[----:B----4-:R-:W-:Y:S01]  /*611c0*/  ISETP.LT.AND P4, PT, R6, UR7, !P4 ;  /* 0x0000000706007c0c */ /* 0x010fe2000e781270 */
[----:B------:R-:W4:Y:S01]  /*611d0*/  LDCU UR7, c[0x0][0x398] ;  /* 0x00007300ff0777ac */ /* 0x000f220008000800 */
[----:B------:R-:W0:Y:S01]  /*611e0*/  LDCU UR8, c[0x0][0x398] ;  /* 0x00007300ff0877ac */ /* 0x000e220008000800 */
[----:B--2---:R-:W-:Y:S02]  /*611f0*/  IMAD.MOV.U32 R26, RZ, RZ, R29 ;  /* 0x000000ffff1a7224 */ /* 0x004fe400078e001d */
[----:B------:R-:W-:-:S04]  /*61200*/  IMAD.WIDE R28, R0, 0x2, R4 ;  /* 0x00000002001c7825 */ /* 0x000fc800078e0204 */
[----:B------:R-:W-:Y:S01]  /*61210*/  VIADD R3, R26, 0x75 ;  /* 0x000000751a037836 */ /* 0x000fe20000000000 */
[----:B------:R2:W-:Y:S01]  /*61220*/  @P1 STG.E.U16 desc[UR12][R28.64], R12 ;  /* 0x0000000c1c001986 */ /* 0x0005e2000c10150c */
[----:B------:R-:W-:-:S03]  /*61230*/  PRMT R8, R13, 0x7632, R8 ;  /* 0x000076320d087816 */ /* 0x000fc60000000008 */
[----:B-1----:R-:W-:Y:S01]  /*61240*/  ISETP.GE.AND P0, PT, R3, UR5, PT ;  /* 0x0000000503007c0c */ /* 0x002fe2000bf06270 */
[C---:B------:R-:W-:Y:S01]  /*61250*/  VIADD R3, R23.reuse, UR30 ;  /* 0x0000001e17037c36 */ /* 0x040fe20008000000 */
[----:B------:R-:W1:Y:S01]  /*61260*/  LDCU UR5, c[0x0][0x398] ;  /* 0x00007300ff0577ac */ /* 0x000e620008000800 */
[----:B--2---:R-:W-:Y:S02]  /*61270*/  IMAD.MOV.U32 R29, RZ, RZ, R6 ;  /* 0x000000ffff1d7224 */ /* 0x004fe400078e0006 */
[----:B------:R-:W-:Y:S02]  /*61280*/  IMAD.MOV.U32 R28, RZ, RZ, R22 ;  /* 0x000000ffff1c7224 */ /* 0x000fe400078e0016 */
[----:B------:R-:W-:-:S04]  /*61290*/  IMAD.WIDE R6, R23, 0x2, R20 ;  /* 0x0000000217067825 */ /* 0x000fc800078e0214 */
[----:B------:R-:W-:Y:S01]  /*612a0*/  IMAD.WIDE R22, R23, 0x2, R4 ;  /* 0x0000000217167825 */ /* 0x000fe200078e0204 */
[C---:B------:R-:W-:Y:S01]  /*612b0*/  ISETP.LT.AND P1, PT, R28.reuse, UR10, !P3 ;  /* 0x0000000a1c007c0c */ /* 0x040fe2000df21270 */
[----:B------:R2:W-:Y:S01]  /*612c0*/  @P6 STG.E.U16 desc[UR12][R6.64], R13 ;  /* 0x0000000d06006986 */ /* 0x0005e2000c10150c */
[----:B---3--:R-:W-:Y:S01]  /*612d0*/  ISETP.LT.AND P3, PT, R29, UR4, !P3 ;  /* 0x000000041d007c0c */ /* 0x008fe2000df61270 */
[C---:B------:R-:W-:Y:S01]  /*612e0*/  VIADD R27, R3.reuse, UR30 ;  /* 0x0000001e031b7c36 */ /* 0x040fe20008000000 */
[----:B------:R-:W3:Y:S01]  /*612f0*/  LDCU UR10, c[0x0][0x398] ;  /* 0x00007300ff0a77ac */ /* 0x000ee20008000800 */
[----:B------:R4:W-:Y:S01]  /*61300*/  @P4 STG.E.U16 desc[UR12][R22.64], R8 ;  /* 0x0000000816004986 */ /* 0x0009e2000c10150c */
[----:B0-----:R-:W-:Y:S01]  /*61310*/  ISETP.LT.AND P4, PT, R28, UR6, !P5 ;  /* 0x000000061c007c0c */ /* 0x001fe2000ef81270 */
[----:B------:R-:W-:Y:S01]  /*61320*/  IMAD.WIDE R24, R3, 0x2, R20 ;  /* 0x0000000203187825 */ /* 0x000fe200078e0214 */
[----:B-1----:R-:W-:Y:S01]  /*61330*/  ISETP.LT.AND P5, PT, R29, UR5, !P5 ;  /* 0x000000051d007c0c */ /* 0x002fe2000efa1270 */
[----:B------:R-:W0:Y:S02]  /*61340*/  LDCU UR4, c[0x0][0x398] ;  /* 0x00007300ff0477ac */ /* 0x000e240008000800 */
[----:B--2---:R-:W-:Y:S01]  /*61350*/  IMAD.WIDE R6, R3, 0x2, R4 ;  /* 0x0000000203067825 */ /* 0x004fe200078e0204 */
[----:B----4-:R-:W-:-:S03]  /*61360*/  PRMT R23, R9, 0x7632, R23 ;  /* 0x0000763209177816 */ /* 0x010fc60000000017 */
[----:B------:R-:W-:Y:S01]  /*61370*/  IMAD.WIDE R12, R27, 0x2, R20 ;  /* 0x000000021b0c7825 */ /* 0x000fe200078e0214 */
[----:B------:R1:W-:Y:S01]  /*61380*/  @P1 STG.E.U16 desc[UR12][R24.64], R9 ;  /* 0x0000000918001986 */ /* 0x0003e2000c10150c */
[----:B------:R-:W2:Y:S02]  /*61390*/  LDCU UR6, c[0x0][0x398] ;  /* 0x00007300ff0677ac */ /* 0x000ea40008000800 */
[----:B------:R-:W-:Y:S01]  /*613a0*/  VIADD R0, R26, 0x76 ;  /* 0x000000761a007836 */ /* 0x000fe20000000000 */
[----:B------:R4:W-:Y:S01]  /*613b0*/  @P3 STG.E.U16 desc[UR12][R6.64], R23 ;  /* 0x0000001706003986 */ /* 0x0009e2000c10150c */
[----:B------:R-:W-:Y:S01]  /*613c0*/  ISETP.LT.AND P3, PT, R28, UR7, !P0 ;  /* 0x000000071c007c0c */ /* 0x000fe2000c761270 */
[----:B------:R-:W0:Y:S02]  /*613d0*/  LDCU UR5, c[0x0][0x398] ;  /* 0x00007300ff0577ac */ /* 0x000e240008000800 */
[----:B------:R2:W-:Y:S01]  /*613e0*/  @P4 STG.E.U16 desc[UR12][R12.64], R14 ;  /* 0x0000000e0c004986 */ /* 0x0005e2000c10150c */
[----:B------:R-:W-:Y:S01]  /*613f0*/  ISETP.LT.AND P4, PT, R29, UR8, !P0 ;  /* 0x000000081d007c0c */ /* 0x000fe2000c781270 */
[----:B------:R-:W0:Y:S01]  /*61400*/  LDCU UR7, c[0x0][0x398] ;  /* 0x00007300ff0777ac */ /* 0x000e220008000800 */
[----:B------:R-:W-:Y:S01]  /*61410*/  ISETP.GE.AND P6, PT, R0, UR11, PT ;  /* 0x0000000b00007c0c */ /* 0x000fe2000bfc6270 */
[C---:B-1----:R-:W-:Y:S01]  /*61420*/  IMAD.WIDE R8, R27.reuse, 0x2, R4 ;  /* 0x000000021b087825 */ /* 0x042fe200078e0204 */
[----:B------:R-:W-:Y:S01]  /*61430*/  IADD3 R27, PT, PT, R27, UR30, RZ ;  /* 0x0000001e1b1b7c10 */ /* 0x000fe2000fffe0ff */
[----:B------:R-:W1:Y:S02]  /*61440*/  LDCU UR11, c[0x0][0x398] ;  /* 0x00007300ff0b77ac */ /* 0x000e640008000800 */
[----:B------:R-:W-:Y:S01]  /*61450*/  VIADD R0, R26, 0x77 ;  /* 0x000000771a007836 */ /* 0x000fe20000000000 */
[----:B------:R-:W-:Y:S01]  /*61460*/  PRMT R3, R14, 0x7632, R3 ;  /* 0x000076320e037816 */ /* 0x000fe20000000003 */
[C---:B----4-:R-:W-:Y:S01]  /*61470*/  IMAD.WIDE R22, R27.reuse, 0x2, R4 ;  /* 0x000000021b167825 */ /* 0x050fe200078e0204 */
[----:B------:R-:W-:Y:S01]  /*61480*/  PRMT R7, R10, 0x7632, R7 ;  /* 0x000076320a077816 */ /* 0x000fe20000000007 */
[----:B------:R-:W4:Y:S01]  /*61490*/  LDCU UR8, c[0x0][0x398] ;  /* 0x00007300ff0877ac */ /* 0x000f220008000800 */
[----:B------:R-:W-:Y:S01]  /*614a0*/  ISETP.GE.AND P1, PT, R0, UR17, PT ;  /* 0x0000001100007c0c */ /* 0x000fe2000bf26270 */
[----:B--2---:R-:W-:Y:S01]  /*614b0*/  IMAD.WIDE R12, R27, 0x2, R20 ;  /* 0x000000021b0c7825 */ /* 0x004fe200078e0214 */
[----:B------:R2:W-:Y:S03]  /*614c0*/  @P5 STG.E.U16 desc[UR12][R8.64], R3 ;  /* 0x0000000308005986 */ /* 0x0005e6000c10150c */
[----:B------:R-:W-:Y:S01]  /*614d0*/  VIADD R0, R26, 0x78 ;  /* 0x000000781a007836 */ /* 0x000fe20000000000 */
[----:B------:R-:W-:Y:S04]  /*614e0*/  @P3 STG.E.U16 desc[UR12][R12.64], R10 ;  /* 0x0000000a0c003986 */ /* 0x000fe8000c10150c */
[----:B------:R-:W-:Y:S01]  /*614f0*/  ISETP.GE.AND P0, PT, R0, UR19, PT ;  /* 0x0000001300007c0c */ /* 0x000fe2000bf06270 */
[----:B------:R0:W-:Y:S01]  /*61500*/  @P4 STG.E.U16 desc[UR12][R22.64], R7 ;  /* 0x0000000716004986 */ /* 0x0001e2000c10150c */
[----:B------:R-:W-:-:S02]  /*61510*/  VIADD R0, R26, 0x79 ;  /* 0x000000791a007836 */ /* 0x000fc40000000000 */
[----:B--2---:R-:W-:Y:S01]  /*61520*/  VIADD R3, R27, UR30 ;  /* 0x0000001e1b037c36 */ /* 0x004fe20008000000 */
[----:B---3--:R-:W-:Y:S01]  /*61530*/  ISETP.LT.AND P3, PT, R28, UR10, !P6 ;  /* 0x0000000a1c007c0c */ /* 0x008fe2000f761270 */
[----:B------:R-:W2:Y:S01]  /*61540*/  LDCU UR10, c[0x0][0x398] ;  /* 0x00007300ff0a77ac */ /* 0x000ea20008000800 */
[----:B0-----:R-:W-:Y:S02]  /*61550*/  IMAD.MOV.U32 R22, RZ, RZ, R26 ;  /* 0x000000ffff167224 */ /* 0x001fe400078e001a */
[----:B------:R0:W3:Y:S01]  /*61560*/  LDS.128 R24, [R2+0x400] ;  /* 0x0004000002187984 */ /* 0x0000e20000000c00 */
[----:B------:R-:W-:Y:S01]  /*61570*/  ISETP.LT.AND P6, PT, R29, UR4, !P6 ;  /* 0x000000041d007c0c */ /* 0x000fe2000f7c1270 */
[----:B------:R-:W-:Y:S01]  /*61580*/  IMAD.WIDE R6, R3, 0x2, R20 ;  /* 0x0000000203067825 */ /* 0x000fe200078e0214 */
[----:B------:R-:W-:Y:S01]  /*61590*/  ISETP.GE.AND P5, PT, R0, UR9, PT ;  /* 0x0000000900007c0c */ /* 0x000fe2000bfa6270 */
[----:B------:R-:W0:Y:S01]  /*615a0*/  LDCU UR9, c[0x0][0x398] ;  /* 0x00007300ff0977ac */ /* 0x000e220008000800 */
[----:B------:R-:W-:Y:S01]  /*615b0*/  PRMT R10, R15, 0x7632, R10 ;  /* 0x000076320f0a7816 */ /* 0x000fe2000000000a */
[----:B------:R-:W-:Y:S01]  /*615c0*/  IMAD.WIDE R8, R3, 0x2, R4 ;  /* 0x0000000203087825 */ /* 0x000fe200078e0204 */
[----:B------:R-:W-:Y:S01]  /*615d0*/  ISETP.LT.AND P4, PT, R28, UR6, !P1 ;  /* 0x000000061c007c0c */ /* 0x000fe2000cf81270 */
[----:B------:R-:W2:Y:S01]  /*615e0*/  LDCU UR4, c[0x0][0x398] ;  /* 0x00007300ff0477ac */ /* 0x000ea20008000800 */
[----:B------:R-:W-:Y:S01]  /*615f0*/  ISETP.LT.AND P1, PT, R29, UR5, !P1 ;  /* 0x000000051d007c0c */ /* 0x000fe2000cf21270 */
[----:B------:R0:W-:Y:S01]  /*61600*/  @P3 STG.E.U16 desc[UR12][R6.64], R15 ;  /* 0x0000000f06003986 */ /* 0x0001e2000c10150c */
[----:B------:R-:W-:Y:S01]  /*61610*/  VIADD R3, R3, UR30 ;  /* 0x0000001e03037c36 */ /* 0x000fe20008000000 */
[----:B------:R-:W-:Y:S01]  /*61620*/  PRMT R14, R11, 0x7632, R14 ;  /* 0x000076320b0e7816 */ /* 0x000fe2000000000e */
[----:B------:R-:W-:Y:S01]  /*61630*/  VIADD R0, R22, 0x7a ;  /* 0x0000007a16007836 */ /* 0x000fe20000000000 */
[----:B------:R2:W-:Y:S01]  /*61640*/  @P6 STG.E.U16 desc[UR12][R8.64], R10 ;  /* 0x0000000a08006986 */ /* 0x0005e2000c10150c */
[----:B-1----:R-:W-:Y:S01]  /*61650*/  ISETP.LT.AND P6, PT, R28, UR11, !P0 ;  /* 0x0000000b1c007c0c */ /* 0x002fe2000c7c1270 */
[----:B------:R-:W-:Y:S01]  /*61660*/  IMAD.WIDE R12, R3, 0x2, R20 ;  /* 0x00000002030c7825 */ /* 0x000fe200078e0214 */
[----:B------:R-:W-:Y:S01]  /*61670*/  ISETP.LT.AND P0, PT, R29, UR7, !P0 ;  /* 0x000000071d007c0c */ /* 0x000fe2000c701270 */
[----:B------:R-:W1:Y:S02]  /*61680*/  LDCU UR6, c[0x0][0x398] ;  /* 0x00007300ff0677ac */ /* 0x000e640008000800 */
[----:B------:R-:W-:-:S02]  /*61690*/  VIADD R23, R3, UR30 ;  /* 0x0000001e03177c36 */ /* 0x000fc40008000000 */
[----:B0-----:R-:W-:Y:S01]  /*616a0*/  IMAD.WIDE R2, R3, 0x2, R4 ;  /* 0x0000000203027825 */ /* 0x001fe200078e0204 */
[----:B------:R0:W-:Y:S01]  /*616b0*/  @P4 STG.E.U16 desc[UR12][R12.64], R11 ;  /* 0x0000000b0c004986 */ /* 0x0001e2000c10150c */
[----:B------:R-:W0:Y:S02]  /*616c0*/  LDCU UR5, c[0x0][0x398] ;  /* 0x00007300ff0577ac */ /* 0x000e240008000800 */
[----:B------:R-:W-:Y:S01]  /*616d0*/  IMAD.WIDE R6, R23, 0x2, R20 ;  /* 0x0000000217067825 */ /* 0x000fe200078e0214 */
[----:B------:R0:W-:Y:S01]  /*616e0*/  @P1 STG.E.U16 desc[UR12][R2.64], R14 ;  /* 0x0000000e02001986 */ /* 0x0001e2000c10150c */
[----:B------:R-:W-:Y:S01]  /*616f0*/  ISETP.GE.AND P3, PT, R0, UR21, PT ;  /* 0x0000001500007c0c */ /* 0x000fe2000bf66270 */
[----:B------:R-:W1:Y:S01]  /*61700*/  LDCU UR7, c[0x0][0x398] ;  /* 0x00007300ff0777ac */ /* 0x000e620008000800 */
[----:B----4-:R-:W-:Y:S02]  /*61710*/  ISETP.LT.AND P1, PT, R28, UR8, !P5 ;  /* 0x000000081c007c0c */ /* 0x010fe4000ef21270 */
[----:B------:R-:W-:Y:S01]  /*61720*/  ISETP.LT.AND P5, PT, R29, UR9, !P5 ;  /* 0x000000091d007c0c */ /* 0x000fe2000efa1270 */
[----:B------:R-:W-:Y:S01]  /*61730*/  VIADD R0, R22, 0x7b ;  /* 0x0000007b16007836 */ /* 0x000fe20000000000 */
[----:B--2---:R-:W-:Y:S01]  /*61740*/  PRMT R10, R16, 0x7632, R10 ;  /* 0x00007632100a7816 */ /* 0x004fe2000000000a */
[C---:B------:R-:W-:Y:S01]  /*61750*/  IMAD.WIDE R8, R23.reuse, 0x2, R4 ;  /* 0x0000000217087825 */ /* 0x040fe200078e0204 */
[----:B------:R2:W-:Y:S01]  /*61760*/  @P6 STG.E.U16 desc[UR12][R6.64], R16 ;  /* 0x0000001006006986 */ /* 0x0005e2000c10150c */
[----:B------:R-:W-:Y:S01]  /*61770*/  ISETP.LT.AND P6, PT, R28, UR4, !P3 ;  /* 0x000000041c007c0c */ /* 0x000fe2000dfc1270 */
[----:B------:R-:W4:Y:S01]  /*61780*/  LDCU UR11, c[0x0][0x398] ;  /* 0x00007300ff0b77ac */ /* 0x000f220008000800 */
[----:B------:R-:W-:Y:S01]  /*61790*/  VIADD R23, R23, UR30 ;  /* 0x0000001e17177c36 */ /* 0x000fe20008000000 */
[----:B------:R-:W-:Y:S01]  /*617a0*/  ISETP.GE.AND P4, PT, R0, UR23, PT ;  /* 0x0000001700007c0c */ /* 0x000fe2000bf86270 */
[----:B------:R3:W-:Y:S01]  /*617b0*/  @P0 STG.E.U16 desc[UR12][R8.64], R10 ;  /* 0x0000000a08000986 */ /* 0x0007e2000c10150c */
[----:B------:R-:W-:Y:S01]  /*617c0*/  VIADD R0, R22, 0x7c ;  /* 0x0000007c16007836 */ /* 0x000fe20000000000 */
[----:B------:R-:W4:Y:S01]  /*617d0*/  LDCU UR4, c[0x0][0x398] ;  /* 0x00007300ff0477ac */ /* 0x000f220008000800 */
[----:B0-----:R-:W-:-:S02]  /*617e0*/  VIADD R11, R23, UR30 ;  /* 0x0000001e170b7c36 */ /* 0x001fc40008000000 */
[C---:B------:R-:W-:Y:S01]  /*617f0*/  IMAD.WIDE R2, R23.reuse, 0x2, R20 ;  /* 0x0000000217027825 */ /* 0x040fe200078e0214 */
[----:B------:R-:W0:Y:S03]  /*61800*/  LDCU UR8, c[0x0][0x398] ;  /* 0x00007300ff0877ac */ /* 0x000e260008000800 */
[----:B--2---:R-:W-:Y:S01]  /*61810*/  IMAD.WIDE R6, R23, 0x2, R4 ;  /* 0x0000000217067825 */ /* 0x004fe200078e0204 */
[----:B------:R-:W2:Y:S01]  /*61820*/  LDCU UR9, c[0x0][0x398] ;  /* 0x00007300ff0977ac */ /* 0x000ea20008000800 */
[----:B---3--:R-:W-:Y:S02]  /*61830*/  PRMT R10, R24, 0x7632, R10 ;  /* 0x00007632180a7816 */ /* 0x008fe4000000000a */
[----:B------:R-:W-:Y:S01]  /*61840*/  IMAD.WIDE R8, R11, 0x2, R20 ;  /* 0x000000020b087825 */ /* 0x000fe200078e0214 */
[----:B------:R3:W-:Y:S01]  /*61850*/  @P1 STG.E.U16 desc[UR12][R2.64], R24 ;  /* 0x0000001802001986 */ /* 0x0007e2000c10150c */
[----:B------:R-:W-:-:S02]  /*61860*/  ISETP.GE.AND P0, PT, R0, UR25, PT ;  /* 0x0000001900007c0c */ /* 0x000fc4000bf06270 */
[C---:B-1----:R-:W-:Y:S01]  /*61870*/  ISETP.LT.AND P3, PT, R29.reuse, UR6, !P3 ;  /* 0x000000061d007c0c */ /* 0x042fe2000df61270 */
[----:B------:R1:W-:Y:S01]  /*61880*/  @P5 STG.E.U16 desc[UR12][R6.64], R10 ;  /* 0x0000000a06005986 */ /* 0x0003e2000c10150c */
[C---:B------:R-:W-:Y:S02]  /*61890*/  ISETP.LT.AND P5, PT, R28.reuse, UR10, !P4 ;  /* 0x0000000a1c007c0c */ /* 0x040fe4000e7a1270 */
[----:B------:R-:W-:Y:S01]  /*618a0*/  ISETP.LT.AND P4, PT, R29, UR5, !P4 ;  /* 0x000000051d007c0c */ /* 0x000fe2000e781270 */
[----:B------:R0:W-:Y:S01]  /*618b0*/  @P6 STG.E.U16 desc[UR12][R8.64], R17 ;  /* 0x0000001108006986 */ /* 0x0001e2000c10150c */
[----:B------:R-:W2:Y:S01]  /*618c0*/  LDCU UR5, c[0x0][0x398] ;  /* 0x00007300ff0577ac */ /* 0x000ea20008000800 */
[----:B------:R-:W-:Y:S01]  /*618d0*/  VIADD R13, R11, UR30 ;  /* 0x0000001e0b0d7c36 */ /* 0x000fe20008000000 */
[----:B------:R-:W-:Y:S01]  /*618e0*/  ISETP.LT.AND P6, PT, R28, UR7, !P0 ;  /* 0x000000071c007c0c */ /* 0x000fe2000c7c1270 */
[----:B------:R-:W-:Y:S01]  /*618f0*/  VIADD R0, R22, 0x7d ;  /* 0x0000007d16007836 */ /* 0x000fe20000000000 */
[----:B------:R-:W-:Y:S01]  /*61900*/  PRMT R12, R17, 0x7632, R12 ;  /* 0x00007632110c7816 */ /* 0x000fe2000000000c */
[----:B------:R-:W-:-:S02]  /*61910*/  VIADD R15, R13, UR30 ;  /* 0x0000001e0d0f7c36 */ /* 0x000fc40008000000 */
[----:B---3--:R-:W-:Y:S01]  /*61920*/  IMAD.WIDE R2, R11, 0x2, R4 ;  /* 0x000000020b027825 */ /* 0x008fe200078e0204 */
[----:B------:R-:W-:Y:S02]  /*61930*/  ISETP.GE.AND P1, PT, R0, UR27, PT ;  /* 0x0000001b00007c0c */ /* 0x000fe4000bf26270 */
[----:B------:R-:W-:Y:S01]  /*61940*/  PRMT R14, R25, 0x7632, R14 ;  /* 0x00007632190e7816 */ /* 0x000fe2000000000e */
[C---:B-1----:R-:W-:Y:S01]  /*61950*/  IMAD.WIDE R6, R13.reuse, 0x2, R20 ;  /* 0x000000020d067825 */ /* 0x042fe200078e0214 */
[----:B------:R1:W-:Y:S03]  /*61960*/  @P3 STG.E.U16 desc[UR12][R2.64], R12 ;  /* 0x0000000c02003986 */ /* 0x0003e6000c10150c */
[----:B------:R-:W-:Y:S02]  /*61970*/  VIADD R0, R22, 0x7e ;  /* 0x0000007e16007836 */ /* 0x000fe40000000000 */
[----:B0-----:R-:W-:Y:S01]  /*61980*/  IMAD.WIDE R8, R13, 0x2, R4 ;  /* 0x000000020d087825 */ /* 0x001fe200078e0204 */
[----:B------:R0:W-:Y:S03]  /*61990*/  @P5 STG.E.U16 desc[UR12][R6.64], R25 ;  /* 0x0000001906005986 */ /* 0x0001e6000c10150c */
[----:B------:R-:W-:Y:S01]  /*619a0*/  IMAD.WIDE R10, R15, 0x2, R20 ;  /* 0x000000020f0a7825 */ /* 0x000fe200078e0214 */
[----:B------:R-:W-:Y:S01]  /*619b0*/  ISETP.GE.AND P3, PT, R0, UR29, PT ;  /* 0x0000001d00007c0c */ /* 0x000fe2000bf66270 */
[----:B------:R3:W-:Y:S01]  /*619c0*/  @P4 STG.E.U16 desc[UR12][R8.64], R14 ;  /* 0x0000000e08004986 */ /* 0x0007e2000c10150c */
[----:B----4-:R-:W-:Y:S01]  /*619d0*/  ISETP.LT.AND P0, PT, R29, UR11, !P0 ;  /* 0x0000000b1d007c0c */ /* 0x010fe2000c701270 */
[----:B------:R-:W-:-:S02]  /*619e0*/  VIADD R13, R15, UR30 ;  /* 0x0000001e0f0d7c36 */ /* 0x000fc40008000000 */
[----:B------:R4:W-:Y:S01]  /*619f0*/  @P6 STG.E.U16 desc[UR12][R10.64], R18 ;  /* 0x000000120a006986 */ /* 0x0009e2000c10150c */
[C---:B------:R-:W-:Y:S01]  /*61a00*/  ISETP.LT.AND P6, PT, R28.reuse, UR4, !P1 ;  /* 0x000000041c007c0c */ /* 0x040fe2000cfc1270 */
[----:B------:R-:W-:Y:S01]  /*61a10*/  VIADD R17, R13, UR30 ;  /* 0x0000001e0d117c36 */ /* 0x000fe20008000000 */
[C---:B------:R-:W-:Y:S02]  /*61a20*/  ISETP.LT.AND P1, PT, R29.reuse, UR8, !P1 ;  /* 0x000000081d007c0c */ /* 0x040fe4000cf21270 */
[C---:B--2---:R-:W-:Y:S02]  /*61a30*/  ISETP.LT.AND P5, PT, R28.reuse, UR9, !P3 ;  /* 0x000000091c007c0c */ /* 0x044fe4000dfa1270 */
[----:B------:R-:W-:Y:S01]  /*61a40*/  ISETP.LT.AND P3, PT, R29, UR5, !P3 ;  /* 0x000000051d007c0c */ /* 0x000fe2000df61270 */
[----:B-1----:R-:W-:Y:S01]  /*61a50*/  IMAD.WIDE R2, R15, 0x2, R4 ;  /* 0x000000020f027825 */ /* 0x002fe200078e0204 */
[----:B------:R-:W-:Y:S02]  /*61a60*/  ISETP.LT.AND P4, PT, R28, UR32, !P2 ;  /* 0x000000201c007c0c */ /* 0x000fe4000d781270 */
[----:B------:R-:W-:Y:S01]  /*61a70*/  ISETP.LT.AND P2, PT, R29, UR31, !P2 ;  /* 0x0000001f1d007c0c */ /* 0x000fe2000d741270 */
[----:B------:R-:W-:Y:S01]  /*61a80*/  VIADD R15, R17, UR30 ;  /* 0x0000001e110f7c36 */ /* 0x000fe20008000000 */
[----:B------:R-:W-:Y:S01]  /*61a90*/  PRMT R0, R18, 0x7632, R0 ;  /* 0x0000763212007816 */ /* 0x000fe20000000000 */
[----:B0-----:R-:W-:Y:S01]  /*61aa0*/  IMAD.WIDE R6, R13, 0x2, R20 ;  /* 0x000000020d067825 */ /* 0x001fe200078e0214 */
[----:B---3--:R-:W-:-:S03]  /*61ab0*/  PRMT R14, R26, 0x7632, R14 ;  /* 0x000076321a0e7816 */ /* 0x008fc6000000000e */
[----:B------:R-:W-:Y:S01]  /*61ac0*/  IMAD.WIDE R8, R13, 0x2, R4 ;  /* 0x000000020d087825 */ /* 0x000fe200078e0204 */
[----:B------:R0:W-:Y:S03]  /*61ad0*/  @P0 STG.E.U16 desc[UR12][R2.64], R0 ;  /* 0x0000000002000986 */ /* 0x0001e6000c10150c */
[----:B----4-:R-:W-:-:S04]  /*61ae0*/  IMAD.WIDE R10, R17, 0x2, R20 ;  /* 0x00000002110a7825 */ /* 0x010fc800078e0214 */
[----:B------:R-:W-:Y:S01]  /*61af0*/  IMAD.WIDE R12, R17, 0x2, R4 ;  /* 0x00000002110c7825 */ /* 0x000fe200078e0204 */
[----:B------:R0:W-:Y:S03]  /*61b00*/  @P6 STG.E.U16 desc[UR12][R6.64], R26 ;  /* 0x0000001a06006986 */ /* 0x0001e6000c10150c */
[----:B------:R-:W-:-:S04]  /*61b10*/  IMAD.WIDE R20, R15, 0x2, R20 ;  /* 0x000000020f147825 */ /* 0x000fc800078e0214 */
[----:B------:R-:W-:Y:S01]  /*61b20*/  IMAD.WIDE R4, R15, 0x2, R4 ;  /* 0x000000020f047825 */ /* 0x000fe200078e0204 */
[----:B------:R-:W-:Y:S01]  /*61b30*/  PRMT R15, R19, 0x7632, R15 ;  /* 0x00007632130f7816 */ /* 0x000fe2000000000f */
[----:B------:R0:W-:Y:S04]  /*61b40*/  @P1 STG.E.U16 desc[UR12][R8.64], R14 ;  /* 0x0000000e08001986 */ /* 0x0001e8000c10150c */
[----:B------:R0:W-:Y:S04]  /*61b50*/  @P5 STG.E.U16 desc[UR12][R10.64], R19 ;  /* 0x000000130a005986 */ /* 0x0001e8000c10150c */
[----:B------:R0:W-:Y:S04]  /*61b60*/  @P3 STG.E.U16 desc[UR12][R12.64], R15 ;  /* 0x0000000f0c003986 */ /* 0x0001e8000c10150c */
[----:B------:R0:W-:Y:S01]  /*61b70*/  @P4 STG.E.U16 desc[UR12][R20.64], R27 ;  /* 0x0000001b14004986 */ /* 0x0001e2000c10150c */
[----:B------:R-:W-:Y:S05]  /*61b80*/  @!P2 EXIT ;  /* 0x000000000000a94d */ /* 0x000fea0003800000 */
[----:B0-----:R-:W-:-:S05]  /*61b90*/  PRMT R2, R27, 0x7632, R2 ;  /* 0x000076321b027816 */ /* 0x001fca0000000002 */
[----:B------:R-:W-:Y:S01]  /*61ba0*/  STG.E.U16 desc[UR12][R4.64], R2 ;  /* 0x0000000204007986 */ /* 0x000fe2000c10150c */
[----:B------:R-:W-:Y:S05]  /*61bb0*/  EXIT ;  /* 0x000000000000794d */ /* 0x000fea0003800000 */
.L_x_2:
[----:B------:R-:W-:-:S00]  /*61bc0*/  BRA `(.L_x_2) ;  /* 0xfffffffc00fc7947 */ /* 0x000fc0000383ffff */
[----:B------:R-:W-:-:S00]  /*61bd0*/  NOP ;  /* 0x0000000000007918 */ /* 0x000fc00000000000 */
        /* <DEDUP_REMOVED lines=10> */
.L_x_3:


//--------------------- .nv.shared.matmul_kernel  --------------------------
	.section	.nv.shared.matmul_kernel,"aw",@nobits
	.sectionflags	@""
	.align	16
	.zero		1024


//--------------------- .nv.shared.reserved.0     --------------------------
	.section	.nv.shared.reserved.0,"aw",@nobits
	.weak		__nv_reservedSMEM_offset_0_alias
	.size		__nv_reservedSMEM_offset_0_alias, 0, 64
	.other		__nv_reservedSMEM_offset_0_alias,@"STO_CUDA_RESERVED_SHARED STV_DEFAULT"
__nv_reservedSMEM_offset_0_alias:
	.zero		0
	.zero		64


//--------------------- .nv.constant0.matmul_kernel --------------------------
	.section	.nv.constant0.matmul_kernel,"a",@progbits
	.sectionflags	@""
	.align	4
.nv.constant0.matmul_kernel:
	.zero		976


//--------------------- SYMBOLS --------------------------

	.type		.nv.reservedSmem.offset0,@object
	.size		.nv.reservedSmem.offset0,0x4
	.type		.nv.reservedSmem.cap,@object
	.size		.nv.reservedSmem.cap,0x4
